def matmul_kernel(
    a_ptr,
    b_ptr,
    c_ptr,
    M,
    N,
    K,
    stride_am,
    stride_ak,
    stride_bk,
    stride_bn,
    stride_cm,
    stride_cn,
    BLOCK_M: tl.constexpr,
    BLOCK_N: tl.constexpr,
    BLOCK_K: tl.constexpr,
    GROUP_M: tl.constexpr,
):
    pid = tl.program_id(axis=0)
    num_pid_m = tl.cdiv(M, BLOCK_M)
    num_pid_n = tl.cdiv(N, BLOCK_N)
    num_pid_in_group = GROUP_M * num_pid_n
    group_id = pid // num_pid_in_group
    first_pid_m = group_id * GROUP_M
    group_size_m = min(num_pid_m - first_pid_m, GROUP_M)
    pid_m = first_pid_m + ((pid % num_pid_in_group) % group_size_m)
    pid_n = (pid % num_pid_in_group) // group_size_m

    offs_am = (pid_m * BLOCK_M + tl.arange(0, BLOCK_M)) % M
    offs_bn = (pid_n * BLOCK_N + tl.arange(0, BLOCK_N)) % N
    offs_k = tl.arange(0, BLOCK_K)
    a_ptrs = a_ptr + offs_am[:, None] * stride_am + offs_k[None, :] * stride_ak
    b_ptrs = b_ptr + offs_k[:, None] * stride_bk + offs_bn[None, :] * stride_bn

    acc = tl.zeros((BLOCK_M, BLOCK_N), dtype=tl.float32)
    for kk in range(0, tl.cdiv(K, BLOCK_K)):
        a = tl.load(a_ptrs, mask=offs_k[None, :] < K - kk * BLOCK_K, other=0.0)
        b = tl.load(b_ptrs, mask=offs_k[:, None] < K - kk * BLOCK_K, other=0.0)
        acc = tl.dot(a, b, acc)
        a_ptrs += BLOCK_K * stride_ak
        b_ptrs += BLOCK_K * stride_bk

    c = acc.to(c_ptr.dtype.element_ty)
    offs_cm = pid_m * BLOCK_M + tl.arange(0, BLOCK_M)
    offs_cn = pid_n * BLOCK_N + tl.arange(0, BLOCK_N)
    c_ptrs = c_ptr + offs_cm[:, None] * stride_cm + offs_cn[None, :] * stride_cn
    mask = (offs_cm[:, None] < M) & (offs_cn[None, :] < N)
    tl.store(c_ptrs, c, mask=mask)

# config = {"BLOCK_K": 64, "BLOCK_M": 128, "BLOCK_N": 128, "GROUP_M": 8, "arch": "sm_80", "dtype": "bf16", "num_ctas": 1, "num_stages": 3, "num_warps": 2}
# arch = sm_80


// ===== COMPILED SASS (sm_80) =====

	.target	sm_80

	.elftype	@"ET_EXEC"


//--------------------- .note.nv.tkinfo           --------------------------
	.section	.note.nv.tkinfo,"",@"SHT_NOTE"
	.sectionflags	@"SHF_NOTE_NV_TKINFO"
	.tkinfo
        /*0018*/ 	.word	0x00000002
        /*0030*/ 	.string	""
        /*0030*/ 	.string	"ptxas"
        /*0030*/ 	.string	"Cuda compilation tools, release 13.0, V13.0.88"
        /*0030*/ 	.string	"Build cuda_13.0.r13.0/compiler.36424714_0"
        /*0030*/ 	.string	"-v  -suppress-debug-info  -lineinfo  -arch sm_80 "



//--------------------- .note.nv.cuinfo           --------------------------
	.section	.note.nv.cuinfo,"",@"SHT_NOTE"
	.sectionflags	@"SHF_NOTE_NV_CUINFO"
        /*0018*/ 	.short	0x0002
        /*001a*/ 	.short	0x0050
        /*001c*/ 	.short	0x0082
	.zero		2


//--------------------- .nv.info                  --------------------------
	.section	.nv.info,"",@"SHT_CUDA_INFO"
	.align	4


	//----- nvinfo : EIATTR_REGCOUNT
	.align		4
        /*0000*/ 	.byte	0x04, 0x2f
        /*0002*/ 	.short	(.L_1 - .L_0)
	.align		4
.L_0:
        /*0004*/ 	.word	index@(matmul_kernel)
        /*0008*/ 	.word	0x00000020


	//----- nvinfo : EIATTR_FRAME_SIZE
	.align		4
.L_1:
        /*000c*/ 	.byte	0x04, 0x11
        /*000e*/ 	.short	(.L_3 - .L_2)
	.align		4
.L_2:
        /*0010*/ 	.word	index@(matmul_kernel)
        /*0014*/ 	.word	0x00002540


	//----- nvinfo : EIATTR_MIN_STACK_SIZE
	.align		4
.L_3:
        /*0018*/ 	.byte	0x04, 0x12
        /*001a*/ 	.short	(.L_5 - .L_4)
	.align		4
.L_4:
        /*001c*/ 	.word	index@(matmul_kernel)
        /*0020*/ 	.word	0x00002540
.L_5:


//--------------------- .nv.info.matmul_kernel    --------------------------
	.section	.nv.info.matmul_kernel,"",@"SHT_CUDA_INFO"
	.sectionflags	@""
	.align	4


	//----- nvinfo : EIATTR_CUDA_API_VERSION
	.align		4
        /*0000*/ 	.byte	0x04, 0x37
        /*0002*/ 	.short	(.L_7 - .L_6)
.L_6:
        /*0004*/ 	.word	0x00000082


	//----- nvinfo : EIATTR_SW2861232_WAR
	.align		4
.L_7:
        /*0008*/ 	.byte	0x01, 0x35
	.zero		2


	//----- nvinfo : EIATTR_PARAM_CBANK
	.align		4
        /*000c*/ 	.byte	0x04, 0x0a
        /*000e*/ 	.short	(.L_9 - .L_8)
	.align		4
.L_8:
        /*0010*/ 	.word	index@(.nv.constant0.matmul_kernel)
        /*0014*/ 	.short	0x0160
        /*0016*/ 	.short	0x0050


	//----- nvinfo : EIATTR_CBANK_PARAM_SIZE
	.align		4
.L_9:
        /*0018*/ 	.byte	0x03, 0x19
        /*001a*/ 	.short	0x0050


	//----- nvinfo : EIATTR_KPARAM_INFO
	.align		4
        /*001c*/ 	.byte	0x04, 0x17
        /*001e*/ 	.short	(.L_11 - .L_10)
.L_10:
        /*0020*/ 	.word	0x00000000
        /*0024*/ 	.short	0x000d
        /*0026*/ 	.short	0x0048
        /*0028*/ 	.byte	0x00, 0xf4, 0x21, 0x00


	//----- nvinfo : EIATTR_KPARAM_INFO
	.align		4
.L_11:
        /*002c*/ 	.byte	0x04, 0x17
        /*002e*/ 	.short	(.L_13 - .L_12)
.L_12:
        /*0030*/ 	.word	0x00000000
        /*0034*/ 	.short	0x000c
        /*0036*/ 	.short	0x0040
        /*0038*/ 	.byte	0x00, 0xf4, 0x21, 0x00


	//----- nvinfo : EIATTR_KPARAM_INFO
	.align		4
.L_13:
        /*003c*/ 	.byte	0x04, 0x17
        /*003e*/ 	.short	(.L_15 - .L_14)
.L_14:
        /*0040*/ 	.word	0x00000000
        /*0044*/ 	.short	0x000b
        /*0046*/ 	.short	0x0038
        /*0048*/ 	.byte	0x00, 0xf0, 0x11, 0x00


	//----- nvinfo : EIATTR_KPARAM_INFO
	.align		4
.L_15:
        /*004c*/ 	.byte	0x04, 0x17
        /*004e*/ 	.short	(.L_17 - .L_16)
.L_16:
        /*0050*/ 	.word	0x00000000
        /*0054*/ 	.short	0x000a
        /*0056*/ 	.short	0x0034
        /*0058*/ 	.byte	0x00, 0xf0, 0x11, 0x00


	//----- nvinfo : EIATTR_KPARAM_INFO
	.align		4
.L_17:
        /*005c*/ 	.byte	0x04, 0x17
        /*005e*/ 	.short	(.L_19 - .L_18)
.L_18:
        /*0060*/ 	.word	0x00000000
        /*0064*/ 	.short	0x0009
        /*0066*/ 	.short	0x0030
        /*0068*/ 	.byte	0x00, 0xf0, 0x11, 0x00


	//----- nvinfo : EIATTR_KPARAM_INFO
	.align		4
.L_19:
        /*006c*/ 	.byte	0x04, 0x17
        /*006e*/ 	.short	(.L_21 - .L_20)
.L_20:
        /*0070*/ 	.word	0x00000000
        /*0074*/ 	.short	0x0008
        /*0076*/ 	.short	0x002c
        /*0078*/ 	.byte	0x00, 0xf0, 0x11, 0x00


	//----- nvinfo : EIATTR_KPARAM_INFO
	.align		4
.L_21:
        /*007c*/ 	.byte	0x04, 0x17
        /*007e*/ 	.short	(.L_23 - .L_22)
.L_22:
        /*0080*/ 	.word	0x00000000
        /*0084*/ 	.short	0x0007
        /*0086*/ 	.short	0x0028
        /*0088*/ 	.byte	0x00, 0xf0, 0x11, 0x00


	//----- nvinfo : EIATTR_KPARAM_INFO
	.align		4
.L_23:
        /*008c*/ 	.byte	0x04, 0x17
        /*008e*/ 	.short	(.L_25 - .L_24)
.L_24:
        /*0090*/ 	.word	0x00000000
        /*0094*/ 	.short	0x0006
        /*0096*/ 	.short	0x0024
        /*0098*/ 	.byte	0x00, 0xf0, 0x11, 0x00


	//----- nvinfo : EIATTR_KPARAM_INFO
	.align		4
.L_25:
        /*009c*/ 	.byte	0x04, 0x17
        /*009e*/ 	.short	(.L_27 - .L_26)
.L_26:
        /*00a0*/ 	.word	0x00000000
        /*00a4*/ 	.short	0x0005
        /*00a6*/ 	.short	0x0020
        /*00a8*/ 	.byte	0x00, 0xf0, 0x11, 0x00


	//----- nvinfo : EIATTR_KPARAM_INFO
	.align		4
.L_27:
        /*00ac*/ 	.byte	0x04, 0x17
        /*00ae*/ 	.short	(.L_29 - .L_28)
.L_28:
        /*00b0*/ 	.word	0x00000000
        /*00b4*/ 	.short	0x0004
        /*00b6*/ 	.short	0x001c
        /*00b8*/ 	.byte	0x00, 0xf0, 0x11, 0x00


	//----- nvinfo : EIATTR_KPARAM_INFO
	.align		4
.L_29:
        /*00bc*/ 	.byte	0x04, 0x17
        /*00be*/ 	.short	(.L_31 - .L_30)
.L_30:
        /*00c0*/ 	.word	0x00000000
        /*00c4*/ 	.short	0x0003
        /*00c6*/ 	.short	0x0018
        /*00c8*/ 	.byte	0x00, 0xf0, 0x11, 0x00


	//----- nvinfo : EIATTR_KPARAM_INFO
	.align		4
.L_31:
        /*00cc*/ 	.byte	0x04, 0x17
        /*00ce*/ 	.short	(.L_33 - .L_32)
.L_32:
        /*00d0*/ 	.word	0x00000000
        /*00d4*/ 	.short	0x0002
        /*00d6*/ 	.short	0x0010
        /*00d8*/ 	.byte	0x00, 0xf4, 0x21, 0x00


	//----- nvinfo : EIATTR_KPARAM_INFO
	.align		4
.L_33:
        /*00dc*/ 	.byte	0x04, 0x17
        /*00de*/ 	.short	(.L_35 - .L_34)
.L_34:
        /*00e0*/ 	.word	0x00000000
        /*00e4*/ 	.short	0x0001
        /*00e6*/ 	.short	0x0008
        /*00e8*/ 	.byte	0x00, 0xf4, 0x21, 0x00


	//----- nvinfo : EIATTR_KPARAM_INFO
	.align		4
.L_35:
        /*00ec*/ 	.byte	0x04, 0x17
        /*00ee*/ 	.short	(.L_37 - .L_36)
.L_36:
        /*00f0*/ 	.word	0x00000000
        /*00f4*/ 	.short	0x0000
        /*00f6*/ 	.short	0x0000
        /*00f8*/ 	.byte	0x00, 0xf4, 0x21, 0x00


	//----- nvinfo : EIATTR_MAXREG_COUNT
	.align		4
.L_37:
        /*00fc*/ 	.byte	0x03, 0x1b
        /*00fe*/ 	.short	0x00ff


	//----- nvinfo : EIATTR_NUM_BARRIERS
	.align		4
        /*0100*/ 	.byte	0x02, 0x4c
        /*0102*/ 	.byte	0x01
	.zero		1


	//----- nvinfo : EIATTR_ANNOTATIONS
	.align		4
        /*0104*/ 	.byte	0x04, 0x55
        /*0106*/ 	.short	(.L_39 - .L_38)


	//   ....[0]....
.L_38:
        /*0108*/ 	.word	0x00000001
        /*010c*/ 	.byte	0xf0, 0x04, 0x00, 0x00, 0x01, 0x00, 0x00, 0x00, 0x30, 0x05, 0x00, 0x00, 0x01, 0x00, 0x00, 0x00
        /* <DEDUP_REMOVED lines=207> */
        /*0e0c*/ 	.byte	0x30, 0x41, 0x00, 0x00, 0x01, 0x00, 0x00, 0x00, 0x70, 0x41, 0x00, 0x00


	//----- nvinfo : EIATTR_MERCURY_ISA_VERSION
	.align		4
.L_39:
        /*0e18*/ 	.byte	0x03, 0x5f
        /*0e1a*/ 	.short	0x0000


	//----- nvinfo : EIATTR_EXIT_INSTR_OFFSETS
	.align		4
        /*0e1c*/ 	.byte	0x04, 0x1c
        /*0e1e*/ 	.short	(.L_41 - .L_40)


	//   ....[0]....
.L_40:
        /*0e20*/ 	.word	0x0003c560


	//   ....[1]....
        /*0e24*/ 	.word	0x0003c590


	//----- nvinfo : EIATTR_REQNTID
	.align		4
.L_41:
        /*0e28*/ 	.byte	0x04, 0x10
        /*0e2a*/ 	.short	(.L_43 - .L_42)
.L_42:
        /*0e2c*/ 	.word	0x00000040
        /*0e30*/ 	.word	0x00000001
        /*0e34*/ 	.word	0x00000001
.L_43:


//--------------------- .nv.callgraph             --------------------------
	.section	.nv.callgraph,"",@"SHT_CUDA_CALLGRAPH"
	.align	4
	.sectionentsize	8
	.align		4
        /*0000*/ 	.word	0x00000000
	.align		4
        /*0004*/ 	.word	0xffffffff
	.align		4
        /*0008*/ 	.word	0x00000000
	.align		4
        /*000c*/ 	.word	0xfffffffe
	.align		4
        /*0010*/ 	.word	0x00000000
	.align		4
        /*0014*/ 	.word	0xfffffffd
	.align		4
        /*0018*/ 	.word	0x00000000
	.align		4
        /*001c*/ 	.word	0xfffffffc


//--------------------- .nv.rel.action            --------------------------
	.section	.nv.rel.action,"",@"SHT_CUDA_RELOCINFO"
	.align	8
	.sectionentsize	8
        /*0000*/ 	.byte	0x73, 0x00, 0x00, 0x00, 0x00, 0x00, 0x00, 0x00, 0x00, 0x00, 0x00, 0x11, 0x25, 0x00, 0x05, 0x36


//--------------------- .nv.constant0.matmul_kernel --------------------------
	.section	.nv.constant0.matmul_kernel,"a",@progbits
	.sectionflags	@""
	.align	4
.nv.constant0.matmul_kernel:
	.zero		432


//--------------------- .text.matmul_kernel       --------------------------
	.section	.text.matmul_kernel,"ax",@progbits
	.sectioninfo	@"SHI_REGISTERS=32"
	.align	128
        .global         matmul_kernel
        .type           matmul_kernel,@function
        .size           matmul_kernel,(.L_x_5 - matmul_kernel)
        .other          matmul_kernel,@"STO_CUDA_ENTRY STV_DEFAULT"
matmul_kernel:
.text.matmul_kernel:
[----:B------:R-:W-:-:S04]  /*0000*/  IMAD.MOV.U32 R1, RZ, RZ, c[0x0][0x28] ;  /* 0x00000a00ff017624 */ /* 0x000fc800078e00ff */
[----:B------:R-:W-:Y:S01]  /*0010*/  IMAD.MOV.U32 R6, RZ, RZ, 0x7f ;  /* 0x0000007fff067424 */ /* 0x000fe200078e00ff */
[----:B------:R-:W-:Y:S01]  /*0020*/  IADD3 R1, R1, -0x2540, RZ ;  /* 0xffffdac001017810 */ /* 0x000fe20007ffe0ff */
[----:B------:R-:W0:Y:S01]  /*0030*/  S2R R12, SR_TID.X ;  /* 0x00000000000c7919 */ /* 0x000e220000002100 */
[----:B------:R-:W-:Y:S02]  /*0040*/  ULDC.64 UR6, c[0x0][0x118] ;  /* 0x0000460000067ab9 */ /* 0x000fe40000000a00 */
[----:B------:R-:W-:-:S04]  /*0050*/  IADD3 R0, R6, c[0x0][0x17c], RZ ;  /* 0x00005f0006007a10 */ /* 0x000fc80007ffe0ff */
[----:B------:R-:W-:-:S04]  /*0060*/  SHF.R.S32.HI R3, RZ, 0x1f, R0 ;  /* 0x0000001fff037819 */ /* 0x000fc80000011400 */
[----:B------:R-:W-:-:S04]  /*0070*/  LEA.HI R3, R3, R0, RZ, 0x7 ;  /* 0x0000000003037211 */ /* 0x000fc800078f38ff */
[----:B------:R-:W-:Y:S02]  /*0080*/  SHF.R.S32.HI R0, RZ, 0x7, R3 ;  /* 0x00000007ff007819 */ /* 0x000fe40000011403 */
[----:B------:R-:W1:Y:S03]  /*0090*/  S2R R3, SR_CTAID.X ;  /* 0x0000000000037919 */ /* 0x000e660000002500 */
[----:B------:R-:W-:Y:S01]  /*00a0*/  IMAD.SHL.U32 R0, R0, 0x8, RZ ;  /* 0x0000000800007824 */ /* 0x000fe200078e00ff */
[----:B0-----:R-:W-:-:S04]  /*00b0*/  LOP3.LUT R15, R12, 0x3f, RZ, 0xc0, !PT ;  /* 0x0000003f0c0f7812 */ /* 0x001fc800078ec0ff */
[-C--:B------:R-:W-:Y:S02]  /*00c0*/  IABS R7, R0.reuse ;  /* 0x0000000000077213 */ /* 0x080fe40000000000 */
[----:B------:R-:W-:Y:S02]  /*00d0*/  IABS R11, R0 ;  /* 0x00000000000b7213 */ /* 0x000fe40000000000 */
[----:B------:R-:W0:Y:S01]  /*00e0*/  I2F.RP R2, R7 ;  /* 0x0000000700027306 */ /* 0x000e220000209400 */
[----:B-1----:R-:W-:-:S07]  /*00f0*/  IABS R10, R3 ;  /* 0x00000003000a7213 */ /* 0x002fce0000000000 */
[----:B0-----:R-:W0:Y:S02]  /*0100*/  MUFU.RCP R2, R2 ;  /* 0x0000000200027308 */ /* 0x001e240000001000 */
[----:B0-----:R-:W-:Y:S01]  /*0110*/  IADD3 R4, R2, 0xffffffe, RZ ;  /* 0x0ffffffe02047810 */ /* 0x001fe20007ffe0ff */
[----:B------:R-:W-:-:S05]  /*0120*/  IMAD.MOV R2, RZ, RZ, -R11 ;  /* 0x000000ffff027224 */ /* 0x000fca00078e0a0b */
[----:B------:R0:W1:Y:S02]  /*0130*/  F2I.FTZ.U32.TRUNC.NTZ R5, R4 ;  /* 0x0000000400057305 */ /* 0x000064000021f000 */
[----:B0-----:R-:W-:Y:S02]  /*0140*/  IMAD.MOV.U32 R4, RZ, RZ, RZ ;  /* 0x000000ffff047224 */ /* 0x001fe400078e00ff */
[----:B-1----:R-:W-:-:S04]  /*0150*/  IMAD.MOV R8, RZ, RZ, -R5 ;  /* 0x000000ffff087224 */ /* 0x002fc800078e0a05 */
[----:B------:R-:W-:Y:S02]  /*0160*/  IMAD R9, R8, R7, RZ ;  /* 0x0000000708097224 */ /* 0x000fe400078e02ff */
[----:B------:R-:W-:Y:S02]  /*0170*/  IMAD.MOV.U32 R8, RZ, RZ, R10 ;  /* 0x000000ffff087224 */ /* 0x000fe400078e000a */
[----:B------:R-:W-:-:S06]  /*0180*/  IMAD.HI.U32 R5, R5, R9, R4 ;  /* 0x0000000905057227 */ /* 0x000fcc00078e0004 */
[----:B------:R-:W-:-:S04]  /*0190*/  IMAD.HI.U32 R5, R5, R8, RZ ;  /* 0x0000000805057227 */ /* 0x000fc800078e00ff */
[----:B------:R-:W-:-:S05]  /*01a0*/  IMAD R2, R5, R2, R8 ;  /* 0x0000000205027224 */ /* 0x000fca00078e0208 */
[----:B------:R-:W-:-:S13]  /*01b0*/  ISETP.GT.U32.AND P1, PT, R7, R2, PT ;  /* 0x000000020700720c */ /* 0x000fda0003f24070 */
[----:B------:R-:W-:Y:S01]  /*01c0*/  @!P1 IMAD.IADD R2, R2, 0x1, -R7 ;  /* 0x0000000102029824 */ /* 0x000fe200078e0a07 */
[----:B------:R-:W-:Y:S02]  /*01d0*/  @!P1 IADD3 R5, R5, 0x1, RZ ;  /* 0x0000000105059810 */ /* 0x000fe40007ffe0ff */
[----:B------:R-:W-:Y:S02]  /*01e0*/  ISETP.NE.AND P1, PT, R0, RZ, PT ;  /* 0x000000ff0000720c */ /* 0x000fe40003f25270 */
[----:B------:R-:W-:Y:S02]  /*01f0*/  ISETP.GE.U32.AND P0, PT, R2, R7, PT ;  /* 0x000000070200720c */ /* 0x000fe40003f06070 */
[----:B------:R-:W-:-:S04]  /*0200*/  LOP3.LUT R2, R3, R0, RZ, 0x3c, !PT ;  /* 0x0000000003027212 */ /* 0x000fc800078e3cff */
[----:B------:R-:W-:Y:S02]  /*0210*/  ISETP.GE.AND P2, PT, R2, RZ, PT ;  /* 0x000000ff0200720c */ /* 0x000fe40003f46270 */
[----:B------:R-:W-:-:S05]  /*0220*/  IADD3 R2, R6, c[0x0][0x178], RZ ;  /* 0x00005e0006027a10 */ /* 0x000fca0007ffe0ff */
[----:B------:R-:W-:-:S05]  /*0230*/  @P0 IADD3 R5, R5, 0x1, RZ ;  /* 0x0000000105050810 */ /* 0x000fca0007ffe0ff */
[----:B------:R-:W-:Y:S01]  /*0240*/  IMAD.MOV.U32 R4, RZ, RZ, R5 ;  /* 0x000000ffff047224 */ /* 0x000fe200078e0005 */
[----:B------:R-:W-:-:S03]  /*0250*/  SHF.R.S32.HI R5, RZ, 0x1f, R2 ;  /* 0x0000001fff057819 */ /* 0x000fc60000011402 */
[----:B------:R-:W-:Y:S01]  /*0260*/  @!P2 IMAD.MOV R4, RZ, RZ, -R4 ;  /* 0x000000ffff04a224 */ /* 0x000fe200078e0a04 */
[----:B------:R-:W-:Y:S02]  /*0270*/  @!P1 LOP3.LUT R4, RZ, R0, RZ, 0x33, !PT ;  /* 0x00000000ff049212 */ /* 0x000fe400078e33ff */
[----:B------:R-:W-:-:S03]  /*0280*/  LEA.HI R5, R5, R2, RZ, 0x7 ;  /* 0x0000000205057211 */ /* 0x000fc600078f38ff */
[----:B------:R-:W-:Y:S02]  /*0290*/  IMAD.SHL.U32 R2, R4, 0x8, RZ ;  /* 0x0000000804027824 */ /* 0x000fe400078e00ff */
[----:B------:R-:W-:-:S03]  /*02a0*/  IMAD.MOV R4, RZ, RZ, -R4 ;  /* 0x000000ffff047224 */ /* 0x000fc600078e0a04 */
[----:B------:R-:W-:Y:S01]  /*02b0*/  LEA.HI.SX32 R5, R5, -R2, 0x19 ;  /* 0x8000000205057211 */ /* 0x000fe200078fcaff */
[----:B------:R-:W-:Y:S02]  /*02c0*/  IMAD R13, R0, R4, R3 ;  /* 0x00000004000d7224 */ /* 0x000fe400078e0203 */
[----:B------:R-:W-:Y:S01]  /*02d0*/  IMAD.MOV.U32 R4, RZ, RZ, RZ ;  /* 0x000000ffff047224 */ /* 0x000fe200078e00ff */
[----:B------:R-:W-:Y:S02]  /*02e0*/  IMNMX R6, R5, 0x8, PT ;  /* 0x0000000805067817 */ /* 0x000fe40003800200 */
[----:B------:R-:W-:Y:S02]  /*02f0*/  IABS R11, R13 ;  /* 0x0000000d000b7213 */ /* 0x000fe40000000000 */
[----:B------:R-:W-:-:S04]  /*0300*/  IABS R9, R6 ;  /* 0x0000000600097213 */ /* 0x000fc80000000000 */
[----:B------:R-:W0:Y:S08]  /*0310*/  I2F.RP R7, R9 ;  /* 0x0000000900077306 */ /* 0x000e300000209400 */
[----:B0-----:R-:W0:Y:S02]  /*0320*/  MUFU.RCP R7, R7 ;  /* 0x0000000700077308 */ /* 0x001e240000001000 */
[----:B0-----:R-:W-:-:S06]  /*0330*/  IADD3 R5, R7, 0xffffffe, RZ ;  /* 0x0ffffffe07057810 */ /* 0x001fcc0007ffe0ff */
[----:B------:R-:W0:Y:S02]  /*0340*/  F2I.FTZ.U32.TRUNC.NTZ R5, R5 ;  /* 0x0000000500057305 */ /* 0x000e24000021f000 */
[----:B0-----:R-:W-:-:S04]  /*0350*/  IMAD.MOV R8, RZ, RZ, -R5 ;  /* 0x000000ffff087224 */ /* 0x001fc800078e0a05 */
[----:B------:R-:W-:-:S04]  /*0360*/  IMAD.MOV.U32 R0, RZ, RZ, R8 ;  /* 0x000000ffff007224 */ /* 0x000fc800078e0008 */
[----:B------:R-:W-:Y:S01]  /*0370*/  IMAD R3, R0, R9, RZ ;  /* 0x0000000900037224 */ /* 0x000fe200078e02ff */
[----:B------:R-:W-:-:S03]  /*0380*/  IABS R0, R6 ;  /* 0x0000000600007213 */ /* 0x000fc60000000000 */
[----:B------:R-:W-:-:S04]  /*0390*/  IMAD.HI.U32 R4, R5, R3, R4 ;  /* 0x0000000305047227 */ /* 0x000fc800078e0004 */
[----:B------:R-:W-:Y:S02]  /*03a0*/  IMAD.MOV R0, RZ, RZ, -R0 ;  /* 0x000000ffff007224 */ /* 0x000fe400078e0a00 */
        /* <DEDUP_REMOVED lines=8> */
[----:B------:R-:W-:Y:S01]  /*0430*/  ISETP.GE.AND P2, PT, R0, RZ, PT ;  /* 0x000000ff0000720c */ /* 0x000fe20003f46270 */
[----:B------:R-:W-:-:S05]  /*0440*/  IMAD.MOV.U32 R0, RZ, RZ, 0x3f ;  /* 0x0000003fff007424 */ /* 0x000fca00078e00ff */
[----:B------:R-:W-:Y:S02]  /*0450*/  IADD3 R0, R0, c[0x0][0x180], RZ ;  /* 0x0000600000007a10 */ /* 0x000fe40007ffe0ff */
[----:B------:R-:W-:Y:S02]  /*0460*/  @P0 IADD3 R4, R4, 0x1, RZ ;  /* 0x0000000104040810 */ /* 0x000fe40007ffe0ff */
[----:B------:R-:W-:-:S03]  /*0470*/  ISETP.GT.AND P0, PT, R0, 0x3f, PT ;  /* 0x0000003f0000780c */ /* 0x000fc60003f04270 */
[----:B------:R-:W-:Y:S01]  /*0480*/  @!P2 IMAD.MOV R4, RZ, RZ, -R4 ;  /* 0x000000ffff04a224 */ /* 0x000fe200078e0a04 */
[----:B------:R-:W-:-:S05]  /*0490*/  @!P1 LOP3.LUT R4, RZ, R6, RZ, 0x33, !PT ;  /* 0x00000006ff049212 */ /* 0x000fca00078e33ff */
[----:B------:R-:W-:Y:S02]  /*04a0*/  IMAD.SHL.U32 R14, R4, 0x80, RZ ;  /* 0x00000080040e7824 */ /* 0x000fe400078e00ff */
[----:B------:R-:W-:-:S03]  /*04b0*/  IMAD.MOV R3, RZ, RZ, -R4 ;  /* 0x000000ffff037224 */ /* 0x000fc600078e0a04 */
[----:B------:R-:W-:Y:S01]  /*04c0*/  IADD3 R5, R14, 0x1, RZ ;  /* 0x000000010e057810 */ /* 0x000fe20007ffe0ff */
[----:B------:R-:W-:Y:S01]  /*04d0*/  IMAD R3, R6, R3, R13 ;  /* 0x0000000306037224 */ /* 0x000fe200078e020d */
[C---:B------:R-:W-:Y:S01]  /*04e0*/  IADD3 R4, R14.reuse, 0x2, RZ ;  /* 0x000000020e047810 */ /* 0x040fe20007ffe0ff */
[----:B------:R-:W-:Y:S01]  /*04f0*/  STL [R1+0x750], R14 ;  /* 0x0007500e01007387 */ /* 0x000fe20000100800 */
[----:B------:R-:W-:Y:S01]  /*0500*/  IADD3 R6, R14, 0x76, RZ ;  /* 0x000000760e067810 */ /* 0x000fe20007ffe0ff */
[----:B------:R-:W-:Y:S01]  /*0510*/  IMAD.IADD R2, R2, 0x1, R3 ;  /* 0x0000000102027824 */ /* 0x000fe200078e0203 */
[C---:B------:R-:W-:Y:S01]  /*0520*/  IADD3 R3, R14.reuse, 0x3, RZ ;  /* 0x000000030e037810 */ /* 0x040fe20007ffe0ff */
[----:B------:R0:W-:Y:S01]  /*0530*/  STL [R1+0xf90], R5 ;  /* 0x000f900501007387 */ /* 0x0001e20000100800 */
[----:B------:R-:W-:-:S03]  /*0540*/  IADD3 R28, R14, 0x7a, RZ ;  /* 0x0000007a0e1c7810 */ /* 0x000fc60007ffe0ff */
[----:B------:R1:W-:Y:S04]  /*0550*/  STL [R1+0xf8c], R4 ;  /* 0x000f8c0401007387 */ /* 0x0003e80000100800 */
[----:B------:R2:W-:Y:S01]  /*0560*/  STL [R1+0xf88], R3 ;  /* 0x000f880301007387 */ /* 0x0005e20000100800 */
[C---:B0-----:R-:W-:Y:S02]  /*0570*/  IADD3 R5, R14.reuse, 0x4, RZ ;  /* 0x000000040e057810 */ /* 0x041fe40007ffe0ff */
[----:B-1----:R-:W-:-:S03]  /*0580*/  IADD3 R4, R14, 0x5, RZ ;  /* 0x000000050e047810 */ /* 0x002fc60007ffe0ff */
[----:B------:R0:W-:Y:S01]  /*0590*/  STL [R1+0xf84], R5 ;  /* 0x000f840501007387 */ /* 0x0001e20000100800 */
[----:B--2---:R-:W-:-:S03]  /*05a0*/  IADD3 R3, R14, 0x6, RZ ;  /* 0x000000060e037810 */ /* 0x004fc60007ffe0ff */
        /* <DEDUP_REMOVED lines=224> */
[----:B0-----:R-:W-:-:S03]  /*13b0*/  IADD3 R5, R14, 0x78, RZ ;  /* 0x000000780e057810 */ /* 0x001fc60007ffe0ff */
[----:B------:R-:W-:Y:S01]  /*13c0*/  STL [R1+0x1150], R3 ;  /* 0x0011500301007387 */ /* 0x000fe20000100800 */
[C---:B-1----:R-:W-:Y:S02]  /*13d0*/  IADD3 R4, R14.reuse, 0x77, RZ ;  /* 0x000000770e047810 */ /* 0x042fe40007ffe0ff */
[----:B--2---:R-:W-:-:S03]  /*13e0*/  IADD3 R6, R14, 0x7b, RZ ;  /* 0x0000007b0e067810 */ /* 0x004fc60007ffe0ff */
[----:B------:R0:W-:Y:S04]  /*13f0*/  STL [R1+0x115c], R4 ;  /* 0x00115c0401007387 */ /* 0x0001e80000100800 */
[----:B------:R1:W-:Y:S01]  /*1400*/  STL [R1+0x1158], R5 ;  /* 0x0011580501007387 */ /* 0x0003e20000100800 */
[C---:B0-----:R-:W-:Y:S02]  /*1410*/  IADD3 R4, R14.reuse, 0x79, RZ ;  /* 0x000000790e047810 */ /* 0x041fe40007ffe0ff */
[----:B-1----:R-:W-:-:S03]  /*1420*/  IADD3 R5, R14, 0x7c, RZ ;  /* 0x0000007c0e057810 */ /* 0x002fc60007ffe0ff */
[----:B------:R0:W-:Y:S04]  /*1430*/  STL [R1+0x1164], R4 ;  /* 0x0011640401007387 */ /* 0x0001e80000100800 */
[----:B------:R-:W-:Y:S04]  /*1440*/  STL [R1+0x116c], R6 ;  /* 0x00116c0601007387 */ /* 0x000fe80000100800 */
[----:B------:R1:W-:Y:S01]  /*1450*/  STL [R1+0x1168], R5 ;  /* 0x0011680501007387 */ /* 0x0003e20000100800 */
[----:B0-----:R-:W-:Y:S02]  /*1460*/  IMAD R4, R2, 0x80, R15 ;  /* 0x0000008002047824 */ /* 0x001fe400078e020f */
[----:B------:R-:W-:Y:S01]  /*1470*/  IMAD.MOV.U32 R2, RZ, RZ, R14 ;  /* 0x000000ffff027224 */ /* 0x000fe200078e000e */
[----:B------:R-:W-:Y:S04]  /*1480*/  STL [R1+0x1160], R28 ;  /* 0x0011601c01007387 */ /* 0x000fe80000100800 */
[----:B------:R0:W-:Y:S01]  /*1490*/  STL [R1+0x754], R4 ;  /* 0x0007540401007387 */ /* 0x0001e20000100800 */
[----:B-1----:R-:W-:-:S02]  /*14a0*/  IADD3 R5, R2, 0x7d, RZ ;  /* 0x0000007d02057810 */ /* 0x002fc40007ffe0ff */
[----:B------:R-:W-:-:S03]  /*14b0*/  IADD3 R29, R2, 0x7e, RZ ;  /* 0x0000007e021d7810 */ /* 0x000fc60007ffe0ff */
[----:B------:R1:W-:Y:S01]  /*14c0*/  STL [R1+0x1178], R5 ;  /* 0x0011780501007387 */ /* 0x0003e20000100800 */
[----:B0-----:R-:W-:Y:S02]  /*14d0*/  IADD3 R4, R4, 0x40, RZ ;  /* 0x0000004004047810 */ /* 0x001fe40007ffe0ff */
[----:B-1----:R-:W-:-:S05]  /*14e0*/  IADD3 R5, R2, 0x7f, RZ ;  /* 0x0000007f02057810 */ /* 0x002fca0007ffe0ff */
[----:B------:R0:W-:Y:S04]  /*14f0*/  STL [R1+0x1170], R5 ;  /* 0x0011700501007387 */ /* 0x0001e80000100800 */
[----:B------:R0:W-:Y:S04]  /*1500*/  STL [R1+0x1174], R29 ;  /* 0x0011741d01007387 */ /* 0x0001e80000100800 */
[----:B------:R0:W-:Y:S01]  /*1510*/  STL [R1+0x758], R4 ;  /* 0x0007580401007387 */ /* 0x0001e20000100800 */
[----:B------:R-:W-:Y:S05]  /*1520*/  @P0 BRA `(.L_x_0) ;  /* 0x0000077000000947 */ /* 0x000fea0003800000 */
[----:B------:R-:W-:Y:S01]  /*1530*/  IMAD.SHL.U32 R0, R12, 0x20, RZ ;  /* 0x000000200c007824 */ /* 0x000fe200078e00ff */
[----:B------:R-:W-:Y:S01]  /*1540*/  CS2R R24, SRZ ;  /* 0x0000000000187805 */ /* 0x000fe2000001ff00 */
[----:B------:R-:W-:Y:S01]  /*1550*/  CS2R R26, SRZ ;  /* 0x00000000001a7805 */ /* 0x000fe2000001ff00 */
[----:B------:R-:W-:Y:S01]  /*1560*/  CS2R R20, SRZ ;  /* 0x0000000000147805 */ /* 0x000fe2000001ff00 */
[----:B------:R-:W-:Y:S01]  /*1570*/  CS2R R22, SRZ ;  /* 0x0000000000167805 */ /* 0x000fe2000001ff00 */
[----:B------:R1:W-:Y:S01]  /*1580*/  STL [R1+0xf7c], R0 ;  /* 0x000f7c0001007387 */ /* 0x0003e20000100800 */
[----:B------:R-:W-:Y:S01]  /*1590*/  CS2R R16, SRZ ;  /* 0x0000000000107805 */ /* 0x000fe2000001ff00 */
[----:B------:R-:W-:Y:S01]  /*15a0*/  CS2R R18, SRZ ;  /* 0x0000000000127805 */ /* 0x000fe2000001ff00 */
[----:B------:R-:W-:Y:S01]  /*15b0*/  CS2R R12, SRZ ;  /* 0x00000000000c7805 */ /* 0x000fe2000001ff00 */
[----:B------:R1:W-:Y:S01]  /*15c0*/  STL [R1], RZ ;  /* 0x000000ff01007387 */ /* 0x0003e20000100800 */
[----:B------:R-:W-:Y:S01]  /*15d0*/  CS2R R14, SRZ ;  /* 0x00000000000e7805 */ /* 0x000fe2000001ff00 */
[----:B------:R-:W-:Y:S01]  /*15e0*/  CS2R R8, SRZ ;  /* 0x0000000000087805 */ /* 0x000fe2000001ff00 */
[----:B------:R-:W-:Y:S01]  /*15f0*/  CS2R R10, SRZ ;  /* 0x00000000000a7805 */ /* 0x000fe2000001ff00 */
[----:B------:R1:W-:Y:S01]  /*1600*/  STL [R1+0x4], RZ ;  /* 0x000004ff01007387 */ /* 0x0003e20000100800 */
[----:B0-----:R-:W-:Y:S01]  /*1610*/  CS2R R4, SRZ ;  /* 0x0000000000047805 */ /* 0x001fe2000001ff00 */
[----:B------:R-:W-:-:S02]  /*1620*/  CS2R R6, SRZ ;  /* 0x0000000000067805 */ /* 0x000fc4000001ff00 */
[----:B------:R1:W-:Y:S04]  /*1630*/  STL [R1+0x8], RZ ;  /* 0x000008ff01007387 */ /* 0x0003e80000100800 */
        /* <DEDUP_REMOVED lines=100> */
[----:B------:R1:W-:Y:S01]  /*1c80*/  STL [R1+0x1ec], RZ ;  /* 0x0001ecff01007387 */ /* 0x0003e20000100800 */
[----:B------:R-:W-:Y:S05]  /*1c90*/  BRA `(.L_x_1) ;  /* 0x00033b0000007947 */ /* 0x000fea0003800000 */
.L_x_0:
[----:B0-----:R-:W2:Y:S04]  /*1ca0*/  LDL R5, [R1+0x1170] ;  /* 0x0011700001057983 */ /* 0x001ea80000100800 */
[----:B------:R-:W3:Y:S04]  /*1cb0*/  LDL R6, [R1+0x758] ;  /* 0x0007580001067983 */ /* 0x000ee80000100800 */
[----:B------:R-:W4:Y:S04]  /*1cc0*/  LDL R8, [R1+0x1178] ;  /* 0x0011780001087983 */ /* 0x000f280000100800 */
[----:B------:R-:W5:Y:S04]  /*1cd0*/  LDL R25, [R1+0x754] ;  /* 0x0007540001197983 */ /* 0x000f680000100800 */
[----:B------:R-:W4:Y:S04]  /*1ce0*/  LDL R23, [R1+0x1168] ;  /* 0x0011680001177983 */ /* 0x000f280000100800 */
[----:B------:R-:W4:Y:S04]  /*1cf0*/  LDL R16, [R1+0x1164] ;  /* 0x0011640001107983 */ /* 0x000f280000100800 */
[----:B------:R-:W4:Y:S04]  /*1d00*/  LDL R17, [R1+0x1158] ;  /* 0x0011580001117983 */ /* 0x000f280000100800 */
[----:B------:R-:W5:Y:S04]  /*1d10*/  LDL R18, [R1+0x115c] ;  /* 0x00115c0001127983 */ /* 0x000f680000100800 */
[----:B------:R-:W5:Y:S04]  /*1d20*/  LDL R7, [R1+0x116c] ;  /* 0x00116c0001077983 */ /* 0x000f680000100800 */
[----:B------:R-:W5:Y:S04]  /*1d30*/  LDL R9, [R1+0x1154] ;  /* 0x0011540001097983 */ /* 0x000f680000100800 */
[----:B------:R-:W5:Y:S04]  /*1d40*/  LDL R11, [R1+0x114c] ;  /* 0x00114c00010b7983 */ /* 0x000f680000100800 */
[----:B------:R-:W5:Y:S04]  /*1d50*/  LDL R12, [R1+0x1148] ;  /* 0x00114800010c7983 */ /* 0x000f680000100800 */
[----:B------:R-:W5:Y:S01]  /*1d60*/  LDL R14, [R1+0x1144] ;  /* 0x00114400010e7983 */ /* 0x000f620000100800 */
[----:B------:R-:W-:Y:S01]  /*1d70*/  IMAD.MOV.U32 R21, RZ, RZ, R2 ;  /* 0x000000ffff157224 */ /* 0x000fe200078e0002 */
[----:B------:R-:W-:Y:S01]  /*1d80*/  IABS R2, c[0x0][0x178] ;  /* 0x00005e0000027a13 */ /* 0x000fe20000000000 */
[----:B------:R-:W-:Y:S01]  /*1d90*/  IMAD.MOV.U32 R19, RZ, RZ, R3 ;  /* 0x000000ffff137224 */ /* 0x000fe200078e0003 */
[----:B------:R-:W5:Y:S03]  /*1da0*/  LDL R15, [R1+0x113c] ;  /* 0x00113c00010f7983 */ /* 0x000f660000100800 */
[----:B------:R-:W-:Y:S01]  /*1db0*/  IMAD.MOV.U32 R24, RZ, RZ, R2 ;  /* 0x000000ffff187224 */ /* 0x000fe200078e0002 */
[----:B------:R-:W5:Y:S03]  /*1dc0*/  LDL R13, [R1+0x1140] ;  /* 0x00114000010d7983 */ /* 0x000f660000100800 */
[----:B------:R-:W0:Y:S01]  /*1dd0*/  I2F.RP R3, R24 ;  /* 0x0000001800037306 */ /* 0x000e220000209400 */
[----:B------:R-:W-:Y:S01]  /*1de0*/  IMAD.MOV.U32 R22, RZ, RZ, R29 ;  /* 0x000000ffff167224 */ /* 0x000fe200078e001d */
[----:B------:R-:W-:Y:S01]  /*1df0*/  IABS R29, c[0x0][0x17c] ;  /* 0x00005f00001d7a13 */ /* 0x000fe20000000000 */
[----:B------:R-:W5:Y:S05]  /*1e00*/  LDL R10, [R1+0x1138] ;  /* 0x00113800010a7983 */ /* 0x000f6a0000100800 */
[----:B------:R-:W1:Y:S08]  /*1e10*/  I2F.RP R2, R29 ;  /* 0x0000001d00027306 */ /* 0x000e700000209400 */
[----:B0-----:R-:W0:Y:S08]  /*1e20*/  MUFU.RCP R3, R3 ;  /* 0x0000000300037308 */ /* 0x001e300000001000 */
[----:B-1----:R-:W1:Y:S01]  /*1e30*/  MUFU.RCP R2, R2 ;  /* 0x0000000200027308 */ /* 0x002e620000001000 */
[----:B0-----:R-:W-:-:S07]  /*1e40*/  IADD3 R3, R3, 0xffffffe, RZ ;  /* 0x0ffffffe03037810 */ /* 0x001fce0007ffe0ff */
[----:B------:R-:W0:Y:S01]  /*1e50*/  F2I.FTZ.U32.TRUNC.NTZ R3, R3 ;  /* 0x0000000300037305 */ /* 0x000e22000021f000 */
[----:B-1----:R-:W-:Y:S02]  /*1e60*/  IADD3 R2, R2, 0xffffffe, RZ ;  /* 0x0ffffffe02027810 */ /* 0x002fe40007ffe0ff */
[----:B------:R-:W-:Y:S01]  /*1e70*/  IABS R21, R21 ;  /* 0x0000001500157213 */ /* 0x000fe20000000000 */
[----:B--2---:R-:W-:-:S04]  /*1e80*/  IMAD.MOV.U32 R26, RZ, RZ, R5 ;  /* 0x000000ffff1a7224 */ /* 0x004fc800078e0005 */
[----:B------:R1:W2:Y:S01]  /*1e90*/  F2I.FTZ.U32.TRUNC.NTZ R5, R2 ;  /* 0x0000000200057305 */ /* 0x0002a2000021f000 */
[----:B---3--:R-:W-:Y:S02]  /*1ea0*/  IMAD.MOV.U32 R20, RZ, RZ, R6 ;  /* 0x000000ffff147224 */ /* 0x008fe400078e0006 */
[----:B0-----:R-:W-:Y:S01]  /*1eb0*/  IMAD.MOV R6, RZ, RZ, -R3 ;  /* 0x000000ffff067224 */ /* 0x001fe200078e0a03 */
[----:B-1----:R-:W-:-:S03]  /*1ec0*/  SHF.R.S32.HI R2, RZ, 0x1f, R0 ;  /* 0x0000001fff027819 */ /* 0x002fc60000011400 */
[----:B------:R-:W-:Y:S01]  /*1ed0*/  IMAD R6, R6, R24, RZ ;  /* 0x0000001806067224 */ /* 0x000fe200078e02ff */
[----:B------:R-:W-:Y:S01]  /*1ee0*/  LEA.HI R0, R2, R0, RZ, 0x6 ;  /* 0x0000000002007211 */ /* 0x000fe200078f30ff */
[----:B------:R-:W-:-:S04]  /*1ef0*/  IMAD.MOV.U32 R2, RZ, RZ, RZ ;  /* 0x000000ffff027224 */ /* 0x000fc800078e00ff */
[----:B------:R-:W-:Y:S01]  /*1f00*/  IMAD.HI.U32 R6, R3, R6, R2 ;  /* 0x0000000603067227 */ /* 0x000fe200078e0002 */
[----:B------:R-:W-:Y:S02]  /*1f10*/  IABS R2, R20 ;  /* 0x0000001400027213 */ /* 0x000fe40000000000 */
[----:B------:R-:W0:Y:S01]  /*1f20*/  S2R R20, SR_TID.X ;  /* 0x0000000000147919 */ /* 0x000e220000002100 */
[----:B--2---:R-:W-:Y:S02]  /*1f30*/  IMAD.MOV R4, RZ, RZ, -R5 ;  /* 0x000000ffff047224 */ /* 0x004fe400078e0a05 */
[----:B----4-:R-:W-:Y:S01]  /*1f40*/  IMAD.MOV.U32 R27, RZ, RZ, R8 ;  /* 0x000000ffff1b7224 */ /* 0x010fe200078e0008 */
[----:B------:R5:W-:Y:S01]  /*1f50*/  STL [R1+0x1ec], R0 ;  /* 0x0001ec0001007387 */ /* 0x000be20000100800 */
[----:B------:R-:W-:Y:S02]  /*1f60*/  IMAD.MOV.U32 R8, RZ, RZ, R28 ;  /* 0x000000ffff087224 */ /* 0x000fe400078e001c */
[----:B------:R-:W-:-:S02]  /*1f70*/  IMAD R28, R4, R29, RZ ;  /* 0x0000001d041c7224 */ /* 0x000fc400078e02ff */
[----:B------:R-:W-:Y:S01]  /*1f80*/  IMAD.MOV.U32 R4, RZ, RZ, RZ ;  /* 0x000000ffff047224 */ /* 0x000fe200078e00ff */
[----:B------:R-:W-:Y:S01]  /*1f90*/  IABS R3, R26 ;  /* 0x0000001a00037213 */ /* 0x000fe20000000000 */
[----:B------:R-:W-:Y:S01]  /*1fa0*/  IMAD.MOV.U32 R26, RZ, RZ, R27 ;  /* 0x000000ffff1a7224 */ /* 0x000fe200078e001b */
[----:B-----5:R-:W-:Y:S01]  /*1fb0*/  IABS R0, R25 ;  /* 0x0000001900007213 */ /* 0x020fe20000000000 */
[----:B------:R-:W-:Y:S02]  /*1fc0*/  IMAD.MOV.U32 R25, RZ, RZ, R22 ;  /* 0x000000ffff197224 */ /* 0x000fe400078e0016 */
[----:B------:R-:W-:Y:S02]  /*1fd0*/  IMAD.MOV.U32 R22, RZ, RZ, R8 ;  /* 0x000000ffff167224 */ /* 0x000fe400078e0008 */
[----:B------:R-:W-:-:S04]  /*1fe0*/  IMAD.HI.U32 R28, R5, R28, R4 ;  /* 0x0000001c051c7227 */ /* 0x000fc800078e0004 */
[----:B------:R-:W-:Y:S01]  /*1ff0*/  IMAD.MOV.U32 R27, RZ, RZ, R23 ;  /* 0x000000ffff1b7224 */ /* 0x000fe200078e0017 */
[C---:B0-----:R-:W-:Y:S01]  /*2000*/  LOP3.LUT R8, R20.reuse, 0x7, RZ, 0xc0, !PT ;  /* 0x0000000714087812 */ /* 0x041fe200078ec0ff */
[----:B------:R-:W-:Y:S02]  /*2010*/  IMAD.MOV.U32 R5, RZ, RZ, R0 ;  /* 0x000000ffff057224 */ /* 0x000fe400078e0000 */
[----:B------:R-:W-:Y:S02]  /*2020*/  IMAD.MOV.U32 R23, RZ, RZ, R16 ;  /* 0x000000ffff177224 */ /* 0x000fe400078e0010 */
[----:B------:R-:W-:Y:S02]  /*2030*/  IMAD.MOV.U32 R16, RZ, RZ, R17 ;  /* 0x000000ffff107224 */ /* 0x000fe400078e0011 */
[----:B------:R-:W-:Y:S02]  /*2040*/  IMAD.SHL.U32 R0, R20, 0x2, RZ ;  /* 0x0000000214007824 */ /* 0x000fe400078e00ff */
[----:B------:R-:W-:-:S02]  /*2050*/  IMAD.MOV.U32 R17, RZ, RZ, R18 ;  /* 0x000000ffff117224 */ /* 0x000fc400078e0012 */
[----:B------:R-:W-:Y:S02]  /*2060*/  IMAD.MOV.U32 R18, RZ, RZ, R9 ;  /* 0x000000ffff127224 */ /* 0x000fe400078e0009 */
[----:B------:R-:W-:Y:S02]  /*2070*/  IMAD.MOV.U32 R20, RZ, RZ, R7 ;  /* 0x000000ffff147224 */ /* 0x000fe400078e0007 */
[----:B------:R-:W-:-:S04]  /*2080*/  IMAD.HI.U32 R7, R6, R5, RZ ;  /* 0x0000000506077227 */ /* 0x000fc800078e00ff */
[----:B------:R-:W-:Y:S02]  /*2090*/  IMAD R9, R8, 0x110, RZ ;  /* 0x0000011008097824 */ /* 0x000fe400078e02ff */
[----:B------:R-:W-:-:S04]  /*20a0*/  IMAD.HI.U32 R4, R6, R2, RZ ;  /* 0x0000000206047227 */ /* 0x000fc800078e00ff */
[----:B------:R-:W-:Y:S01]  /*20b0*/  IMAD.MOV R6, RZ, RZ, -R7 ;  /* 0x000000ffff067224 */ /* 0x000fe200078e0a07 */
[----:B------:R-:W-:Y:S01]  /*20c0*/  LOP3.LUT R7, R9, 0x10, R0, 0x78, !PT ;  /* 0x0000001009077812 */ /* 0x000fe200078e7800 */
[----:B------:R-:W-:Y:S02]  /*20d0*/  IMAD R8, R8, 0x90, RZ ;  /* 0x0000009008087824 */ /* 0x000fe400078e02ff */
[----:B------:R-:W-:Y:S02]  /*20e0*/  IMAD.MOV R4, RZ, RZ, -R4 ;  /* 0x000000ffff047224 */ /* 0x000fe400078e0a04 */
[----:B------:R0:W-:Y:S01]  /*20f0*/  STL [R1+0x19c], R7 ;  /* 0x00019c0701007387 */ /* 0x0001e20000100800 */
[C---:B------:R-:W-:Y:S02]  /*2100*/  IMAD R5, R24.reuse, R6, R5 ;  /* 0x0000000618057224 */ /* 0x040fe400078e0205 */
[----:B------:R-:W-:Y:S02]  /*2110*/  IMAD R2, R24, R4, R2 ;  /* 0x0000000418027224 */ /* 0x000fe400078e0202 */
[----:B------:R-:W-:Y:S01]  /*2120*/  IMAD.HI.U32 R4, R28, R3, RZ ;  /* 0x000000031c047227 */ /* 0x000fe200078e00ff */
[----:B0-----:R-:W-:-:S02]  /*2130*/  LOP3.LUT R7, R8, 0x30, R0, 0x78, !PT ;  /* 0x0000003008077812 */ /* 0x001fc400078e7800 */
[----:B------:R-:W-:-:S03]  /*2140*/  IABS R6, R25 ;  /* 0x0000001900067213 */ /* 0x000fc60000000000 */
[----:B------:R-:W-:Y:S01]  /*2150*/  STL [R1+0x1e8], R7 ;  /* 0x0001e80701007387 */ /* 0x000fe20000100800 */
[----:B------:R-:W-:-:S03]  /*2160*/  IMAD.HI.U32 R0, R28, R21, RZ ;  /* 0x000000151c007227 */ /* 0x000fc600078e00ff */
[----:B------:R0:W-:Y:S01]  /*2170*/  STL [R1+0x5c], R5 ;  /* 0x00005c0501007387 */ /* 0x0001e20000100800 */
[----:B------:R-:W-:-:S03]  /*2180*/  IMAD.MOV R4, RZ, RZ, -R4 ;  /* 0x000000ffff047224 */ /* 0x000fc600078e0a04 */
[----:B------:R1:W-:Y:S01]  /*2190*/  STL [R1+0x58], R2 ;  /* 0x0000580201007387 */ /* 0x0003e20000100800 */
[C---:B------:R-:W-:Y:S01]  /*21a0*/  IMAD.HI.U32 R8, R28.reuse, R6, RZ ;  /* 0x000000061c087227 */ /* 0x040fe200078e00ff */
[----:B0-----:R-:W-:Y:S02]  /*21b0*/  IABS R5, R26 ;  /* 0x0000001a00057213 */ /* 0x001fe40000000000 */
[----:B-1----:R-:W-:Y:S01]  /*21c0*/  IABS R2, R27 ;  /* 0x0000001b00027213 */ /* 0x002fe20000000000 */
[----:B------:R-:W-:Y:S02]  /*21d0*/  IMAD.MOV R0, RZ, RZ, -R0 ;  /* 0x000000ffff007224 */ /* 0x000fe400078e0a00 */
[----:B------:R-:W-:-:S04]  /*21e0*/  IMAD.HI.U32 R7, R28, R5, RZ ;  /* 0x000000051c077227 */ /* 0x000fc800078e00ff */
[----:B------:R-:W-:Y:S02]  /*21f0*/  IMAD R3, R29, R4, R3 ;  /* 0x000000041d037224 */ /* 0x000fe400078e0203 */
[----:B------:R-:W-:-:S04]  /*2200*/  IMAD.HI.U32 R4, R28, R2, RZ ;  /* 0x000000021c047227 */ /* 0x000fc800078e00ff */
[----:B------:R-:W-:Y:S01]  /*2210*/  IMAD.MOV R8, RZ, RZ, -R8 ;  /* 0x000000ffff087224 */ /* 0x000fe200078e0a08 */
[----:B------:R0:W-:Y:S01]  /*2220*/  STL [R1+0x54], R3 ;  /* 0x0000540301007387 */ /* 0x0001e20000100800 */
[C---:B------:R-:W-:Y:S01]  /*2230*/  IMAD R21, R29.reuse, R0, R21 ;  /* 0x000000001d157224 */ /* 0x040fe200078e0215 */
[----:B------:R-:W-:Y:S01]  /*2240*/  IABS R0, R20 ;  /* 0x0000001400007213 */ /* 0x000fe20000000000 */
[----:B------:R-:W-:Y:S02]  /*2250*/  IMAD.MOV R7, RZ, RZ, -R7 ;  /* 0x000000ffff077224 */ /* 0x000fe400078e0a07 */
[----:B------:R-:W-:Y:S02]  /*2260*/  IMAD.MOV R4, RZ, RZ, -R4 ;  /* 0x000000ffff047224 */ /* 0x000fe400078e0a04 */
[C---:B------:R-:W-:Y:S01]  /*2270*/  IMAD R8, R29.reuse, R8, R6 ;  /* 0x000000081d087224 */ /* 0x040fe200078e0206 */
[----:B0-----:R-:W-:Y:S01]  /*2280*/  IABS R3, R22 ;  /* 0x0000001600037213 */ /* 0x001fe20000000000 */
[----:B------:R-:W-:-:S02]  /*2290*/  IMAD R5, R29, R7, R5 ;  /* 0x000000071d057224 */ /* 0x000fc400078e0205 */
[C---:B------:R-:W-:Y:S02]  /*22a0*/  IMAD R2, R29.reuse, R4, R2 ;  /* 0x000000041d027224 */ /* 0x040fe400078e0202 */
[C---:B------:R-:W-:Y:S01]  /*22b0*/  IMAD.HI.U32 R6, R28.reuse, R0, RZ ;  /* 0x000000001c067227 */ /* 0x040fe200078e00ff */
[----:B------:R-:W-:Y:S01]  /*22c0*/  STL [R1+0x50], R8 ;  /* 0x0000500801007387 */ /* 0x000fe20000100800 */
[----:B------:R-:W-:Y:S02]  /*22d0*/  IABS R7, R23 ;  /* 0x0000001700077213 */ /* 0x000fe40000000000 */
[C---:B------:R-:W-:Y:S01]  /*22e0*/  IMAD.HI.U32 R4, R28.reuse, R3, RZ ;  /* 0x000000031c047227 */ /* 0x040fe200078e00ff */
[----:B------:R0:W-:Y:S03]  /*22f0*/  STL [R1+0x4c], R5 ;  /* 0x00004c0501007387 */ /* 0x0001e60000100800 */
[----:B------:R-:W-:Y:S01]  /*2300*/  IMAD.MOV R6, RZ, RZ, -R6 ;  /* 0x000000ffff067224 */ /* 0x000fe200078e0a06 */
[----:B------:R1:W-:Y:S01]  /*2310*/  STL [R1+0x48], R2 ;  /* 0x0000480201007387 */ /* 0x0003e20000100800 */
[----:B------:R-:W-:Y:S01]  /*2320*/  IMAD.MOV R4, RZ, RZ, -R4 ;  /* 0x000000ffff047224 */ /* 0x000fe200078e0a04 */
[----:B0-----:R-:W-:Y:S01]  /*2330*/  IABS R5, R16 ;  /* 0x0000001000057213 */ /* 0x001fe20000000000 */
[----:B------:R-:W-:Y:S01]  /*2340*/  IMAD R0, R29, R6, R0 ;  /* 0x000000061d007224 */ /* 0x000fe200078e0200 */
[----:B-1----:R-:W-:Y:S01]  /*2350*/  IABS R2, R17 ;  /* 0x0000001100027213 */ /* 0x002fe20000000000 */
[----:B------:R-:W-:-:S04]  /*2360*/  IMAD.HI.U32 R8, R28, R7, RZ ;  /* 0x000000071c087227 */ /* 0x000fc800078e00ff */
[----:B------:R-:W-:-:S04]  /*2370*/  IMAD.HI.U32 R6, R28, R5, RZ ;  /* 0x000000051c067227 */ /* 0x000fc800078e00ff */
[----:B------:R-:W-:Y:S02]  /*2380*/  IMAD R3, R29, R4, R3 ;  /* 0x000000041d037224 */ /* 0x000fe400078e0203 */
[----:B------:R-:W-:-:S04]  /*2390*/  IMAD.HI.U32 R4, R28, R2, RZ ;  /* 0x000000021c047227 */ /* 0x000fc800078e00ff */
[----:B------:R-:W-:Y:S02]  /*23a0*/  IMAD.MOV R8, RZ, RZ, -R8 ;  /* 0x000000ffff087224 */ /* 0x000fe400078e0a08 */
[----:B------:R-:W-:Y:S02]  /*23b0*/  IMAD.MOV R6, RZ, RZ, -R6 ;  /* 0x000000ffff067224 */ /* 0x000fe400078e0a06 */
[----:B------:R-:W-:Y:S02]  /*23c0*/  IMAD.MOV R4, RZ, RZ, -R4 ;  /* 0x000000ffff047224 */ /* 0x000fe400078e0a04 */
[C---:B------:R-:W-:Y:S02]  /*23d0*/  IMAD R8, R29.reuse, R8, R7 ;  /* 0x000000081d087224 */ /* 0x040fe400078e0207 */
[C---:B------:R-:W-:Y:S01]  /*23e0*/  IMAD R5, R29.reuse, R6, R5 ;  /* 0x000000061d057224 */ /* 0x040fe200078e0205 */
[----:B------:R-:W-:Y:S01]  /*23f0*/  STL [R1+0x44], R0 ;  /* 0x0000440001007387 */ /* 0x000fe20000100800 */
[----:B------:R-:W-:-:S03]  /*2400*/  IMAD R2, R29, R4, R2 ;  /* 0x000000041d027224 */ /* 0x000fc600078e0202 */
[----:B------:R-:W-:Y:S01]  /*2410*/  STL [R1+0x40], R3 ;  /* 0x0000400301007387 */ /* 0x000fe20000100800 */
[----:B------:R-:W-:-:S03]  /*2420*/  IABS R6, R11 ;  /* 0x0000000b00067213 */ /* 0x000fc60000000000 */
[----:B------:R-:W-:Y:S04]  /*2430*/  STL [R1+0x3c], R8 ;  /* 0x00003c0801007387 */ /* 0x000fe80000100800 */
[----:B------:R0:W-:Y:S04]  /*2440*/  STL [R1+0x38], R5 ;  /* 0x0000380501007387 */ /* 0x0001e80000100800 */
[----:B------:R1:W-:Y:S04]  /*2450*/  STL [R1+0x34], R2 ;  /* 0x0000340201007387 */ /* 0x0003e80000100800 */
[----:B------:R-:W2:Y:S01]  /*2460*/  LDL R11, [R1+0x1134] ;  /* 0x00113400010b7983 */ /* 0x000ea20000100800 */
[----:B0-----:R-:W-:-:S03]  /*2470*/  IABS R5, R12 ;  /* 0x0000000c00057213 */ /* 0x001fc60000000000 */
[----:B------:R-:W3:Y:S01]  /*2480*/  LDL R12, [R1+0x1130] ;  /* 0x00113000010c7983 */ /* 0x000ee20000100800 */
[----:B-1----:R-:W-:-:S03]  /*2490*/  IABS R2, R14 ;  /* 0x0000000e00027213 */ /* 0x002fc60000000000 */
[----:B------:R-:W4:Y:S01]  /*24a0*/  LDL R14, [R1+0x112c] ;  /* 0x00112c00010e7983 */ /* 0x000f220000100800 */
[----:B------:R-:W-:Y:S02]  /*24b0*/  IABS R0, R18 ;  /* 0x0000001200007213 */ /* 0x000fe40000000000 */
[----:B------:R-:W-:-:S03]  /*24c0*/  IABS R3, R19 ;  /* 0x0000001300037213 */ /* 0x000fc60000000000 */
[----:B------:R-:W-:-:S04]  /*24d0*/  IMAD.HI.U32 R7, R28, R0, RZ ;  /* 0x000000001c077227 */ /* 0x000fc800078e00ff */
[----:B------:R-:W-:Y:S02]  /*24e0*/  IMAD.MOV R7, RZ, RZ, -R7 ;  /* 0x000000ffff077224 */ /* 0x000fe400078e0a07 */
[----:B------:R-:W-:-:S04]  /*24f0*/  IMAD.HI.U32 R4, R28, R3, RZ ;  /* 0x000000031c047227 */ /* 0x000fc800078e00ff */
[----:B------:R-:W-:Y:S02]  /*2500*/  IMAD R0, R29, R7, R0 ;  /* 0x000000071d007224 */ /* 0x000fe400078e0200 */
[----:B------:R-:W-:Y:S02]  /*2510*/  IMAD.MOV R4, RZ, RZ, -R4 ;  /* 0x000000ffff047224 */ /* 0x000fe400078e0a04 */
[----:B------:R-:W-:-:S04]  /*2520*/  IMAD.HI.U32 R8, R28, R6, RZ ;  /* 0x000000061c087227 */ /* 0x000fc800078e00ff */
[----:B------:R-:W-:-:S04]  /*2530*/  IMAD.HI.U32 R7, R28, R5, RZ ;  /* 0x000000051c077227 */ /* 0x000fc800078e00ff */
[----:B------:R-:W-:Y:S02]  /*2540*/  IMAD R3, R29, R4, R3 ;  /* 0x000000041d037224 */ /* 0x000fe400078e0203 */
[----:B------:R-:W-:Y:S02]  /*2550*/  IMAD.MOV R8, RZ, RZ, -R8 ;  /* 0x000000ffff087224 */ /* 0x000fe400078e0a08 */
[----:B------:R-:W-:-:S04]  /*2560*/  IMAD.HI.U32 R4, R28, R2, RZ ;  /* 0x000000021c047227 */ /* 0x000fc800078e00ff */
[----:B------:R-:W-:Y:S01]  /*2570*/  IMAD.MOV R7, RZ, RZ, -R7 ;  /* 0x000000ffff077224 */ /* 0x000fe200078e0a07 */
[----:B------:R0:W-:Y:S01]  /*2580*/  STL [R1+0x30], R0 ;  /* 0x0000300001007387 */ /* 0x0001e20000100800 */
[C---:B------:R-:W-:Y:S02]  /*2590*/  IMAD R8, R29.reuse, R8, R6 ;  /* 0x000000081d087224 */ /* 0x040fe400078e0206 */
[----:B------:R-:W-:Y:S02]  /*25a0*/  IMAD.MOV R4, RZ, RZ, -R4 ;  /* 0x000000ffff047224 */ /* 0x000fe400078e0a04 */
[C---:B------:R-:W-:Y:S02]  /*25b0*/  IMAD R5, R29.reuse, R7, R5 ;  /* 0x000000071d057224 */ /* 0x040fe400078e0205 */
[----:B------:R-:W-:Y:S01]  /*25c0*/  IMAD R2, R29, R4, R2 ;  /* 0x000000041d027224 */ /* 0x000fe200078e0202 */
[----:B0-----:R-:W-:Y:S02]  /*25d0*/  IABS R0, R13 ;  /* 0x0000000d00007213 */ /* 0x001fe40000000000 */
[----:B------:R-:W5:Y:S04]  /*25e0*/  LDL R13, [R1+0x1128] ;  /* 0x00112800010d7983 */ /* 0x000f680000100800 */
[----:B------:R0:W-:Y:S04]  /*25f0*/  STL [R1+0x2c], R3 ;  /* 0x00002c0301007387 */ /* 0x0001e80000100800 */
[----:B------:R-:W-:Y:S04]  /*2600*/  STL [R1+0x28], R8 ;  /* 0x0000280801007387 */ /* 0x000fe80000100800 */
[----:B------:R2:W-:Y:S01]  /*2610*/  STL [R1+0x24], R5 ;  /* 0x0000240501007387 */ /* 0x0005e20000100800 */
[----:B0-----:R-:W-:-:S03]  /*2620*/  IABS R3, R15 ;  /* 0x0000000f00037213 */ /* 0x001fc60000000000 */
[----:B------:R-:W5:Y:S01]  /*2630*/  LDL R15, [R1+0x1124] ;  /* 0x00112400010f7983 */ /* 0x000f620000100800 */
[----:B------:R-:W-:-:S03]  /*2640*/  IABS R7, R10 ;  /* 0x0000000a00077213 */ /* 0x000fc60000000000 */
[----:B------:R3:W-:Y:S01]  /*2650*/  STL [R1+0x190], R2 ;  /* 0x0001900201007387 */ /* 0x0007e20000100800 */
[----:B------:R-:W-:-:S03]  /*2660*/  IMAD.HI.U32 R6, R28, R0, RZ ;  /* 0x000000001c067227 */ /* 0x000fc600078e00ff */
[----:B------:R-:W5:Y:S01]  /*2670*/  LDL R10, [R1+0x1120] ;  /* 0x00112000010a7983 */ /* 0x000f620000100800 */
[----:B------:R-:W-:-:S04]  /*2680*/  IMAD.MOV R6, RZ, RZ, -R6 ;  /* 0x000000ffff067224 */ /* 0x000fc800078e0a06 */
[----:B------:R-:W-:Y:S01]  /*2690*/  IMAD R0, R29, R6, R0 ;  /* 0x000000061d007224 */ /* 0x000fe200078e0200 */
[----:B--2---:R-:W-:Y:S02]  /*26a0*/  IABS R5, R11 ;  /* 0x0000000b00057213 */ /* 0x004fe40000000000 */
[----:B------:R-:W2:Y:S01]  /*26b0*/  LDL R11, [R1+0x111c] ;  /* 0x00111c00010b7983 */ /* 0x000ea20000100800 */
[----:B---3--:R-:W-:-:S03]  /*26c0*/  IABS R2, R12 ;  /* 0x0000000c00027213 */ /* 0x008fc60000000000 */
[----:B------:R-:W3:Y:S04]  /*26d0*/  LDL R12, [R1+0x1118] ;  /* 0x00111800010c7983 */ /* 0x000ee80000100800 */
[----:B------:R4:W-:Y:S02]  /*26e0*/  STL [R1+0x198], R0 ;  /* 0x0001980001007387 */ /* 0x0009e40000100800 */
[----:B----4-:R-:W-:Y:S02]  /*26f0*/  IABS R0, R14 ;  /* 0x0000000e00007213 */ /* 0x010fe40000000000 */
[----:B------:R-:W4:Y:S01]  /*2700*/  LDL R14, [R1+0x1114] ;  /* 0x00111400010e7983 */ /* 0x000f220000100800 */
[----:B------:R-:W-:-:S04]  /*2710*/  IMAD.HI.U32 R4, R28, R3, RZ ;  /* 0x000000031c047227 */ /* 0x000fc800078e00ff */
[----:B------:R-:W-:Y:S02]  /*2720*/  IMAD.MOV R4, RZ, RZ, -R4 ;  /* 0x000000ffff047224 */ /* 0x000fe400078e0a04 */
[----:B------:R-:W-:-:S04]  /*2730*/  IMAD.HI.U32 R8, R28, R7, RZ ;  /* 0x000000071c087227 */ /* 0x000fc800078e00ff */
[----:B------:R-:W-:-:S04]  /*2740*/  IMAD.HI.U32 R6, R28, R5, RZ ;  /* 0x000000051c067227 */ /* 0x000fc800078e00ff */
[----:B------:R-:W-:Y:S02]  /*2750*/  IMAD R3, R29, R4, R3 ;  /* 0x000000041d037224 */ /* 0x000fe400078e0203 */
[----:B------:R-:W-:Y:S02]  /*2760*/  IMAD.MOV R8, RZ, RZ, -R8 ;  /* 0x000000ffff087224 */ /* 0x000fe400078e0a08 */
[----:B------:R-:W-:-:S04]  /*2770*/  IMAD.HI.U32 R4, R28, R2, RZ ;  /* 0x000000021c047227 */ /* 0x000fc800078e00ff */
[----:B------:R-:W-:Y:S02]  /*2780*/  IMAD.MOV R6, RZ, RZ, -R6 ;  /* 0x000000ffff067224 */ /* 0x000fe400078e0a06 */
[C---:B------:R-:W-:Y:S02]  /*2790*/  IMAD R8, R29.reuse, R8, R7 ;  /* 0x000000081d087224 */ /* 0x040fe400078e0207 */
[----:B------:R-:W-:Y:S02]  /*27a0*/  IMAD.MOV R4, RZ, RZ, -R4 ;  /* 0x000000ffff047224 */ /* 0x000fe400078e0a04 */
[C---:B------:R-:W-:Y:S01]  /*27b0*/  IMAD R5, R29.reuse, R6, R5 ;  /* 0x000000061d057224 */ /* 0x040fe200078e0205 */
[----:B------:R5:W-:Y:S01]  /*27c0*/  STL [R1+0x18c], R3 ;  /* 0x00018c0301007387 */ /* 0x000be20000100800 */
[----:B------:R-:W-:-:S03]  /*27d0*/  IMAD R2, R29, R4, R2 ;  /* 0x000000041d027224 */ /* 0x000fc600078e0202 */
[----:B------:R-:W-:Y:S04]  /*27e0*/  STL [R1+0x170], R8 ;  /* 0x0001700801007387 */ /* 0x000fe80000100800 */
[----:B------:R0:W-:Y:S01]  /*27f0*/  STL [R1+0x184], R5 ;  /* 0x0001840501007387 */ /* 0x0001e20000100800 */
[----:B-----5:R-:W-:-:S03]  /*2800*/  IABS R3, R13 ;  /* 0x0000000d00037213 */ /* 0x020fc60000000000 */
[----:B------:R-:W5:Y:S01]  /*2810*/  LDL R13, [R1+0x1110] ;  /* 0x00111000010d7983 */ /* 0x000f620000100800 */
[----:B------:R-:W-:-:S03]  /*2820*/  IMAD.HI.U32 R7, R28, R0, RZ ;  /* 0x000000001c077227 */ /* 0x000fc600078e00ff */
[----:B------:R2:W-:Y:S01]  /*2830*/  STL [R1+0x188], R2 ;  /* 0x0001880201007387 */ /* 0x0005e20000100800 */
[----:B------:R-:W-:Y:S01]  /*2840*/  IMAD.MOV R7, RZ, RZ, -R7 ;  /* 0x000000ffff077224 */ /* 0x000fe200078e0a07 */
[----:B------:R-:W-:Y:S02]  /*2850*/  IABS R6, R15 ;  /* 0x0000000f00067213 */ /* 0x000fe40000000000 */
[----:B------:R-:W5:Y:S01]  /*2860*/  LDL R15, [R1+0x110c] ;  /* 0x00110c00010f7983 */ /* 0x000f620000100800 */
[C---:B------:R-:W-:Y:S01]  /*2870*/  IMAD.HI.U32 R4, R28.reuse, R3, RZ ;  /* 0x000000031c047227 */ /* 0x040fe200078e00ff */
[----:B0-----:R-:W-:Y:S02]  /*2880*/  IABS R5, R10 ;  /* 0x0000000a00057213 */ /* 0x001fe40000000000 */
[----:B------:R-:W5:Y:S01]  /*2890*/  LDL R10, [R1+0x1108] ;  /* 0x00110800010a7983 */ /* 0x000f620000100800 */
[----:B------:R-:W-:Y:S02]  /*28a0*/  IMAD R0, R29, R7, R0 ;  /* 0x000000071d007224 */ /* 0x000fe400078e0200 */
[----:B------:R-:W-:-:S04]  /*28b0*/  IMAD.HI.U32 R8, R28, R6, RZ ;  /* 0x000000061c087227 */ /* 0x000fc800078e00ff */
[----:B------:R-:W-:-:S04]  /*28c0*/  IMAD.HI.U32 R7, R28, R5, RZ ;  /* 0x000000051c077227 */ /* 0x000fc800078e00ff */
[----:B------:R-:W-:Y:S02]  /*28d0*/  IMAD.MOV R4, RZ, RZ, -R4 ;  /* 0x000000ffff047224 */ /* 0x000fe400078e0a04 */
[----:B------:R-:W-:Y:S02]  /*28e0*/  IMAD.MOV R8, RZ, RZ, -R8 ;  /* 0x000000ffff087224 */ /* 0x000fe400078e0a08 */
[----:B------:R-:W-:Y:S02]  /*28f0*/  IMAD.MOV R7, RZ, RZ, -R7 ;  /* 0x000000ffff077224 */ /* 0x000fe400078e0a07 */
[C---:B------:R-:W-:Y:S02]  /*2900*/  IMAD R3, R29.reuse, R4, R3 ;  /* 0x000000041d037224 */ /* 0x040fe400078e0203 */
[C---:B------:R-:W-:Y:S02]  /*2910*/  IMAD R8, R29.reuse, R8, R6 ;  /* 0x000000081d087224 */ /* 0x040fe400078e0206 */
[----:B------:R-:W-:Y:S01]  /*2920*/  IMAD R5, R29, R7, R5 ;  /* 0x000000071d057224 */ /* 0x000fe200078e0205 */
[----:B--2---:R-:W-:-:S02]  /*2930*/  IABS R2, R11 ;  /* 0x0000000b00027213 */ /* 0x004fc40000000000 */
[----:B------:R-:W2:Y:S04]  /*2940*/  LDL R11, [R1+0x1104] ;  /* 0x00110400010b7983 */ /* 0x000ea80000100800 */
[----:B------:R3:W-:Y:S02]  /*2950*/  STL [R1+0x178], R0 ;  /* 0x0001780001007387 */ /* 0x0007e40000100800 */
[----:B---3--:R-:W-:Y:S02]  /*2960*/  IABS R0, R12 ;  /* 0x0000000c00007213 */ /* 0x008fe40000000000 */
[----:B------:R-:W3:Y:S04]  /*2970*/  LDL R12, [R1+0x1100] ;  /* 0x00110000010c7983 */ /* 0x000ee80000100800 */
[----:B------:R4:W-:Y:S04]  /*2980*/  STL [R1+0x174], R3 ;  /* 0x0001740301007387 */ /* 0x0009e80000100800 */
[----:B------:R0:W-:Y:S04]  /*2990*/  STL [R1+0x154], R8 ;  /* 0x0001540801007387 */ /* 0x0001e80000100800 */
[----:B------:R1:W-:Y:S01]  /*29a0*/  STL [R1+0x168], R5 ;  /* 0x0001680501007387 */ /* 0x0003e20000100800 */
[----:B----4-:R-:W-:-:S03]  /*29b0*/  IABS R3, R14 ;  /* 0x0000000e00037213 */ /* 0x010fc60000000000 */
[----:B------:R-:W4:Y:S01]  /*29c0*/  LDL R14, [R1+0x10fc] ;  /* 0x0010fc00010e7983 */ /* 0x000f220000100800 */
[----:B------:R-:W-:-:S04]  /*29d0*/  IMAD.HI.U32 R4, R28, R2, RZ ;  /* 0x000000021c047227 */ /* 0x000fc800078e00ff */
[----:B------:R-:W-:-:S04]  /*29e0*/  IMAD.MOV R4, RZ, RZ, -R4 ;  /* 0x000000ffff047224 */ /* 0x000fc800078e0a04 */
[----:B------:R-:W-:Y:S02]  /*29f0*/  IMAD R2, R29, R4, R2 ;  /* 0x000000041d027224 */ /* 0x000fe400078e0202 */
[----:B------:R-:W-:-:S03]  /*2a00*/  IMAD.HI.U32 R6, R28, R0, RZ ;  /* 0x000000001c067227 */ /* 0x000fc600078e00ff */
[----:B------:R0:W-:Y:S01]  /*2a10*/  STL [R1+0x16c], R2 ;  /* 0x00016c0201007387 */ /* 0x0001e20000100800 */
[----:B------:R-:W-:Y:S02]  /*2a20*/  IMAD.MOV R6, RZ, RZ, -R6 ;  /* 0x000000ffff067224 */ /* 0x000fe400078e0a06 */
[C---:B------:R-:W-:Y:S01]  /*2a30*/  IMAD.HI.U32 R4, R28.reuse, R3, RZ ;  /* 0x000000031c047227 */ /* 0x040fe200078e00ff */
[----:B-----5:R-:W-:Y:S02]  /*2a40*/  IABS R7, R13 ;  /* 0x0000000d00077213 */ /* 0x020fe40000000000 */
[----:B------:R-:W5:Y:S01]  /*2a50*/  LDL R13, [R1+0x10f8] ;  /* 0x0010f800010d7983 */ /* 0x000f620000100800 */
[----:B------:R-:W-:Y:S02]  /*2a60*/  IMAD R0, R29, R6, R0 ;  /* 0x000000061d007224 */ /* 0x000fe400078e0200 */
[----:B------:R-:W-:Y:S02]  /*2a70*/  IMAD.MOV R4, RZ, RZ, -R4 ;  /* 0x000000ffff047224 */ /* 0x000fe400078e0a04 */
[----:B0-----:R-:W-:Y:S01]  /*2a80*/  IMAD.HI.U32 R8, R28, R7, RZ ;  /* 0x000000071c087227 */ /* 0x001fe200078e00ff */
[----:B-1----:R-:W-:-:S02]  /*2a90*/  IABS R5, R15 ;  /* 0x0000000f00057213 */ /* 0x002fc40000000000 */
[----:B------:R-:W5:Y:S03]  /*2aa0*/  LDL R15, [R1+0x10f4] ;  /* 0x0010f400010f7983 */ /* 0x000f660000100800 */
[C---:B------:R-:W-:Y:S01]  /*2ab0*/  IMAD.HI.U32 R6, R28.reuse, R5, RZ ;  /* 0x000000051c067227 */ /* 0x040fe200078e00ff */
[----:B------:R-:W-:Y:S02]  /*2ac0*/  IABS R2, R10 ;  /* 0x0000000a00027213 */ /* 0x000fe40000000000 */
[----:B------:R-:W5:Y:S01]  /*2ad0*/  LDL R10, [R1+0x10f0] ;  /* 0x0010f000010a7983 */ /* 0x000f620000100800 */
        /* <DEDUP_REMOVED lines=9> */
[----:B--2---:R-:W-:Y:S02]  /*2b70*/  IABS R0, R11 ;  /* 0x0000000b00007213 */ /* 0x004fe40000000000 */
[----:B------:R-:W2:Y:S04]  /*2b80*/  LDL R11, [R1+0x10ec] ;  /* 0x0010ec00010b7983 */ /* 0x000ea80000100800 */
[----:B------:R3:W-:Y:S04]  /*2b90*/  STL [R1+0x160], R3 ;  /* 0x0001600301007387 */ /* 0x0007e80000100800 */
[----:B------:R0:W-:Y:S04]  /*2ba0*/  STL [R1+0x134], R8 ;  /* 0x0001340801007387 */ /* 0x0001e80000100800 */
[----:B------:R5:W-:Y:S01]  /*2bb0*/  STL [R1+0x148], R5 ;  /* 0x0001480501007387 */ /* 0x000be20000100800 */
[----:B---3--:R-:W-:-:S03]  /*2bc0*/  IABS R3, R12 ;  /* 0x0000000c00037213 */ /* 0x008fc60000000000 */
[----:B------:R-:W3:Y:S04]  /*2bd0*/  LDL R12, [R1+0x10e8] ;  /* 0x0010e800010c7983 */ /* 0x000ee80000100800 */
[----:B------:R1:W-:Y:S01]  /*2be0*/  STL [R1+0x150], R2 ;  /* 0x0001500201007387 */ /* 0x0003e20000100800 */
[----:B----4-:R-:W-:-:S03]  /*2bf0*/  IABS R6, R14 ;  /* 0x0000000e00067213 */ /* 0x010fc60000000000 */
[----:B------:R-:W4:Y:S01]  /*2c00*/  LDL R14, [R1+0x10e4] ;  /* 0x0010e400010e7983 */ /* 0x000f220000100800 */
[----:B------:R-:W-:-:S04]  /*2c10*/  IMAD.HI.U32 R7, R28, R0, RZ ;  /* 0x000000001c077227 */ /* 0x000fc800078e00ff */
[----:B------:R-:W-:Y:S02]  /*2c20*/  IMAD.MOV R7, RZ, RZ, -R7 ;  /* 0x000000ffff077224 */ /* 0x000fe400078e0a07 */
[----:B------:R-:W-:-:S04]  /*2c30*/  IMAD.HI.U32 R4, R28, R3, RZ ;  /* 0x000000031c047227 */ /* 0x000fc800078e00ff */
[----:B------:R-:W-:Y:S02]  /*2c40*/  IMAD R0, R29, R7, R0 ;  /* 0x000000071d007224 */ /* 0x000fe400078e0200 */
[----:B------:R-:W-:Y:S02]  /*2c50*/  IMAD.MOV R4, RZ, RZ, -R4 ;  /* 0x000000ffff047224 */ /* 0x000fe400078e0a04 */
[----:B0-----:R-:W-:-:S04]  /*2c60*/  IMAD.HI.U32 R8, R28, R6, RZ ;  /* 0x000000061c087227 */ /* 0x001fc800078e00ff */
[----:B------:R-:W-:Y:S01]  /*2c70*/  IMAD R3, R29, R4, R3 ;  /* 0x000000041d037224 */ /* 0x000fe200078e0203 */
[----:B-----5:R-:W-:Y:S02]  /*2c80*/  IABS R5, R13 ;  /* 0x0000000d00057213 */ /* 0x020fe40000000000 */
[----:B------:R-:W5:Y:S03]  /*2c90*/  LDL R13, [R1+0x10e0] ;  /* 0x0010e000010d7983 */ /* 0x000f660000100800 */
[----:B------:R-:W-:Y:S01]  /*2ca0*/  IMAD.HI.U32 R7, R28, R5, RZ ;  /* 0x000000051c077227 */ /* 0x000fe200078e00ff */
[----:B-1----:R-:W-:Y:S02]  /*2cb0*/  IABS R2, R15 ;  /* 0x0000000f00027213 */ /* 0x002fe40000000000 */
[----:B------:R-:W5:Y:S01]  /*2cc0*/  LDL R15, [R1+0x10dc] ;  /* 0x0010dc00010f7983 */ /* 0x000f620000100800 */
[----:B------:R-:W-:-:S03]  /*2cd0*/  IMAD.MOV R8, RZ, RZ, -R8 ;  /* 0x000000ffff087224 */ /* 0x000fc600078e0a08 */
[----:B------:R0:W-:Y:S01]  /*2ce0*/  STL [R1+0x140], R0 ;  /* 0x0001400001007387 */ /* 0x0001e20000100800 */
[----:B------:R-:W-:-:S04]  /*2cf0*/  IMAD.HI.U32 R4, R28, R2, RZ ;  /* 0x000000021c047227 */ /* 0x000fc800078e00ff */
[----:B------:R-:W-:Y:S01]  /*2d00*/  IMAD.MOV R7, RZ, RZ, -R7 ;  /* 0x000000ffff077224 */ /* 0x000fe200078e0a07 */
[----:B0-----:R-:W-:Y:S02]  /*2d10*/  IABS R0, R10 ;  /* 0x0000000a00007213 */ /* 0x001fe40000000000 */
[----:B------:R-:W5:Y:S01]  /*2d20*/  LDL R10, [R1+0x10d8] ;  /* 0x0010d800010a7983 */ /* 0x000f620000100800 */
[----:B------:R-:W-:Y:S02]  /*2d30*/  IMAD.MOV R4, RZ, RZ, -R4 ;  /* 0x000000ffff047224 */ /* 0x000fe400078e0a04 */
[C---:B------:R-:W-:Y:S02]  /*2d40*/  IMAD R8, R29.reuse, R8, R6 ;  /* 0x000000081d087224 */ /* 0x040fe400078e0206 */
[C---:B------:R-:W-:Y:S01]  /*2d50*/  IMAD R5, R29.reuse, R7, R5 ;  /* 0x000000071d057224 */ /* 0x040fe200078e0205 */
[----:B------:R2:W-:Y:S01]  /*2d60*/  STL [R1+0x138], R3 ;  /* 0x0001380301007387 */ /* 0x0005e20000100800 */
[----:B------:R-:W-:-:S03]  /*2d70*/  IMAD R2, R29, R4, R2 ;  /* 0x000000041d027224 */ /* 0x000fc600078e0202 */
[----:B------:R-:W-:Y:S04]  /*2d80*/  STL [R1+0x118], R8 ;  /* 0x0001180801007387 */ /* 0x000fe80000100800 */
[----:B------:R4:W-:Y:S01]  /*2d90*/  STL [R1+0x12c], R5 ;  /* 0x00012c0501007387 */ /* 0x0009e20000100800 */
[----:B--2---:R-:W-:-:S03]  /*2da0*/  IABS R3, R11 ;  /* 0x0000000b00037213 */ /* 0x004fc60000000000 */
[----:B------:R-:W2:Y:S04]  /*2db0*/  LDL R11, [R1+0x10d4] ;  /* 0x0010d400010b7983 */ /* 0x000ea80000100800 */
[----:B------:R5:W-:Y:S01]  /*2dc0*/  STL [R1+0x130], R2 ;  /* 0x0001300201007387 */ /* 0x000be20000100800 */
[----:B---3--:R-:W-:-:S03]  /*2dd0*/  IABS R7, R12 ;  /* 0x0000000c00077213 */ /* 0x008fc60000000000 */
[----:B------:R-:W3:Y:S01]  /*2de0*/  LDL R12, [R1+0x10d0] ;  /* 0x0010d000010c7983 */ /* 0x000ee20000100800 */
[----:B----4-:R-:W-:-:S03]  /*2df0*/  IABS R5, R14 ;  /* 0x0000000e00057213 */ /* 0x010fc60000000000 */
[----:B------:R-:W4:Y:S01]  /*2e00*/  LDL R14, [R1+0x10cc] ;  /* 0x0010cc00010e7983 */ /* 0x000f220000100800 */
[----:B------:R-:W-:-:S04]  /*2e10*/  IMAD.HI.U32 R6, R28, R0, RZ ;  /* 0x000000001c067227 */ /* 0x000fc800078e00ff */
[----:B------:R-:W-:Y:S02]  /*2e20*/  IMAD.MOV R6, RZ, RZ, -R6 ;  /* 0x000000ffff067224 */ /* 0x000fe400078e0a06 */
[----:B------:R-:W-:-:S04]  /*2e30*/  IMAD.HI.U32 R4, R28, R3, RZ ;  /* 0x000000031c047227 */ /* 0x000fc800078e00ff */
[----:B------:R-:W-:Y:S02]  /*2e40*/  IMAD R0, R29, R6, R0 ;  /* 0x000000061d007224 */ /* 0x000fe400078e0200 */
[----:B------:R-:W-:-:S04]  /*2e50*/  IMAD.HI.U32 R8, R28, R7, RZ ;  /* 0x000000071c087227 */ /* 0x000fc800078e00ff */
[----:B------:R-:W-:-:S04]  /*2e60*/  IMAD.HI.U32 R6, R28, R5, RZ ;  /* 0x000000051c067227 */ /* 0x000fc800078e00ff */
[----:B------:R-:W-:Y:S02]  /*2e70*/  IMAD.MOV R4, RZ, RZ, -R4 ;  /* 0x000000ffff047224 */ /* 0x000fe400078e0a04 */
[----:B------:R-:W-:Y:S02]  /*2e80*/  IMAD.MOV R8, RZ, RZ, -R8 ;  /* 0x000000ffff087224 */ /* 0x000fe400078e0a08 */
[----:B------:R-:W-:Y:S02]  /*2e90*/  IMAD.MOV R6, RZ, RZ, -R6 ;  /* 0x000000ffff067224 */ /* 0x000fe400078e0a06 */
[C---:B------:R-:W-:Y:S01]  /*2ea0*/  IMAD R3, R29.reuse, R4, R3 ;  /* 0x000000041d037224 */ /* 0x040fe200078e0203 */
[----:B-----5:R-:W-:Y:S01]  /*2eb0*/  IABS R2, R13 ;  /* 0x0000000d00027213 */ /* 0x020fe20000000000 */
[C---:B------:R-:W-:Y:S01]  /*2ec0*/  IMAD R8, R29.reuse, R8, R7 ;  /* 0x000000081d087224 */ /* 0x040fe200078e0207 */
[----:B------:R-:W5:Y:S01]  /*2ed0*/  LDL R13, [R1+0x10c8] ;  /* 0x0010c800010d7983 */ /* 0x000f620000100800 */
[----:B------:R-:W-:-:S03]  /*2ee0*/  IMAD R5, R29, R6, R5 ;  /* 0x000000061d057224 */ /* 0x000fc600078e0205 */
[----:B------:R0:W-:Y:S01]  /*2ef0*/  STL [R1+0x128], R0 ;  /* 0x0001280001007387 */ /* 0x0001e20000100800 */
[----:B------:R-:W-:Y:S01]  /*2f00*/  IMAD.HI.U32 R4, R28, R2, RZ ;  /* 0x000000021c047227 */ /* 0x000fe200078e00ff */
[----:B0-----:R-:W-:Y:S02]  /*2f10*/  IABS R0, R15 ;  /* 0x0000000f00007213 */ /* 0x001fe40000000000 */
[----:B------:R-:W5:Y:S04]  /*2f20*/  LDL R15, [R1+0x10c4] ;  /* 0x0010c400010f7983 */ /* 0x000f680000100800 */
[----:B------:R0:W-:Y:S01]  /*2f30*/  STL [R1+0x120], R3 ;  /* 0x0001200301007387 */ /* 0x0001e20000100800 */
[----:B------:R-:W-:-:S03]  /*2f40*/  IMAD.MOV R4, RZ, RZ, -R4 ;  /* 0x000000ffff047224 */ /* 0x000fc600078e0a04 */
[----:B------:R-:W-:Y:S04]  /*2f50*/  STL [R1+0xf8], R8 ;  /* 0x0000f80801007387 */ /* 0x000fe80000100800 */
[----:B------:R3:W-:Y:S01]  /*2f60*/  STL [R1+0x110], R5 ;  /* 0x0001100501007387 */ /* 0x0007e20000100800 */
[----:B0-----:R-:W-:-:S03]  /*2f70*/  IABS R3, R10 ;  /* 0x0000000a00037213 */ /* 0x001fc60000000000 */
[----:B------:R-:W5:Y:S01]  /*2f80*/  LDL R10, [R1+0x10c0] ;  /* 0x0010c000010a7983 */ /* 0x000f620000100800 */
[----:B------:R-:W-:-:S05]  /*2f90*/  IMAD R2, R29, R4, R2 ;  /* 0x000000041d027224 */ /* 0x000fca00078e0202 */
[----:B------:R4:W-:Y:S01]  /*2fa0*/  STL [R1+0x114], R2 ;  /* 0x0001140201007387 */ /* 0x0009e20000100800 */
[----:B--2---:R-:W-:-:S03]  /*2fb0*/  IABS R6, R11 ;  /* 0x0000000b00067213 */ /* 0x004fc60000000000 */
[----:B------:R-:W2:Y:S01]  /*2fc0*/  LDL R11, [R1+0x10bc] ;  /* 0x0010bc00010b7983 */ /* 0x000ea20000100800 */
        /* <DEDUP_REMOVED lines=20> */
[----:B-----5:R-:W-:Y:S02]  /*3110*/  IABS R0, R13 ;  /* 0x0000000d00007213 */ /* 0x020fe40000000000 */
        /* <DEDUP_REMOVED lines=30> */
[----:B------:R5:W-:Y:S01]  /*3300*/  STL [R1+0xe8], R3 ;  /* 0x0000e80301007387 */ /* 0x000be20000100800 */
[----:B------:R-:W-:-:S03]  /*3310*/  IMAD R2, R29, R4, R2 ;  /* 0x000000041d027224 */ /* 0x000fc600078e0202 */
[----:B------:R-:W-:Y:S01]  /*3320*/  STL [R1+0xbc], R8 ;  /* 0x0000bc0801007387 */ /* 0x000fe20000100800 */
[----:B------:R-:W-:-:S03]  /*3330*/  IMAD.HI.U32 R7, R28, R0, RZ ;  /* 0x000000001c077227 */ /* 0x000fc600078e00ff */
[----:B------:R0:W-:Y:S01]  /*3340*/  STL [R1+0xd0], R5 ;  /* 0x0000d00501007387 */ /* 0x0001e20000100800 */
[----:B-----5:R-:W-:-:S03]  /*3350*/  IABS R3, R13 ;  /* 0x0000000d00037213 */ /* 0x020fc60000000000 */
[----:B------:R-:W5:Y:S04]  /*3360*/  LDL R13, [R1+0x1098] ;  /* 0x00109800010d7983 */ /* 0x000f680000100800 */
[----:B------:R2:W-:Y:S01]  /*3370*/  STL [R1+0xd8], R2 ;  /* 0x0000d80201007387 */ /* 0x0005e20000100800 */
[----:B------:R-:W-:Y:S02]  /*3380*/  IMAD.MOV R7, RZ, RZ, -R7 ;  /* 0x000000ffff077224 */ /* 0x000fe400078e0a07 */
[----:B------:R-:W-:Y:S01]  /*3390*/  IMAD.HI.U32 R4, R28, R3, RZ ;  /* 0x000000031c047227 */ /* 0x000fe200078e00ff */
[----:B------:R-:W-:Y:S02]  /*33a0*/  IABS R6, R15 ;  /* 0x0000000f00067213 */ /* 0x000fe40000000000 */
[----:B------:R-:W5:Y:S01]  /*33b0*/  LDL R15, [R1+0x1094] ;  /* 0x00109400010f7983 */ /* 0x000f620000100800 */
[----:B------:R-:W-:Y:S01]  /*33c0*/  IMAD R0, R29, R7, R0 ;  /* 0x000000071d007224 */ /* 0x000fe200078e0200 */
[----:B0-----:R-:W-:-:S02]  /*33d0*/  IABS R5, R10 ;  /* 0x0000000a00057213 */ /* 0x001fc40000000000 */
[----:B------:R-:W5:Y:S01]  /*33e0*/  LDL R10, [R1+0x1090] ;  /* 0x00109000010a7983 */ /* 0x000f620000100800 */
        /* <DEDUP_REMOVED lines=23> */
[----:B------:R-:W-:-:S04]  /*3560*/  IMAD.HI.U32 R4, R28, R3, RZ ;  /* 0x000000031c047227 */ /* 0x000fc800078e00ff */
[----:B------:R-:W-:Y:S02]  /*3570*/  IMAD.MOV R6, RZ, RZ, -R6 ;  /* 0x000000ffff067224 */ /* 0x000fe400078e0a06 */
[----:B------:R-:W-:Y:S02]  /*3580*/  IMAD.MOV R4, RZ, RZ, -R4 ;  /* 0x000000ffff047224 */ /* 0x000fe400078e0a04 */
[C---:B------:R-:W-:Y:S02]  /*3590*/  IMAD R0, R29.reuse, R6, R0 ;  /* 0x000000061d007224 */ /* 0x040fe400078e0200 */
[----:B------:R-:W-:Y:S01]  /*35a0*/  IMAD R3, R29, R4, R3 ;  /* 0x000000041d037224 */ /* 0x000fe200078e0203 */
[----:B-----5:R-:W-:Y:S02]  /*35b0*/  IABS R7, R13 ;  /* 0x0000000d00077213 */ /* 0x020fe40000000000 */
[----:B------:R-:W5:Y:S03]  /*35c0*/  LDL R13, [R1+0x107c] ;  /* 0x00107c00010d7983 */ /* 0x000f660000100800 */
[----:B0-----:R-:W-:Y:S01]  /*35d0*/  IMAD.HI.U32 R8, R28, R7, RZ ;  /* 0x000000071c087227 */ /* 0x001fe200078e00ff */
[----:B-1----:R-:W-:-:S02]  /*35e0*/  IABS R5, R15 ;  /* 0x0000000f00057213 */ /* 0x002fc40000000000 */
[----:B------:R-:W5:Y:S03]  /*35f0*/  LDL R15, [R1+0x1080] ;  /* 0x00108000010f7983 */ /* 0x000f660000100800 */
[C---:B------:R-:W-:Y:S01]  /*3600*/  IMAD.HI.U32 R6, R28.reuse, R5, RZ ;  /* 0x000000051c067227 */ /* 0x040fe200078e00ff */
[----:B------:R-:W-:Y:S02]  /*3610*/  IABS R2, R10 ;  /* 0x0000000a00027213 */ /* 0x000fe40000000000 */
[----:B------:R-:W5:Y:S01]  /*3620*/  LDL R10, [R1+0x1078] ;  /* 0x00107800010a7983 */ /* 0x000f620000100800 */
[----:B------:R-:W-:Y:S02]  /*3630*/  IMAD.MOV R8, RZ, RZ, -R8 ;  /* 0x000000ffff087224 */ /* 0x000fe400078e0a08 */
[----:B------:R-:W-:-:S04]  /*3640*/  IMAD.HI.U32 R4, R28, R2, RZ ;  /* 0x000000021c047227 */ /* 0x000fc800078e00ff */
[----:B------:R-:W-:Y:S01]  /*3650*/  IMAD.MOV R6, RZ, RZ, -R6 ;  /* 0x000000ffff067224 */ /* 0x000fe200078e0a06 */
[----:B------:R2:W-:Y:S01]  /*3660*/  STL [R1+0xb0], R0 ;  /* 0x0000b00001007387 */ /* 0x0005e20000100800 */
[----:B------:R-:W-:Y:S02]  /*3670*/  IMAD.MOV R4, RZ, RZ, -R4 ;  /* 0x000000ffff047224 */ /* 0x000fe400078e0a04 */
[C---:B------:R-:W-:Y:S02]  /*3680*/  IMAD R8, R29.reuse, R8, R7 ;  /* 0x000000081d087224 */ /* 0x040fe400078e0207 */
        /* <DEDUP_REMOVED lines=18> */
[----:B------:R-:W-:Y:S02]  /*37b0*/  IMAD R3, R29, R4, R3 ;  /* 0x000000041d037224 */ /* 0x000fe400078e0203 */
[----:B------:R-:W-:-:S04]  /*37c0*/  IMAD.MOV R8, RZ, RZ, -R8 ;  /* 0x000000ffff087224 */ /* 0x000fc800078e0a08 */
[----:B------:R-:W-:Y:S01]  /*37d0*/  IMAD R8, R29, R8, R6 ;  /* 0x000000081d087224 */ /* 0x000fe200078e0206 */
[----:B-----5:R-:W-:Y:S02]  /*37e0*/  IABS R5, R13 ;  /* 0x0000000d00057213 */ /* 0x020fe40000000000 */
[----:B------:R-:W5:Y:S03]  /*37f0*/  LDL R13, [R1+0x106c] ;  /* 0x00106c00010d7983 */ /* 0x000f660000100800 */
[----:B------:R-:W-:-:S04]  /*3800*/  IMAD.HI.U32 R7, R28, R5, RZ ;  /* 0x000000051c077227 */ /* 0x000fc800078e00ff */
[----:B------:R-:W-:Y:S01]  /*3810*/  IMAD.MOV R7, RZ, RZ, -R7 ;  /* 0x000000ffff077224 */ /* 0x000fe200078e0a07 */
[----:B-1----:R-:W-:Y:S02]  /*3820*/  IABS R2, R15 ;  /* 0x0000000f00027213 */ /* 0x002fe40000000000 */
[----:B------:R-:W5:Y:S04]  /*3830*/  LDL R15, [R1+0x1064] ;  /* 0x00106400010f7983 */ /* 0x000f680000100800 */
[----:B------:R0:W-:Y:S01]  /*3840*/  STL [R1+0x9c], R0 ;  /* 0x00009c0001007387 */ /* 0x0001e20000100800 */
[----:B------:R-:W-:Y:S01]  /*3850*/  IMAD.HI.U32 R4, R28, R2, RZ ;  /* 0x000000021c047227 */ /* 0x000fe200078e00ff */
[----:B0-----:R-:W-:Y:S02]  /*3860*/  IABS R0, R10 ;  /* 0x0000000a00007213 */ /* 0x001fe40000000000 */
[----:B------:R-:W5:Y:S01]  /*3870*/  LDL R10, [R1+0x1060] ;  /* 0x00106000010a7983 */ /* 0x000f620000100800 */
[----:B------:R-:W-:-:S02]  /*3880*/  IMAD.MOV R4, RZ, RZ, -R4 ;  /* 0x000000ffff047224 */ /* 0x000fc400078e0a04 */
        /* <DEDUP_REMOVED lines=24> */
[----:B-----5:R-:W-:-:S02]  /*3a10*/  IABS R2, R13 ;  /* 0x0000000d00027213 */ /* 0x020fc40000000000 */
[----:B------:R-:W5:Y:S04]  /*3a20*/  LDL R13, [R1+0x1050] ;  /* 0x00105000010d7983 */ /* 0x000f680000100800 */
[----:B------:R0:W-:Y:S01]  /*3a30*/  STL [R1+0x88], R0 ;  /* 0x0000880001007387 */ /* 0x0001e20000100800 */
[----:B------:R-:W-:Y:S01]  /*3a40*/  IMAD.HI.U32 R4, R28, R2, RZ ;  /* 0x000000021c047227 */ /* 0x000fe200078e00ff */
[----:B0-----:R-:W-:Y:S02]  /*3a50*/  IABS R0, R15 ;  /* 0x0000000f00007213 */ /* 0x001fe40000000000 */
[----:B------:R-:W5:Y:S04]  /*3a60*/  LDL R15, [R1+0x1048] ;  /* 0x00104800010f7983 */ /* 0x000f680000100800 */
[----:B------:R0:W-:Y:S04]  /*3a70*/  STL [R1+0x84], R3 ;  /* 0x0000840301007387 */ /* 0x0001e80000100800 */
[----:B------:R-:W-:Y:S01]  /*3a80*/  STL [R1+0x6c], R8 ;  /* 0x00006c0801007387 */ /* 0x000fe20000100800 */
[----:B------:R-:W-:-:S03]  /*3a90*/  IMAD.MOV R4, RZ, RZ, -R4 ;  /* 0x000000ffff047224 */ /* 0x000fc600078e0a04 */
        /* <DEDUP_REMOVED lines=12> */
[----:B------:R-:W-:-:S04]  /*3b60*/  IMAD.HI.U32 R4, R28, R3, RZ ;  /* 0x000000031c047227 */ /* 0x000fc800078e00ff */
[----:B------:R-:W-:Y:S02]  /*3b70*/  IMAD.MOV R7, RZ, RZ, -R7 ;  /* 0x000000ffff077224 */ /* 0x000fe400078e0a07 */
[----:B------:R-:W-:Y:S02]  /*3b80*/  IMAD.MOV R4, RZ, RZ, -R4 ;  /* 0x000000ffff047224 */ /* 0x000fe400078e0a04 */
[----:B------:R-:W-:Y:S02]  /*3b90*/  IMAD R0, R29, R7, R0 ;  /* 0x000000071d007224 */ /* 0x000fe400078e0200 */
[----:B------:R-:W-:-:S04]  /*3ba0*/  IMAD.HI.U32 R8, R28, R6, RZ ;  /* 0x000000061c087227 */ /* 0x000fc800078e00ff */
[----:B------:R-:W-:-:S04]  /*3bb0*/  IMAD.HI.U32 R7, R28, R5, RZ ;  /* 0x000000051c077227 */ /* 0x000fc800078e00ff */
[----:B------:R-:W-:Y:S02]  /*3bc0*/  IMAD R3, R29, R4, R3 ;  /* 0x000000041d037224 */ /* 0x000fe400078e0203 */
[----:B------:R-:W-:-:S04]  /*3bd0*/  IMAD.HI.U32 R4, R28, R2, RZ ;  /* 0x000000021c047227 */ /* 0x000fc800078e00ff */
[----:B------:R-:W-:Y:S02]  /*3be0*/  IMAD.MOV R8, RZ, RZ, -R8 ;  /* 0x000000ffff087224 */ /* 0x000fe400078e0a08 */
[----:B------:R-:W-:Y:S02]  /*3bf0*/  IMAD.MOV R7, RZ, RZ, -R7 ;  /* 0x000000ffff077224 */ /* 0x000fe400078e0a07 */
[----:B------:R-:W-:Y:S01]  /*3c00*/  IMAD.MOV R4, RZ, RZ, -R4 ;  /* 0x000000ffff047224 */ /* 0x000fe200078e0a04 */
[----:B------:R5:W-:Y:S01]  /*3c10*/  STL [R1+0x74], R0 ;  /* 0x0000740001007387 */ /* 0x000be20000100800 */
[C---:B------:R-:W-:Y:S02]  /*3c20*/  IMAD R8, R29.reuse, R8, R6 ;  /* 0x000000081d087224 */ /* 0x040fe400078e0206 */
[C---:B------:R-:W-:Y:S02]  /*3c30*/  IMAD R5, R29.reuse, R7, R5 ;  /* 0x000000071d057224 */ /* 0x040fe400078e0205 */
[----:B------:R-:W-:Y:S01]  /*3c40*/  IMAD R2, R29, R4, R2 ;  /* 0x000000041d027224 */ /* 0x000fe200078e0202 */
[----:B-----5:R-:W-:-:S02]  /*3c50*/  IABS R0, R13 ;  /* 0x0000000d00007213 */ /* 0x020fc40000000000 */
[----:B------:R-:W5:Y:S04]  /*3c60*/  LDL R13, [R1+0x103c] ;  /* 0x00103c00010d7983 */ /* 0x000f680000100800 */
[----:B------:R0:W-:Y:S04]  /*3c70*/  STL [R1+0x70], R3 ;  /* 0x0000700301007387 */ /* 0x0001e80000100800 */
[----:B------:R-:W-:Y:S04]  /*3c80*/  STL [R1+0x64], R8 ;  /* 0x0000640801007387 */ /* 0x000fe80000100800 */
[----:B------:R2:W-:Y:S01]  /*3c90*/  STL [R1+0x68], R5 ;  /* 0x0000680501007387 */ /* 0x0005e20000100800 */
[----:B0-----:R-:W-:-:S03]  /*3ca0*/  IABS R3, R15 ;  /* 0x0000000f00037213 */ /* 0x001fc60000000000 */
[----:B------:R-:W5:Y:S04]  /*3cb0*/  LDL R15, [R1+0x1030] ;  /* 0x00103000010f7983 */ /* 0x000f680000100800 */
[----:B------:R3:W-:Y:S01]  /*3cc0*/  STL [R1+0x194], R2 ;  /* 0x0001940201007387 */ /* 0x0007e20000100800 */
[----:B------:R-:W-:Y:S01]  /*3cd0*/  IMAD.HI.U32 R6, R28, R0, RZ ;  /* 0x000000001c067227 */ /* 0x000fe200078e00ff */
[----:B------:R-:W-:Y:S02]  /*3ce0*/  IABS R7, R10 ;  /* 0x0000000a00077213 */ /* 0x000fe40000000000 */
        /* <DEDUP_REMOVED lines=23> */
[----:B------:R0:W-:Y:S04]  /*3e60*/  STL [R1+0x13c], R8 ;  /* 0x00013c0801007387 */ /* 0x0001e80000100800 */
[----:B------:R1:W-:Y:S01]  /*3e70*/  STL [R1+0x158], R5 ;  /* 0x0001580501007387 */ /* 0x0003e20000100800 */
[C---:B------:R-:W-:Y:S01]  /*3e80*/  IMAD.HI.U32 R7, R28.reuse, R0, RZ ;  /* 0x000000001c077227 */ /* 0x040fe200078e00ff */
[----:B-----5:R-:W-:Y:S02]  /*3e90*/  IABS R3, R13 ;  /* 0x0000000d00037213 */ /* 0x020fe40000000000 */
[----:B------:R-:W5:Y:S04]  /*3ea0*/  LDL R13, [R1+0x1024] ;  /* 0x00102400010d7983 */ /* 0x000f680000100800 */
[----:B------:R2:W-:Y:S01]  /*3eb0*/  STL [R1+0x15c], R2 ;  /* 0x00015c0201007387 */ /* 0x0005e20000100800 */
[----:B------:R-:W-:Y:S01]  /*3ec0*/  IMAD.HI.U32 R4, R28, R3, RZ ;  /* 0x000000031c047227 */ /* 0x000fe200078e00ff */
[----:B------:R-:W-:-:S02]  /*3ed0*/  IABS R6, R15 ;  /* 0x0000000f00067213 */ /* 0x000fc40000000000 */
[----:B------:R-:W5:Y:S01]  /*3ee0*/  LDL R15, [R1+0x1018] ;  /* 0x00101800010f7983 */ /* 0x000f620000100800 */
[----:B------:R-:W-:Y:S02]  /*3ef0*/  IMAD.MOV R7, RZ, RZ, -R7 ;  /* 0x000000ffff077224 */ /* 0x000fe400078e0a07 */
[----:B0-----:R-:W-:Y:S01]  /*3f00*/  IMAD.HI.U32 R8, R28, R6, RZ ;  /* 0x000000061c087227 */ /* 0x001fe200078e00ff */
[----:B-1----:R-:W-:Y:S02]  /*3f10*/  IABS R5, R10 ;  /* 0x0000000a00057213 */ /* 0x002fe40000000000 */
[----:B------:R-:W5:Y:S01]  /*3f20*/  LDL R10, [R1+0x101c] ;  /* 0x00101c00010a7983 */ /* 0x000f620000100800 */
[----:B------:R-:W-:Y:S02]  /*3f30*/  IMAD.MOV R4, RZ, RZ, -R4 ;  /* 0x000000ffff047224 */ /* 0x000fe400078e0a04 */
[----:B------:R-:W-:Y:S02]  /*3f40*/  IMAD R0, R29, R7, R0 ;  /* 0x000000071d007224 */ /* 0x000fe400078e0200 */
[----:B------:R-:W-:-:S02]  /*3f50*/  IMAD.MOV R8, RZ, RZ, -R8 ;  /* 0x000000ffff087224 */ /* 0x000fc400078e0a08 */
[C---:B------:R-:W-:Y:S02]  /*3f60*/  IMAD R3, R29.reuse, R4, R3 ;  /* 0x000000041d037224 */ /* 0x040fe400078e0203 */
[----:B------:R-:W-:Y:S01]  /*3f70*/  IMAD R8, R29, R8, R6 ;  /* 0x000000081d087224 */ /* 0x000fe200078e0206 */
[----:B--2---:R-:W-:Y:S02]  /*3f80*/  IABS R2, R11 ;  /* 0x0000000b00027213 */ /* 0x004fe40000000000 */
[----:B------:R-:W2:Y:S04]  /*3f90*/  LDL R11, [R1+0x1010] ;  /* 0x00101000010b7983 */ /* 0x000ea80000100800 */
[----:B------:R3:W-:Y:S02]  /*3fa0*/  STL [R1+0x14c], R0 ;  /* 0x00014c0001007387 */ /* 0x0007e40000100800 */
[----:B---3--:R-:W-:-:S02]  /*3fb0*/  IABS R0, R12 ;  /* 0x0000000c00007213 */ /* 0x008fc40000000000 */
[----:B------:R-:W3:Y:S04]  /*3fc0*/  LDL R12, [R1+0x1014] ;  /* 0x00101400010c7983 */ /* 0x000ee80000100800 */
[----:B------:R4:W-:Y:S04]  /*3fd0*/  STL [R1+0x144], R3 ;  /* 0x0001440301007387 */ /* 0x0009e80000100800 */
[----:B------:R0:W-:Y:S01]  /*3fe0*/  STL [R1+0x104], R8 ;  /* 0x0001040801007387 */ /* 0x0001e20000100800 */
        /* <DEDUP_REMOVED lines=8> */
[----:B------:R-:W-:Y:S01]  /*4070*/  IMAD R2, R29, R4, R2 ;  /* 0x000000041d027224 */ /* 0x000fe200078e0202 */
[----:B------:R1:W-:Y:S01]  /*4080*/  STL [R1+0x11c], R5 ;  /* 0x00011c0501007387 */ /* 0x0003e20000100800 */
[----:B------:R-:W-:-:S04]  /*4090*/  IMAD.HI.U32 R4, R28, R3, RZ ;  /* 0x000000031c047227 */ /* 0x000fc800078e00ff */
[----:B------:R-:W-:Y:S02]  /*40a0*/  IMAD.MOV R6, RZ, RZ, -R6 ;  /* 0x000000ffff067224 */ /* 0x000fe400078e0a06 */
[----:B------:R-:W-:Y:S02]  /*40b0*/  IMAD.MOV R4, RZ, RZ, -R4 ;  /* 0x000000ffff047224 */ /* 0x000fe400078e0a04 */
[C---:B------:R-:W-:Y:S02]  /*40c0*/  IMAD R0, R29.reuse, R6, R0 ;  /* 0x000000061d007224 */ /* 0x040fe400078e0200 */
[----:B------:R-:W-:Y:S01]  /*40d0*/  IMAD R3, R29, R4, R3 ;  /* 0x000000041d037224 */ /* 0x000fe200078e0203 */
[----:B-----5:R-:W-:Y:S02]  /*40e0*/  IABS R7, R13 ;  /* 0x0000000d00077213 */ /* 0x020fe40000000000 */
[----:B------:R-:W5:Y:S04]  /*40f0*/  LDL R13, [R1+0x100c] ;  /* 0x00100c00010d7983 */ /* 0x000f680000100800 */
[----:B------:R1:W-:Y:S01]  /*4100*/  STL [R1+0x124], R2 ;  /* 0x0001240201007387 */ /* 0x0003e20000100800 */
[----:B0-----:R-:W-:Y:S01]  /*4110*/  IMAD.HI.U32 R8, R28, R7, RZ ;  /* 0x000000071c087227 */ /* 0x001fe200078e00ff */
[----:B-1----:R-:W-:-:S02]  /*4120*/  IABS R5, R15 ;  /* 0x0000000f00057213 */ /* 0x002fc40000000000 */
[----:B------:R-:W5:Y:S03]  /*4130*/  LDL R15, [R1+0x1000] ;  /* 0x00100000010f7983 */ /* 0x000f660000100800 */
[----:B------:R-:W-:Y:S01]  /*4140*/  IMAD.HI.U32 R6, R28, R5, RZ ;  /* 0x000000051c067227 */ /* 0x000fe200078e00ff */
[----:B------:R-:W-:-:S03]  /*4150*/  IABS R2, R10 ;  /* 0x0000000a00027213 */ /* 0x000fc60000000000 */
[----:B------:R-:W-:Y:S01]  /*4160*/  IMAD.MOV R8, RZ, RZ, -R8 ;  /* 0x000000ffff087224 */ /* 0x000fe200078e0a08 */
[----:B------:R-:W5:Y:S01]  /*4170*/  LDL R10, [R1+0x1004] ;  /* 0x00100400010a7983 */ /* 0x000f620000100800 */
[----:B------:R-:W-:Y:S02]  /*4180*/  IMAD.MOV R6, RZ, RZ, -R6 ;  /* 0x000000ffff067224 */ /* 0x000fe400078e0a06 */
[----:B------:R-:W-:Y:S01]  /*4190*/  IMAD.HI.U32 R4, R28, R2, RZ ;  /* 0x000000021c047227 */ /* 0x000fe200078e00ff */
[----:B------:R2:W-:Y:S03]  /*41a0*/  STL [R1+0x10c], R0 ;  /* 0x00010c0001007387 */ /* 0x0005e60000100800 */
[----:B------:R-:W-:Y:S02]  /*41b0*/  IMAD.MOV R4, RZ, RZ, -R4 ;  /* 0x000000ffff047224 */ /* 0x000fe400078e0a04 */
[----:B------:R-:W-:-:S02]  /*41c0*/  IMAD R8, R29, R8, R7 ;  /* 0x000000081d087224 */ /* 0x000fc400078e0207 */
[C---:B------:R-:W-:Y:S02]  /*41d0*/  IMAD R5, R29.reuse, R6, R5 ;  /* 0x000000061d057224 */ /* 0x040fe400078e0205 */
[----:B------:R-:W-:Y:S01]  /*41e0*/  IMAD R2, R29, R4, R2 ;  /* 0x000000041d027224 */ /* 0x000fe200078e0202 */
[----:B--2---:R-:W-:Y:S02]  /*41f0*/  IABS R0, R11 ;  /* 0x0000000b00007213 */ /* 0x004fe40000000000 */
[----:B------:R-:W2:Y:S04]  /*4200*/  LDL R11, [R1+0xff8] ;  /* 0x000ff800010b7983 */ /* 0x000ea80000100800 */
[----:B------:R3:W-:Y:S04]  /*4210*/  STL [R1+0x108], R3 ;  /* 0x0001080301007387 */ /* 0x0007e80000100800 */
[----:B------:R0:W-:Y:S04]  /*4220*/  STL [R1+0xc4], R8 ;  /* 0x0000c40801007387 */ /* 0x0001e80000100800 */
[----:B------:R5:W-:Y:S04]  /*4230*/  STL [R1+0xe0], R5 ;  /* 0x0000e00501007387 */ /* 0x000be80000100800 */
[----:B------:R-:W2:Y:S04]  /*4240*/  LDL R19, [R1+0xffc] ;  /* 0x000ffc0001137983 */ /* 0x000ea80000100800 */
[----:B------:R1:W-:Y:S01]  /*4250*/  STL [R1+0xe4], R2 ;  /* 0x0000e40201007387 */ /* 0x0003e20000100800 */
[----:B----4-:R-:W-:-:S03]  /*4260*/  IABS R6, R14 ;  /* 0x0000000e00067213 */ /* 0x010fc60000000000 */
[----:B------:R-:W4:Y:S01]  /*4270*/  LDL R14, [R1+0xff0] ;  /* 0x000ff000010e7983 */ /* 0x000f220000100800 */
[----:B---3--:R-:W-:Y:S01]  /*4280*/  IABS R3, R12 ;  /* 0x0000000c00037213 */ /* 0x008fe20000000000 */
[C---:B------:R-:W-:Y:S02]  /*4290*/  IMAD.HI.U32 R7, R28.reuse, R0, RZ ;  /* 0x000000001c077227 */ /* 0x040fe400078e00ff */
[----:B------:R-:W3:Y:S02]  /*42a0*/  LDL R12, [R1+0xfe8] ;  /* 0x000fe800010c7983 */ /* 0x000ee40000100800 */
[----:B------:R-:W-:-:S04]  /*42b0*/  IMAD.HI.U32 R4, R28, R3, RZ ;  /* 0x000000031c047227 */ /* 0x000fc800078e00ff */
[----:B------:R-:W-:Y:S02]  /*42c0*/  IMAD.MOV R7, RZ, RZ, -R7 ;  /* 0x000000ffff077224 */ /* 0x000fe400078e0a07 */
[----:B------:R-:W-:Y:S02]  /*42d0*/  IMAD.MOV R4, RZ, RZ, -R4 ;  /* 0x000000ffff047224 */ /* 0x000fe400078e0a04 */
[----:B0-----:R-:W-:-:S04]  /*42e0*/  IMAD.HI.U32 R8, R28, R6, RZ ;  /* 0x000000061c087227 */ /* 0x001fc800078e00ff */
[C---:B------:R-:W-:Y:S02]  /*42f0*/  IMAD R0, R29.reuse, R7, R0 ;  /* 0x000000071d007224 */ /* 0x040fe400078e0200 */
[----:B------:R-:W-:Y:S02]  /*4300*/  IMAD R4, R29, R4, R3 ;  /* 0x000000041d047224 */ /* 0x000fe400078e0203 */
[----:B------:R-:W-:-:S04]  /*4310*/  IMAD.MOV R8, RZ, RZ, -R8 ;  /* 0x000000ffff087224 */ /* 0x000fc800078e0a08 */
[----:B------:R-:W-:Y:S01]  /*4320*/  IMAD R8, R29, R8, R6 ;  /* 0x000000081d087224 */ /* 0x000fe200078e0206 */
[----:B-----5:R-:W-:Y:S02]  /*4330*/  IABS R5, R13 ;  /* 0x0000000d00057213 */ /* 0x020fe40000000000 */
[----:B------:R-:W5:Y:S03]  /*4340*/  LDL R13, [R1+0xff4] ;  /* 0x000ff400010d7983 */ /* 0x000f660000100800 */
[----:B------:R-:W-:-:S04]  /*4350*/  IMAD.HI.U32 R7, R28, R5, RZ ;  /* 0x000000051c077227 */ /* 0x000fc800078e00ff */
[----:B------:R-:W-:Y:S01]  /*4360*/  IMAD.MOV R7, RZ, RZ, -R7 ;  /* 0x000000ffff077224 */ /* 0x000fe200078e0a07 */
[----:B-1----:R-:W-:-:S05]  /*4370*/  IABS R2, R15 ;  /* 0x0000000f00027213 */ /* 0x002fca0000000000 */
[----:B------:R-:W-:Y:S01]  /*4380*/  IMAD.HI.U32 R3, R28, R2, RZ ;  /* 0x000000021c037227 */ /* 0x000fe200078e00ff */
[----:B------:R0:W-:Y:S03]  /*4390*/  STL [R1+0xd4], R0 ;  /* 0x0000d40001007387 */ /* 0x0001e60000100800 */
[----:B------:R-:W-:Y:S01]  /*43a0*/  IMAD.MOV R3, RZ, RZ, -R3 ;  /* 0x000000ffff037224 */ /* 0x000fe200078e0a03 */
[----:B------:R-:W3:Y:S01]  /*43b0*/  LDL R15, [R1+0xfec] ;  /* 0x000fec00010f7983 */ /* 0x000ee20000100800 */
[C---:B------:R-:W-:Y:S02]  /*43c0*/  IMAD R5, R29.reuse, R7, R5 ;  /* 0x000000071d057224 */ /* 0x040fe400078e0205 */
[----:B------:R-:W-:Y:S01]  /*43d0*/  IMAD R2, R29, R3, R2 ;  /* 0x000000031d027224 */ /* 0x000fe200078e0202 */
[----:B------:R2:W-:Y:S01]  /*43e0*/  STL [R1+0xcc], R4 ;  /* 0x0000cc0401007387 */ /* 0x0005e20000100800 */
[----:B0-----:R-:W-:-:S03]  /*43f0*/  IABS R0, R10 ;  /* 0x0000000a00007213 */ /* 0x001fc60000000000 */
[----:B------:R-:W-:Y:S04]  /*4400*/  STL [R1+0x20], R8 ;  /* 0x0000200801007387 */ /* 0x000fe80000100800 */
[----:B------:R-:W3:Y:S04]  /*4410*/  LDL R10, [R1+0xfe0] ;  /* 0x000fe000010a7983 */ /* 0x000ee80000100800 */
[----:B------:R0:W-:Y:S01]  /*4420*/  STL [R1+0x1c], R5 ;  /* 0x00001c0501007387 */ /* 0x0001e20000100800 */
[----:B--2---:R-:W-:-:S03]  /*4430*/  IABS R4, R11 ;  /* 0x0000000b00047213 */ /* 0x004fc60000000000 */
[----:B------:R-:W2:Y:S04]  /*4440*/  LDL R11, [R1+0xfe4] ;  /* 0x000fe400010b7983 */ /* 0x000ea80000100800 */
[----:B------:R5:W-:Y:S01]  /*4450*/  STL [R1+0x18], R2 ;  /* 0x0000180201007387 */ /* 0x000be20000100800 */
[----:B----4-:R-:W-:-:S03]  /*4460*/  IABS R3, R14 ;  /* 0x0000000e00037213 */ /* 0x010fc60000000000 */
[----:B------:R-:W4:Y:S01]  /*4470*/  LDL R14, [R1+0xfd8] ;  /* 0x000fd800010e7983 */ /* 0x000f220000100800 */
[----:B------:R-:W-:Y:S01]  /*4480*/  IMAD.HI.U32 R6, R28, R0, RZ ;  /* 0x000000001c067227 */ /* 0x000fe200078e00ff */
[----:B0-----:R-:W-:-:S03]  /*4490*/  IABS R5, R19 ;  /* 0x0000001300057213 */ /* 0x001fc60000000000 */
[----:B------:R-:W-:-:S04]  /*44a0*/  IMAD.HI.U32 R7, R28, R4, RZ ;  /* 0x000000041c077227 */ /* 0x000fc800078e00ff */
[----:B------:R-:W-:Y:S02]  /*44b0*/  IMAD.MOV R6, RZ, RZ, -R6 ;  /* 0x000000ffff067224 */ /* 0x000fe400078e0a06 */
[----:B------:R-:W-:Y:S02]  /*44c0*/  IMAD.MOV R7, RZ, RZ, -R7 ;  /* 0x000000ffff077224 */ /* 0x000fe400078e0a07 */
[----:B------:R-:W-:Y:S02]  /*44d0*/  IMAD R0, R29, R6, R0 ;  /* 0x000000061d007224 */ /* 0x000fe400078e0200 */
[----:B------:R-:W-:-:S04]  /*44e0*/  IMAD.HI.U32 R6, R28, R5, RZ ;  /* 0x000000051c067227 */ /* 0x000fc800078e00ff */
[----:B------:R-:W-:Y:S02]  /*44f0*/  IMAD R7, R29, R7, R4 ;  /* 0x000000071d077224 */ /* 0x000fe400078e0204 */
[----:B------:R-:W-:-:S04]  /*4500*/  IMAD.HI.U32 R8, R28, R3, RZ ;  /* 0x000000031c087227 */ /* 0x000fc800078e00ff */
[----:B------:R-:W-:Y:S01]  /*4510*/  IMAD.MOV R6, RZ, RZ, -R6 ;  /* 0x000000ffff067224 */ /* 0x000fe200078e0a06 */
[----:B-----5:R-:W-:Y:S02]  /*4520*/  IABS R2, R13 ;  /* 0x0000000d00027213 */ /* 0x020fe40000000000 */
[----:B------:R-:W5:Y:S03]  /*4530*/  LDL R13, [R1+0xfdc] ;  /* 0x000fdc00010d7983 */ /* 0x000f660000100800 */
[----:B------:R-:W-:Y:S01]  /*4540*/  IMAD.HI.U32 R4, R28, R2, RZ ;  /* 0x000000021c047227 */ /* 0x000fe200078e00ff */
[----:B------:R3:W-:Y:S03]  /*4550*/  STL [R1+0x14], R0 ;  /* 0x0000140001007387 */ /* 0x0007e60000100800 */
[----:B------:R-:W-:Y:S01]  /*4560*/  IMAD.MOV R4, RZ, RZ, -R4 ;  /* 0x000000ffff047224 */ /* 0x000fe200078e0a04 */
[----:B---3--:R-:W-:-:S02]  /*4570*/  IABS R0, R12 ;  /* 0x0000000c00007213 */ /* 0x008fc40000000000 */
[----:B------:R-:W3:Y:S04]  /*4580*/  LDL R12, [R1+0xfd0] ;  /* 0x000fd000010c7983 */ /* 0x000ee80000100800 */
[----:B------:R0:W-:Y:S01]  /*4590*/  STL [R1+0x10], R7 ;  /* 0x0000100701007387 */ /* 0x0001e20000100800 */
[----:B------:R-:W-:Y:S01]  /*45a0*/  IABS R17, R15 ;  /* 0x0000000f00117213 */ /* 0x000fe20000000000 */
[----:B0-----:R-:W-:Y:S02]  /*45b0*/  IMAD.MOV R7, RZ, RZ, -R8 ;  /* 0x000000ffff077224 */ /* 0x001fe400078e0a08 */
[----:B------:R-:W-:Y:S02]  /*45c0*/  IMAD R8, R29, R6, R5 ;  /* 0x000000061d087224 */ /* 0x000fe400078e0205 */
[----:B------:R-:W-:-:S04]  /*45d0*/  IMAD.HI.U32 R5, R28, R0, RZ ;  /* 0x000000001c057227 */ /* 0x000fc800078e00ff */
[C---:B------:R-:W-:Y:S02]  /*45e0*/  IMAD R6, R29.reuse, R7, R3 ;  /* 0x000000071d067224 */ /* 0x040fe400078e0203 */
[C---:B------:R-:W-:Y:S02]  /*45f0*/  IMAD R3, R29.reuse, R4, R2 ;  /* 0x000000041d037224 */ /* 0x040fe400078e0202 */
[----:B------:R-:W-:Y:S01]  /*4600*/  IMAD.MOV R2, RZ, RZ, -R5 ;  /* 0x000000ffff027224 */ /* 0x000fe200078e0a05 */
[----:B------:R-:W-:Y:S01]  /*4610*/  STL [R1+0xc], R8 ;  /* 0x00000c0801007387 */ /* 0x000fe20000100800 */
[----:B------:R-:W-:Y:S02]  /*4620*/  IABS R16, R10 ;  /* 0x0000000a00107213 */ /* 0x000fe40000000000 */
[----:B------:R-:W-:Y:S01]  /*4630*/  IMAD R2, R29, R2, R0 ;  /* 0x000000021d027224 */ /* 0x000fe200078e0200 */
[----:B------:R-:W-:Y:S04]  /*4640*/  STL [R1+0x8], R6 ;  /* 0x0000080601007387 */ /* 0x000fe80000100800 */
[----:B------:R0:W-:Y:S04]  /*4650*/  STL [R1+0x4], R3 ;  /* 0x0000040301007387 */ /* 0x0001e80000100800 */
[----:B------:R-:W3:Y:S04]  /*4660*/  LDL R10, [R1+0xfc8] ;  /* 0x000fc800010a7983 */ /* 0x000ee80000100800 */
[----:B------:R-:W3:Y:S01]  /*4670*/  LDL R18, [R1+0xfcc] ;  /* 0x000fcc0001127983 */ /* 0x000ee20000100800 */
[----:B0-----:R-:W-:-:S04]  /*4680*/  IMAD.HI.U32 R3, R28, R17, RZ ;  /* 0x000000111c037227 */ /* 0x001fc800078e00ff */
[----:B------:R-:W-:-:S04]  /*4690*/  IMAD.MOV R0, RZ, RZ, -R3 ;  /* 0x000000ffff007224 */ /* 0x000fc800078e0a03 */
[----:B------:R-:W-:Y:S01]  /*46a0*/  IMAD R17, R29, R0, R17 ;  /* 0x000000001d117224 */ /* 0x000fe200078e0211 */
[----:B--2---:R-:W-:Y:S02]  /*46b0*/  IABS R15, R11 ;  /* 0x0000000b000f7213 */ /* 0x004fe40000000000 */
[----:B------:R-:W2:Y:S04]  /*46c0*/  LDL R11, [R1+0xfd4] ;  /* 0x000fd400010b7983 */ /* 0x000ea80000100800 */
[----:B------:R0:W-:Y:S01]  /*46d0*/  STL [R1], R2 ;  /* 0x0000000201007387 */ /* 0x0001e20000100800 */
[----:B------:R-:W-:-:S03]  /*46e0*/  IMAD.HI.U32 R4, R28, R15, RZ ;  /* 0x0000000f1c047227 */ /* 0x000fc600078e00ff */
[----:B------:R-:W2:Y:S01]  /*46f0*/  LDL R19, [R1+0xfc0] ;  /* 0x000fc00001137983 */ /* 0x000ea20000100800 */
[----:B0-----:R-:W-:-:S04]  /*4700*/  IMAD.HI.U32 R2, R28, R16, RZ ;  /* 0x000000101c027227 */ /* 0x001fc800078e00ff */
[----:B------:R-:W-:Y:S02]  /*4710*/  IMAD.MOV R0, RZ, RZ, -R2 ;  /* 0x000000ffff007224 */ /* 0x000fe400078e0a02 */
[----:B------:R-:W-:Y:S01]  /*4720*/  IMAD.MOV R2, RZ, RZ, -R4 ;  /* 0x000000ffff027224 */ /* 0x000fe200078e0a04 */
[----:B----4-:R-:W-:-:S05]  /*4730*/  IABS R14, R14 ;  /* 0x0000000e000e7213 */ /* 0x010fca0000000000 */
[----:B------:R-:W-:-:S04]  /*4740*/  IMAD.HI.U32 R3, R28, R14, RZ ;  /* 0x0000000e1c037227 */ /* 0x000fc800078e00ff */
[----:B------:R-:W-:Y:S02]  /*4750*/  IMAD.MOV R3, RZ, RZ, -R3 ;  /* 0x000000ffff037224 */ /* 0x000fe400078e0a03 */
[C---:B------:R-:W-:Y:S01]  /*4760*/  IMAD R16, R29.reuse, R0, R16 ;  /* 0x000000001d107224 */ /* 0x040fe200078e0210 */
[----:B------:R0:W-:Y:S01]  /*4770*/  STL [R1+0x132c], R17 ;  /* 0x00132c1101007387 */ /* 0x0001e20000100800 */
[C---:B------:R-:W-:Y:S02]  /*4780*/  IMAD R15, R29.reuse, R2, R15 ;  /* 0x000000021d0f7224 */ /* 0x040fe400078e020f */
[----:B------:R-:W-:Y:S01]  /*4790*/  IMAD R14, R29, R3, R14 ;  /* 0x000000031d0e7224 */ /* 0x000fe200078e020e */
[----:B------:R-:W4:Y:S04]  /*47a0*/  LDL R20, [R1+0xfc4] ;  /* 0x000fc40001147983 */ /* 0x000f280000100800 */
[----:B------:R-:W-:Y:S04]  /*47b0*/  STL [R1+0x1330], R16 ;  /* 0x0013301001007387 */ /* 0x000fe80000100800 */
[----:B------:R-:W-:Y:S04]  /*47c0*/  STL [R1+0x1334], R15 ;  /* 0x0013340f01007387 */ /* 0x000fe80000100800 */
[----:B------:R-:W-:Y:S04]  /*47d0*/  STL [R1+0x1338], R14 ;  /* 0x0013380e01007387 */ /* 0x000fe80000100800 */
[----:B------:R-:W4:Y:S04]  /*47e0*/  LDL R23, [R1+0xfbc] ;  /* 0x000fbc0001177983 */ /* 0x000f280000100800 */
[----:B------:R-:W4:Y:S01]  /*47f0*/  LDL R22, [R1+0xfb8] ;  /* 0x000fb80001167983 */ /* 0x000f220000100800 */
[----:B-----5:R-:W-:-:S05]  /*4800*/  IABS R13, R13 ;  /* 0x0000000d000d7213 */ /* 0x020fca0000000000 */
[----:B------:R-:W-:-:S04]  /*4810*/  IMAD.HI.U32 R0, R28, R13, RZ ;  /* 0x0000000d1c007227 */ /* 0x000fc800078e00ff */
[----:B------:R-:W-:Y:S01]  /*4820*/  IMAD.MOV R0, RZ, RZ, -R0 ;  /* 0x000000ffff007224 */ /* 0x000fe200078e0a00 */
[----:B---3--:R-:W-:-:S03]  /*4830*/  IABS R12, R12 ;  /* 0x0000000c000c7213 */ /* 0x008fc60000000000 */
[----:B------:R-:W-:Y:S02]  /*4840*/  IMAD R13, R29, R0, R13 ;  /* 0x000000001d0d7224 */ /* 0x000fe400078e020d */
[----:B------:R-:W-:-:S04]  /*4850*/  IMAD.HI.U32 R2, R28, R12, RZ ;  /* 0x0000000c1c027227 */ /* 0x000fc800078e00ff */
[----:B------:R-:W-:-:S04]  /*4860*/  IMAD.MOV R0, RZ, RZ, -R2 ;  /* 0x000000ffff007224 */ /* 0x000fc800078e0a02 */
[----:B------:R-:W-:Y:S01]  /*4870*/  IMAD R12, R29, R0, R12 ;  /* 0x000000001d0c7224 */ /* 0x000fe200078e020c */
[----:B------:R-:W-:Y:S02]  /*4880*/  IABS R10, R10 ;  /* 0x0000000a000a7213 */ /* 0x000fe40000000000 */
[----:B------:R-:W-:Y:S02]  /*4890*/  IABS R9, R18 ;  /* 0x0000001200097213 */ /* 0x000fe40000000000 */
[----:B------:R-:W3:Y:S01]  /*48a0*/  LDL R18, [R1+0xfb0] ;  /* 0x000fb00001127983 */ /* 0x000ee20000100800 */
[----:B------:R-:W-:-:S03]  /*48b0*/  IMAD.HI.U32 R4, R28, R10, RZ ;  /* 0x0000000a1c047227 */ /* 0x000fc600078e00ff */
[----:B------:R-:W-:Y:S01]  /*48c0*/  STL [R1+0x133c], R13 ;  /* 0x00133c0d01007387 */ /* 0x000fe20000100800 */
[----:B------:R-:W-:-:S04]  /*48d0*/  IMAD.HI.U32 R3, R28, R9, RZ ;  /* 0x000000091c037227 */ /* 0x000fc800078e00ff */
[----:B------:R-:W-:-:S04]  /*48e0*/  IMAD.MOV R3, RZ, RZ, -R3 ;  /* 0x000000ffff037224 */ /* 0x000fc800078e0a03 */
[----:B------:R-:W-:Y:S01]  /*48f0*/  IMAD R9, R29, R3, R9 ;  /* 0x000000031d097224 */ /* 0x000fe200078e0209 */
[----:B--2---:R-:W-:-:S05]  /*4900*/  IABS R11, R11 ;  /* 0x0000000b000b7213 */ /* 0x004fca0000000000 */
[----:B------:R-:W-:Y:S01]  /*4910*/  IMAD.HI.U32 R2, R28, R11, RZ ;  /* 0x0000000b1c027227 */ /* 0x000fe200078e00ff */
[----:B------:R-:W-:-:S03]  /*4920*/  IABS R8, R19 ;  /* 0x0000001300087213 */ /* 0x000fc60000000000 */
[----:B------:R-:W-:Y:S01]  /*4930*/  IMAD.MOV R0, RZ, RZ, -R2 ;  /* 0x000000ffff007224 */ /* 0x000fe200078e0a02 */
[----:B------:R-:W2:Y:S01]  /*4940*/  LDL R19, [R1+0xfb4] ;  /* 0x000fb40001137983 */ /* 0x000ea20000100800 */
[----:B------:R-:W-:Y:S02]  /*4950*/  IMAD.MOV R2, RZ, RZ, -R4 ;  /* 0x000000ffff027224 */ /* 0x000fe400078e0a04 */
[C---:B------:R-:W-:Y:S02]  /*4960*/  IMAD R11, R29.reuse, R0, R11 ;  /* 0x000000001d0b7224 */ /* 0x040fe400078e020b */
[----:B------:R-:W-:Y:S01]  /*4970*/  IMAD R10, R29, R2, R10 ;  /* 0x000000021d0a7224 */ /* 0x000fe200078e020a */
[----:B------:R-:W-:Y:S01]  /*4980*/  STL [R1+0x1340], R12 ;  /* 0x0013400c01007387 */ /* 0x000fe20000100800 */
[----:B----4-:R-:W-:-:S03]  /*4990*/  IABS R7, R20 ;  /* 0x0000001400077213 */ /* 0x010fc60000000000 */
[----:B------:R-:W4:Y:S04]  /*49a0*/  LDL R20, [R1+0xfa8] ;  /* 0x000fa80001147983 */ /* 0x000f280000100800 */
[----:B------:R-:W-:Y:S04]  /*49b0*/  STL [R1+0x1344], R11 ;  /* 0x0013440b01007387 */ /* 0x000fe80000100800 */
[----:B------:R-:W-:Y:S04]  /*49c0*/  STL [R1+0x1314], R10 ;  /* 0x0013140a01007387 */ /* 0x000fe80000100800 */
[----:B------:R-:W-:Y:S01]  /*49d0*/  STL [R1+0x1318], R9 ;  /* 0x0013180901007387 */ /* 0x000fe20000100800 */
[----:B------:R-:W-:-:S03]  /*49e0*/  IABS R5, R23 ;  /* 0x0000001700057213 */ /* 0x000fc60000000000 */
[----:B------:R-:W5:Y:S04]  /*49f0*/  LDL R26, [R1+0xfac] ;  /* 0x000fac00011a7983 */ /* 0x000f680000100800 */
[----:B------:R-:W4:Y:S01]  /*4a00*/  LDL R23, [R1+0xfa4] ;  /* 0x000fa40001177983 */ /* 0x000f220000100800 */
[----:B------:R-:W-:-:S03]  /*4a10*/  IMAD.HI.U32 R0, R28, R8, RZ ;  /* 0x000000081c007227 */ /* 0x000fc600078e00ff */
[----:B------:R-:W4:Y:S01]  /*4a20*/  LDL R27, [R1+0xfa0] ;  /* 0x000fa000011b7983 */ /* 0x000f220000100800 */
[----:B------:R-:W-:-:S04]  /*4a30*/  IMAD.MOV R0, RZ, RZ, -R0 ;  /* 0x000000ffff007224 */ /* 0x000fc800078e0a00 */
[----:B------:R-:W-:Y:S01]  /*4a40*/  IMAD R8, R29, R0, R8 ;  /* 0x000000001d087224 */ /* 0x000fe200078e0208 */
[----:B------:R-:W-:-:S04]  /*4a50*/  IABS R6, R22 ;  /* 0x0000001600067213 */ /* 0x000fc80000000000 */
[----:B------:R-:W-:Y:S04]  /*4a60*/  STL [R1+0x131c], R8 ;  /* 0x00131c0801007387 */ /* 0x000fe80000100800 */
[----:B------:R-:W4:Y:S01]  /*4a70*/  LDL R22, [R1+0xf98] ;  /* 0x000f980001167983 */ /* 0x000f220000100800 */
[----:B------:R-:W-:-:S04]  /*4a80*/  IMAD.HI.U32 R2, R28, R7, RZ ;  /* 0x000000071c027227 */ /* 0x000fc800078e00ff */
[----:B------:R-:W-:Y:S02]  /*4a90*/  IMAD.MOV R0, RZ, RZ, -R2 ;  /* 0x000000ffff007224 */ /* 0x000fe400078e0a02 */
[----:B------:R-:W-:-:S04]  /*4aa0*/  IMAD.HI.U32 R2, R28, R6, RZ ;  /* 0x000000061c027227 */ /* 0x000fc800078e00ff */
[----:B------:R-:W-:Y:S02]  /*4ab0*/  IMAD R7, R29, R0, R7 ;  /* 0x000000001d077224 */ /* 0x000fe400078e0207 */
[----:B------:R-:W-:-:S04]  /*4ac0*/  IMAD.MOV R0, RZ, RZ, -R2 ;  /* 0x000000ffff007224 */ /* 0x000fc800078e0a02 */
[----:B------:R-:W-:Y:S01]  /*4ad0*/  IMAD R6, R29, R0, R6 ;  /* 0x000000001d067224 */ /* 0x000fe200078e0206 */
[----:B------:R-:W-:Y:S04]  /*4ae0*/  STL [R1+0x1320], R7 ;  /* 0x0013200701007387 */ /* 0x000fe80000100800 */
[----:B------:R-:W4:Y:S04]  /*4af0*/  LDL R24, [R1+0xf9c] ;  /* 0x000f9c0001187983 */ /* 0x000f280000100800 */
[----:B------:R1:W-:Y:S01]  /*4b00*/  STL [R1+0x1324], R6 ;  /* 0x0013240601007387 */ /* 0x0003e20000100800 */
[----:B---3--:R-:W-:Y:S01]  /*4b10*/  IABS R4, R18 ;  /* 0x0000001200047213 */ /* 0x008fe20000000000 */
[----:B------:R-:W-:-:S04]  /*4b20*/  IMAD.HI.U32 R18, R28, R5, RZ ;  /* 0x000000051c127227 */ /* 0x000fc800078e00ff */
[----:B------:R-:W-:-:S04]  /*4b30*/  IMAD.MOV R2, RZ, RZ, -R18 ;  /* 0x000000ffff027224 */ /* 0x000fc800078e0a12 */
[----:B------:R-:W-:-:S05]  /*4b40*/  IMAD R5, R29, R2, R5 ;  /* 0x000000021d057224 */ /* 0x000fca00078e0205 */
[----:B------:R-:W-:Y:S01]  /*4b50*/  STL [R1+0x1328], R5 ;  /* 0x0013280501007387 */ /* 0x000fe20000100800 */
[----:B--2---:R-:W-:Y:S01]  /*4b60*/  IABS R3, R19 ;  /* 0x0000001300037213 */ /* 0x004fe20000000000 */
[----:B------:R-:W-:-:S04]  /*4b70*/  IMAD.HI.U32 R19, R28, R4, RZ ;  /* 0x000000041c137227 */ /* 0x000fc800078e00ff */
[----:B------:R-:W-:-:S04]  /*4b80*/  IMAD.MOV R19, RZ, RZ, -R19 ;  /* 0x000000ffff137224 */ /* 0x000fc800078e0a13 */
[----:B------:R-:W-:-:S05]  /*4b90*/  IMAD R4, R29, R19, R4 ;  /* 0x000000131d047224 */ /* 0x000fca00078e0204 */
[----:B------:R-:W-:Y:S04]  /*4ba0*/  STL [R1+0x1348], R4 ;  /* 0x0013480401007387 */ /* 0x000fe80000100800 */
[----:B0-----:R-:W2:Y:S01]  /*4bb0*/  LDL R17, [R1+0xf80] ;  /* 0x000f800001117983 */ /* 0x001ea20000100800 */
[----:B-----5:R-:W-:Y:S02]  /*4bc0*/  IABS R0, R26 ;  /* 0x0000001a00007213 */ /* 0x020fe40000000000 */
[----:B----4-:R-:W-:Y:S02]  /*4bd0*/  IABS R26, R23 ;  /* 0x00000017001a7213 */ /* 0x010fe40000000000 */
[----:B------:R-:W3:Y:S01]  /*4be0*/  LDL R23, [R1+0xf94] ;  /* 0x000f940001177983 */ /* 0x000ee20000100800 */
[----:B------:R-:W-:Y:S01]  /*4bf0*/  IABS R18, R20 ;  /* 0x0000001400127213 */ /* 0x000fe20000000000 */
[----:B------:R-:W-:-:S04]  /*4c00*/  IMAD.HI.U32 R20, R28, R3, RZ ;  /* 0x000000031c147227 */ /* 0x000fc800078e00ff */
[----:B------:R-:W-:Y:S02]  /*4c10*/  IMAD.MOV.U32 R2, RZ, RZ, R18 ;  /* 0x000000ffff027224 */ /* 0x000fe400078e0012 */
[----:B------:R-:W-:Y:S01]  /*4c20*/  IMAD.MOV R18, RZ, RZ, -R20 ;  /* 0x000000ffff127224 */ /* 0x000fe200078e0a14 */
[----:B------:R-:W-:Y:S01]  /*4c30*/  IABS R27, R27 ;  /* 0x0000001b001b7213 */ /* 0x000fe20000000000 */
[----:B------:R-:W-:-:S04]  /*4c40*/  IMAD.HI.U32 R19, R28, R2, RZ ;  /* 0x000000021c137227 */ /* 0x000fc800078e00ff */
[----:B------:R-:W-:Y:S02]  /*4c50*/  IMAD R3, R29, R18, R3 ;  /* 0x000000121d037224 */ /* 0x000fe400078e0203 */
[----:B------:R-:W-:Y:S01]  /*4c60*/  IMAD.MOV R18, RZ, RZ, -R19 ;  /* 0x000000ffff127224 */ /* 0x000fe200078e0a13 */
[----:B------:R-:W-:Y:S01]  /*4c70*/  IABS R25, R22 ;  /* 0x0000001600197213 */ /* 0x000fe20000000000 */
[----:B------:R-:W-:-:S04]  /*4c80*/  IMAD.HI.U32 R19, R28, R0, RZ ;  /* 0x000000001c137227 */ /* 0x000fc800078e00ff */
[----:B------:R-:W-:-:S04]  /*4c90*/  IMAD.HI.U32 R22, R28, R27, RZ ;  /* 0x0000001b1c167227 */ /* 0x000fc800078e00ff */
[C---:B------:R-:W-:Y:S02]  /*4ca0*/  IMAD R2, R29.reuse, R18, R2 ;  /* 0x000000121d027224 */ /* 0x040fe400078e0202 */
[----:B------:R-:W-:Y:S02]  /*4cb0*/  IMAD.MOV R18, RZ, RZ, -R19 ;  /* 0x000000ffff127224 */ /* 0x000fe400078e0a13 */
[----:B------:R-:W-:Y:S01]  /*4cc0*/  IMAD.MOV R19, RZ, RZ, -R22 ;  /* 0x000000ffff137224 */ /* 0x000fe200078e0a16 */
[----:B------:R-:W-:Y:S01]  /*4cd0*/  STL [R1+0x134c], R3 ;  /* 0x00134c0301007387 */ /* 0x000fe20000100800 */
[C---:B------:R-:W-:Y:S02]  /*4ce0*/  IMAD R0, R29.reuse, R18, R0 ;  /* 0x000000121d007224 */ /* 0x040fe400078e0200 */
[----:B------:R-:W-:Y:S01]  /*4cf0*/  IMAD R27, R29, R19, R27 ;  /* 0x000000131d1b7224 */ /* 0x000fe200078e021b */
[----:B------:R-:W-:Y:S04]  /*4d00*/  STL [R1+0x1350], R2 ;  /* 0x0013500201007387 */ /* 0x000fe80000100800 */
[----:B-1----:R-:W4:Y:S04]  /*4d10*/  LDL.LU R6, [R1+0x58] ;  /* 0x0000580001067983 */ /* 0x002f280000300800 */
[----:B------:R-:W5:Y:S04]  /*4d20*/  LDL.LU R8, [R1+0x54] ;  /* 0x0000540001087983 */ /* 0x000f680000300800 */
[----:B------:R-:W5:Y:S04]  /*4d30*/  LDL.LU R15, [R1+0x50] ;  /* 0x00005000010f7983 */ /* 0x000f680000300800 */
[----:B------:R-:W5:Y:S04]  /*4d40*/  LDL.LU R16, [R1+0x4c] ;  /* 0x00004c0001107983 */ /* 0x000f680000300800 */
[----:B------:R-:W-:Y:S04]  /*4d50*/  STL [R1+0x1354], R0 ;  /* 0x0013540001007387 */ /* 0x000fe80000100800 */
[----:B------:R0:W-:Y:S04]  /*4d60*/  STL [R1+0x1358], R27 ;  /* 0x0013581b01007387 */ /* 0x0001e80000100800 */
[----:B0-----:R-:W5:Y:S01]  /*4d70*/  LDL.LU R27, [R1+0x5c] ;  /* 0x00005c00011b7983 */ /* 0x001f620000300800 */
[----:B------:R-:W-:Y:S01]  /*4d80*/  IMAD.HI.U32 R20, R28, R26, RZ ;  /* 0x0000001a1c147227 */ /* 0x000fe200078e00ff */
[----:B------:R-:W-:-:S03]  /*4d90*/  IABS R24, R24 ;  /* 0x0000001800187213 */ /* 0x000fc60000000000 */
[----:B------:R-:W-:Y:S02]  /*4da0*/  IMAD.MOV R20, RZ, RZ, -R20 ;  /* 0x000000ffff147224 */ /* 0x000fe400078e0a14 */
[----:B------:R-:W-:-:S04]  /*4db0*/  IMAD.HI.U32 R18, R28, R25, RZ ;  /* 0x000000191c127227 */ /* 0x000fc800078e00ff */
[C---:B------:R-:W-:Y:S02]  /*4dc0*/  IMAD R26, R29.reuse, R20, R26 ;  /* 0x000000141d1a7224 */ /* 0x040fe400078e021a */
[----:B------:R-:W-:Y:S02]  /*4dd0*/  IMAD.MOV R18, RZ, RZ, -R18 ;  /* 0x000000ffff127224 */ /* 0x000fe400078e0a12 */
[----:B------:R-:W-:Y:S01]  /*4de0*/  IMAD.HI.U32 R19, R28, R24, RZ ;  /* 0x000000181c137227 */ /* 0x000fe200078e00ff */
[----:B------:R0:W-:Y:S03]  /*4df0*/  STL [R1+0x135c], R26 ;  /* 0x00135c1a01007387 */ /* 0x0001e60000100800 */
[----:B------:R-:W-:Y:S01]  /*4e00*/  IMAD R25, R29, R18, R25 ;  /* 0x000000121d197224 */ /* 0x000fe200078e0219 */
[----:B------:R-:W5:Y:S01]  /*4e10*/  LDL R7, [R1+0xf84] ;  /* 0x000f840001077983 */ /* 0x000f620000100800 */
[----:B------:R-:W-:Y:S01]  /*4e20*/  IMAD.MOV R18, RZ, RZ, -R19 ;  /* 0x000000ffff127224 */ /* 0x000fe200078e0a13 */
[----:B--2---:R-:W-:-:S02]  /*4e30*/  IABS R22, R17 ;  /* 0x0000001100167213 */ /* 0x004fc40000000000 */
[----:B------:R-:W2:Y:S04]  /*4e40*/  LDL.LU R17, [R1+0x48] ;  /* 0x0000480001117983 */ /* 0x000ea80000300800 */
[----:B------:R-:W2:Y:S04]  /*4e50*/  LDL.LU R2, [R1+0x44] ;  /* 0x0000440001027983 */ /* 0x000ea80000300800 */
[----:B------:R-:W2:Y:S04]  /*4e60*/  LDL.LU R3, [R1+0x40] ;  /* 0x0000400001037983 */ /* 0x000ea80000300800 */
[----:B------:R-:W2:Y:S04]  /*4e70*/  LDL.LU R4, [R1+0x3c] ;  /* 0x00003c0001047983 */ /* 0x000ea80000300800 */
[----:B------:R-:W2:Y:S04]  /*4e80*/  LDL.LU R5, [R1+0x38] ;  /* 0x0000380001057983 */ /* 0x000ea80000300800 */
[----:B------:R-:W2:Y:S04]  /*4e90*/  LDL.LU R9, [R1+0x34] ;  /* 0x0000340001097983 */ /* 0x000ea80000300800 */
[----:B0-----:R-:W2:Y:S04]  /*4ea0*/  LDL.LU R26, [R1+0x2c] ;  /* 0x00002c00011a7983 */ /* 0x001ea80000300800 */
[----:B------:R-:W2:Y:S04]  /*4eb0*/  LDL.LU R10, [R1+0x28] ;  /* 0x00002800010a7983 */ /* 0x000ea80000300800 */
[----:B------:R-:W2:Y:S04]  /*4ec0*/  LDL.LU R11, [R1+0x24] ;  /* 0x00002400010b7983 */ /* 0x000ea80000300800 */
[----:B------:R-:W2:Y:S01]  /*4ed0*/  LDL.LU R12, [R1+0x190] ;  /* 0x00019000010c7983 */ /* 0x000ea20000300800 */
[----:B---3--:R-:W-:-:S03]  /*4ee0*/  IABS R23, R23 ;  /* 0x0000001700177213 */ /* 0x008fc60000000000 */
[----:B------:R-:W3:Y:S02]  /*4ef0*/  LDL.LU R13, [R1+0x198] ;  /* 0x00019800010d7983 */ /* 0x000ee40000300800 */
[----:B------:R-:W-:Y:S02]  /*4f00*/  IMAD.HI.U32 R19, R28, R23, RZ ;  /* 0x000000171c137227 */ /* 0x000fe400078e00ff */
[----:B------:R-:W3:Y:S02]  /*4f10*/  LDL.LU R14, [R1+0x18c] ;  /* 0x00018c00010e7983 */ /* 0x000ee40000300800 */
[----:B------:R-:W-:-:S04]  /*4f20*/  IMAD.MOV R19, RZ, RZ, -R19 ;  /* 0x000000ffff137224 */ /* 0x000fc800078e0a13 */
[C---:B------:R-:W-:Y:S02]  /*4f30*/  IMAD R23, R29.reuse, R19, R23 ;  /* 0x000000131d177224 */ /* 0x040fe400078e0217 */
[----:B------:R-:W3:Y:S01]  /*4f40*/  LDL.LU R19, [R1+0x30] ;  /* 0x0000300001137983 */ /* 0x000ee20000300800 */
[----:B------:R-:W-:Y:S02]  /*4f50*/  IABS R0, c[0x0][0x178] ;  /* 0x00005e0000007a13 */ /* 0x000fe40000000000 */
[C---:B------:R-:W-:Y:S02]  /*4f60*/  ISETP.GT.U32.AND P5, PT, R29.reuse, R21, PT ;  /* 0x000000151d00720c */ /* 0x040fe40003fa4070 */
[----:B----4-:R-:W-:Y:S02]  /*4f70*/  ISETP.GT.U32.AND P4, PT, R0, R6, PT ;  /* 0x000000060000720c */ /* 0x010fe40003f84070 */
[----:B-----5:R-:W-:-:S11]  /*4f80*/  ISETP.GT.U32.AND P0, PT, R29, R16, PT ;  /* 0x000000101d00720c */ /* 0x020fd60003f04070 */
[----:B------:R-:W-:Y:S01]  /*4f90*/  @!P4 IMAD.IADD R6, R6, 0x1, -R0 ;  /* 0x000000010606c824 */ /* 0x000fe200078e0a00 */
[----:B------:R-:W-:Y:S02]  /*4fa0*/  ISETP.GT.U32.AND P2, PT, R29, R15, PT ;  /* 0x0000000f1d00720c */ /* 0x000fe40003f44070 */
[C---:B------:R-:W-:Y:S02]  /*4fb0*/  ISETP.GT.U32.AND P3, PT, R0.reuse, R27, PT ;  /* 0x0000001b0000720c */ /* 0x040fe40003f64070 */
[----:B------:R-:W-:Y:S01]  /*4fc0*/  ISETP.GT.U32.AND P4, PT, R0, R6, PT ;  /* 0x000000060000720c */ /* 0x000fe20003f84070 */
[----:B------:R-:W-:-:S10]  /*4fd0*/  @!P0 IMAD.IADD R16, R16, 0x1, -R29 ;  /* 0x0000000110108824 */ /* 0x000fd400078e0a1d */
[----:B------:R-:W-:-:S05]  /*4fe0*/  @!P3 IMAD.IADD R27, R27, 0x1, -R0 ;  /* 0x000000011b1bb824 */ /* 0x000fca00078e0a00 */
[----:B------:R-:W-:Y:S01]  /*4ff0*/  ISETP.GT.U32.AND P3, PT, R0, R27, PT ;  /* 0x0000001b0000720c */ /* 0x000fe20003f64070 */
[--C-:B------:R-:W-:Y:S01]  /*5000*/  @!P5 IMAD.IADD R21, R21, 0x1, -R29.reuse ;  /* 0x000000011515d824 */ /* 0x100fe200078e0a1d */
[----:B------:R-:W-:Y:S01]  /*5010*/  ISETP.GT.U32.AND P1, PT, R29, R8, PT ;  /* 0x000000081d00720c */ /* 0x000fe20003f24070 */
[----:B------:R-:W-:Y:S01]  /*5020*/  @!P2 IMAD.IADD R15, R15, 0x1, -R29 ;  /* 0x000000010f0fa824 */ /* 0x000fe200078e0a1d */
[C---:B------:R-:W-:Y:S02]  /*5030*/  ISETP.GT.U32.AND P6, PT, R29.reuse, R16, PT ;  /* 0x000000101d00720c */ /* 0x040fe40003fc4070 */
[----:B------:R-:W-:Y:S01]  /*5040*/  ISETP.GT.U32.AND P5, PT, R29, R21, PT ;  /* 0x000000151d00720c */ /* 0x000fe20003fa4070 */
[----:B------:R-:W-:-:S06]  /*5050*/  @!P4 IMAD.IADD R6, R6, 0x1, -R0 ;  /* 0x000000010606c824 */ /* 0x000fcc00078e0a00 */
[----:B------:R-:W-:Y:S02]  /*5060*/  @!P3 IMAD.IADD R27, R27, 0x1, -R0 ;  /* 0x000000011b1bb824 */ /* 0x000fe400078e0a00 */
[--C-:B------:R-:W-:Y:S02]  /*5070*/  @!P1 IMAD.IADD R8, R8, 0x1, -R29.reuse ;  /* 0x0000000108089824 */ /* 0x100fe400078e0a1d */
[--C-:B------:R-:W-:Y:S02]  /*5080*/  @!P6 IMAD.IADD R16, R16, 0x1, -R29.reuse ;  /* 0x000000011010e824 */ /* 0x100fe400078e0a1d */
[--C-:B------:R-:W-:Y:S01]  /*5090*/  @!P5 IMAD.IADD R21, R21, 0x1, -R29.reuse ;  /* 0x000000011515d824 */ /* 0x100fe200078e0a1d */
[C---:B------:R-:W-:Y:S02]  /*50a0*/  ISETP.GT.U32.AND P1, PT, R29.reuse, R8, PT ;  /* 0x000000081d00720c */ /* 0x040fe40003f24070 */
[----:B------:R-:W-:Y:S01]  /*50b0*/  ISETP.GT.U32.AND P0, PT, R29, R15, PT ;  /* 0x0000000f1d00720c */ /* 0x000fe20003f04070 */
[----:B------:R-:W-:Y:S04]  /*50c0*/  STL [R1+0x5c], R27 ;  /* 0x00005c1b01007387 */ /* 0x000fe80000100800 */
[----:B------:R-:W-:Y:S06]  /*50d0*/  STL [R1+0x58], R6 ;  /* 0x0000580601007387 */ /* 0x000fec0000100800 */
[----:B------:R-:W-:-:S02]  /*50e0*/  @!P1 IMAD.IADD R8, R8, 0x1, -R29 ;  /* 0x0000000108089824 */ /* 0x000fc400078e0a1d */
[----:B------:R-:W-:Y:S01]  /*50f0*/  @!P0 IMAD.IADD R15, R15, 0x1, -R29 ;  /* 0x000000010f0f8824 */ /* 0x000fe200078e0a1d */
[----:B------:R-:W-:Y:S04]  /*5100*/  STL [R1+0x1310], R21 ;  /* 0x0013101501007387 */ /* 0x000fe80000100800 */
[----:B------:R-:W-:Y:S04]  /*5110*/  STL [R1+0x54], R8 ;  /* 0x0000540801007387 */ /* 0x000fe80000100800 */
[----:B------:R0:W-:Y:S01]  /*5120*/  STL [R1+0x50], R15 ;  /* 0x0000500f01007387 */ /* 0x0001e20000100800 */
[----:B------:R-:W-:-:S03]  /*5130*/  IABS R20, R7 ;  /* 0x0000000700147213 */ /* 0x000fc60000000000 */
[----:B0-----:R-:W4:Y:S04]  /*5140*/  LDL.LU R15, [R1+0x170] ;  /* 0x00017000010f7983 */ /* 0x001f280000300800 */
[----:B------:R-:W5:Y:S04]  /*5150*/  LDL.LU R6, [R1+0x184] ;  /* 0x0001840001067983 */ /* 0x000f680000300800 */
[----:B------:R-:W5:Y:S04]  /*5160*/  LDL.LU R7, [R1+0x188] ;  /* 0x0001880001077983 */ /* 0x000f680000300800 */
[----:B------:R0:W-:Y:S04]  /*5170*/  STL [R1+0x4c], R16 ;  /* 0x00004c1001007387 */ /* 0x0001e80000100800 */
[----:B------:R-:W5:Y:S04]  /*5180*/  LDL.LU R8, [R1+0x178] ;  /* 0x0001780001087983 */ /* 0x000f680000300800 */
[----:B0-----:R-:W5:Y:S01]  /*5190*/  LDL.LU R16, [R1+0x174] ;  /* 0x0001740001107983 */ /* 0x001f620000300800 */
[----:B--2---:R-:W-:-:S02]  /*51a0*/  ISETP.GT.U32.AND P2, PT, R29, R17, PT ;  /* 0x000000111d00720c */ /* 0x004fc40003f44070 */
[C---:B------:R-:W-:Y:S02]  /*51b0*/  ISETP.GT.U32.AND P3, PT, R29.reuse, R2, PT ;  /* 0x000000021d00720c */ /* 0x040fe40003f64070 */
[----:B------:R-:W-:-:S09]  /*51c0*/  ISETP.GT.U32.AND P4, PT, R29, R3, PT ;  /* 0x000000031d00720c */ /* 0x000fd20003f84070 */
[--C-:B------:R-:W-:Y:S01]  /*51d0*/  @!P2 IMAD.IADD R17, R17, 0x1, -R29.reuse ;  /* 0x000000011111a824 */ /* 0x100fe200078e0a1d */
[C---:B------:R-:W-:Y:S01]  /*51e0*/  ISETP.GT.U32.AND P5, PT, R29.reuse, R4, PT ;  /* 0x000000041d00720c */ /* 0x040fe20003fa4070 */
[--C-:B------:R-:W-:Y:S01]  /*51f0*/  @!P3 IMAD.IADD R2, R2, 0x1, -R29.reuse ;  /* 0x000000010202b824 */ /* 0x100fe200078e0a1d */
[----:B------:R-:W-:Y:S01]  /*5200*/  ISETP.GT.U32.AND P2, PT, R29, R26, PT ;  /* 0x0000001a1d00720c */ /* 0x000fe20003f44070 */
[----:B------:R-:W-:Y:S01]  /*5210*/  @!P4 IMAD.IADD R3, R3, 0x1, -R29 ;  /* 0x000000010303c824 */ /* 0x000fe200078e0a1d */
[C---:B------:R-:W-:Y:S02]  /*5220*/  ISETP.GT.U32.AND P3, PT, R29.reuse, R10, PT ;  /* 0x0000000a1d00720c */ /* 0x040fe40003f64070 */
[----:B------:R-:W-:-:S07]  /*5230*/  ISETP.GT.U32.AND P4, PT, R29, R11, PT ;  /* 0x0000000b1d00720c */ /* 0x000fce0003f84070 */
[--C-:B------:R-:W-:Y:S01]  /*5240*/  @!P5 IMAD.IADD R4, R4, 0x1, -R29.reuse ;  /* 0x000000010404d824 */ /* 0x100fe200078e0a1d */
[C---:B------:R-:W-:Y:S01]  /*5250*/  ISETP.GT.U32.AND P1, PT, R29.reuse, R5, PT ;  /* 0x000000051d00720c */ /* 0x040fe20003f24070 */
[--C-:B------:R-:W-:Y:S01]  /*5260*/  @!P2 IMAD.IADD R26, R26, 0x1, -R29.reuse ;  /* 0x000000011a1aa824 */ /* 0x100fe200078e0a1d */
[C---:B------:R-:W-:Y:S02]  /*5270*/  ISETP.GT.U32.AND P2, PT, R29.reuse, R2, PT ;  /* 0x000000021d00720c */ /* 0x040fe40003f44070 */
[C---:B---3--:R-:W-:Y:S01]  /*5280*/  ISETP.GT.U32.AND P6, PT, R29.reuse, R19, PT ;  /* 0x000000131d00720c */ /* 0x048fe20003fc4070 */
[--C-:B------:R-:W-:Y:S01]  /*5290*/  @!P3 IMAD.IADD R10, R10, 0x1, -R29.reuse ;  /* 0x000000010a0ab824 */ /* 0x100fe200078e0a1d */
[----:B------:R-:W-:Y:S01]  /*52a0*/  ISETP.GT.U32.AND P3, PT, R29, R3, PT ;  /* 0x000000031d00720c */ /* 0x000fe20003f64070 */
[----:B------:R-:W-:Y:S01]  /*52b0*/  @!P4 IMAD.IADD R11, R11, 0x1, -R29 ;  /* 0x000000010b0bc824 */ /* 0x000fe200078e0a1d */
[----:B------:R-:W-:-:S09]  /*52c0*/  ISETP.GT.U32.AND P4, PT, R29, R4, PT ;  /* 0x000000041d00720c */ /* 0x000fd20003f84070 */
[--C-:B------:R-:W-:Y:S01]  /*52d0*/  @!P6 IMAD.IADD R19, R19, 0x1, -R29.reuse ;  /* 0x000000011313e824 */ /* 0x100fe200078e0a1d */
[C---:B------:R-:W-:Y:S02]  /*52e0*/  ISETP.GT.U32.AND P6, PT, R29.reuse, R17, PT ;  /* 0x000000111d00720c */ /* 0x040fe40003fc4070 */
[C---:B------:R-:W-:Y:S01]  /*52f0*/  ISETP.GT.U32.AND P5, PT, R29.reuse, R12, PT ;  /* 0x0000000c1d00720c */ /* 0x040fe20003fa4070 */
[--C-:B------:R-:W-:Y:S01]  /*5300*/  @!P2 IMAD.IADD R2, R2, 0x1, -R29.reuse ;  /* 0x000000010202a824 */ /* 0x100fe200078e0a1d */
[----:B------:R-:W-:Y:S01]  /*5310*/  ISETP.GT.U32.AND P0, PT, R29, R9, PT ;  /* 0x000000091d00720c */ /* 0x000fe20003f04070 */
[--C-:B------:R-:W-:Y:S01]  /*5320*/  @!P1 IMAD.IADD R5, R5, 0x1, -R29.reuse ;  /* 0x0000000105059824 */ /* 0x100fe200078e0a1d */
[----:B------:R-:W-:Y:S01]  /*5330*/  ISETP.GT.U32.AND P1, PT, R29, R13, PT ;  /* 0x0000000d1d00720c */ /* 0x000fe20003f24070 */
[----:B------:R-:W-:-:S06]  /*5340*/  @!P3 IMAD.IADD R3, R3, 0x1, -R29 ;  /* 0x000000010303b824 */ /* 0x000fcc00078e0a1d */
[--C-:B------:R-:W-:Y:S02]  /*5350*/  @!P6 IMAD.IADD R17, R17, 0x1, -R29.reuse ;  /* 0x000000011111e824 */ /* 0x100fe400078e0a1d */
[----:B------:R-:W-:-:S03]  /*5360*/  @!P4 IMAD.IADD R4, R4, 0x1, -R29 ;  /* 0x000000010404c824 */ /* 0x000fc600078e0a1d */
[----:B------:R0:W-:Y:S01]  /*5370*/  STL [R1+0x48], R17 ;  /* 0x0000481101007387 */ /* 0x0001e20000100800 */
[--C-:B------:R-:W-:Y:S01]  /*5380*/  @!P5 IMAD.IADD R12, R12, 0x1, -R29.reuse ;  /* 0x000000010c0cd824 */ /* 0x100fe200078e0a1d */
[----:B------:R-:W-:Y:S02]  /*5390*/  ISETP.GT.U32.AND P5, PT, R29, R5, PT ;  /* 0x000000051d00720c */ /* 0x000fe40003fa4070 */
[----:B0-----:R-:W2:Y:S04]  /*53a0*/  LDL.LU R17, [R1+0x154] ;  /* 0x0001540001117983 */ /* 0x001ea80000300800 */
[----:B------:R0:W-:Y:S04]  /*53b0*/  STL [R1+0x44], R2 ;  /* 0x0000440201007387 */ /* 0x0001e80000100800 */
[----:B------:R-:W3:Y:S04]  /*53c0*/  LDL.LU R27, [R1+0x168] ;  /* 0x00016800011b7983 */ /* 0x000ee80000300800 */
[----:B------:R1:W-:Y:S04]  /*53d0*/  STL [R1+0x40], R3 ;  /* 0x0000400301007387 */ /* 0x0003e80000100800 */
[----:B------:R-:W2:Y:S01]  /*53e0*/  LDL.LU R0, [R1+0x16c] ;  /* 0x00016c0001007983 */ /* 0x000ea20000300800 */
[----:B------:R-:W-:-:S03]  /*53f0*/  @!P0 IMAD.IADD R9, R9, 0x1, -R29 ;  /* 0x0000000109098824 */ /* 0x000fc600078e0a1d */
[----:B------:R-:W-:Y:S04]  /*5400*/  STL [R1+0x3c], R4 ;  /* 0x00003c0401007387 */ /* 0x000fe80000100800 */
[----:B0-----:R-:W2:Y:S01]  /*5410*/  LDL.LU R2, [R1+0x164] ;  /* 0x0001640001027983 */ /* 0x001ea20000300800 */
[--C-:B------:R-:W-:Y:S01]  /*5420*/  @!P1 IMAD.IADD R13, R13, 0x1, -R29.reuse ;  /* 0x000000010d0d9824 */ /* 0x100fe200078e0a1d */
[----:B------:R-:W-:Y:S01]  /*5430*/  ISETP.GT.U32.AND P1, PT, R29, R9, PT ;  /* 0x000000091d00720c */ /* 0x000fe20003f24070 */
[--C-:B------:R-:W-:Y:S01]  /*5440*/  @!P5 IMAD.IADD R5, R5, 0x1, -R29.reuse ;  /* 0x000000010505d824 */ /* 0x100fe200078e0a1d */
[----:B-1----:R-:W2:Y:S04]  /*5450*/  LDL.LU R3, [R1+0x160] ;  /* 0x0001600001037983 */ /* 0x002ea80000300800 */
[----:B------:R0:W-:Y:S04]  /*5460*/  STL [R1+0x38], R5 ;  /* 0x0000380501007387 */ /* 0x0001e80000100800 */
[----:B0-----:R-:W2:Y:S03]  /*5470*/  LDL.LU R5, [R1+0x134] ;  /* 0x0001340001057983 */ /* 0x001ea60000300800 */
[----:B------:R-:W-:Y:S01]  /*5480*/  @!P1 IMAD.IADD R9, R9, 0x1, -R29 ;  /* 0x0000000109099824 */ /* 0x000fe200078e0a1d */
[----:B------:R-:W2:Y:S04]  /*5490*/  LDL.LU R4, [R1+0x148] ;  /* 0x0001480001047983 */ /* 0x000ea80000300800 */
[----:B------:R0:W-:Y:S04]  /*54a0*/  STL [R1+0x34], R9 ;  /* 0x0000340901007387 */ /* 0x0001e80000100800 */
[----:B0-----:R-:W2:Y:S01]  /*54b0*/  LDL.LU R9, [R1+0x150] ;  /* 0x0001500001097983 */ /* 0x001ea20000300800 */
[----:B------:R-:W-:-:S02]  /*54c0*/  ISETP.GT.U32.AND P0, PT, R29, R14, PT ;  /* 0x0000000e1d00720c */ /* 0x000fc40003f04070 */
[----:B------:R-:W-:-:S11]  /*54d0*/  ISETP.GT.U32.AND P2, PT, R29, R26, PT ;  /* 0x0000001a1d00720c */ /* 0x000fd60003f44070 */
[--C-:B------:R-:W-:Y:S01]  /*54e0*/  @!P0 IMAD.IADD R14, R14, 0x1, -R29.reuse ;  /* 0x000000010e0e8824 */ /* 0x100fe200078e0a1d */
[C---:B------:R-:W-:Y:S02]  /*54f0*/  ISETP.GT.U32.AND P0, PT, R29.reuse, R19, PT ;  /* 0x000000131d00720c */ /* 0x040fe40003f04070 */
[C---:B------:R-:W-:Y:S02]  /*5500*/  ISETP.GT.U32.AND P3, PT, R29.reuse, R10, PT ;  /* 0x0000000a1d00720c */ /* 0x040fe40003f64070 */
[C---:B------:R-:W-:Y:S01]  /*5510*/  ISETP.GT.U32.AND P6, PT, R29.reuse, R14, PT ;  /* 0x0000000e1d00720c */ /* 0x040fe20003fc4070 */
[----:B------:R-:W-:Y:S01]  /*5520*/  @!P2 IMAD.IADD R26, R26, 0x1, -R29 ;  /* 0x000000011a1aa824 */ /* 0x000fe200078e0a1d */
[----:B------:R-:W-:-:S07]  /*5530*/  ISETP.GT.U32.AND P4, PT, R29, R11, PT ;  /* 0x0000000b1d00720c */ /* 0x000fce0003f84070 */
[--C-:B------:R-:W-:Y:S01]  /*5540*/  @!P0 IMAD.IADD R19, R19, 0x1, -R29.reuse ;  /* 0x0000000113138824 */ /* 0x100fe200078e0a1d */
[C---:B----4-:R-:W-:Y:S02]  /*5550*/  ISETP.GT.U32.AND P0, PT, R29.reuse, R15, PT ;  /* 0x0000000f1d00720c */ /* 0x050fe40003f04070 */
[C---:B-----5:R-:W-:Y:S01]  /*5560*/  ISETP.GT.U32.AND P2, PT, R29.reuse, R6, PT ;  /* 0x000000061d00720c */ /* 0x060fe20003f44070 */
[--C-:B------:R-:W-:Y:S01]  /*5570*/  @!P6 IMAD.IADD R14, R14, 0x1, -R29.reuse ;  /* 0x000000010e0ee824 */ /* 0x100fe200078e0a1d */
[C---:B------:R-:W-:Y:S01]  /*5580*/  ISETP.GT.U32.AND P5, PT, R29.reuse, R12, PT ;  /* 0x0000000c1d00720c */ /* 0x040fe20003fa4070 */
[--C-:B------:R-:W-:Y:S01]  /*5590*/  @!P3 IMAD.IADD R10, R10, 0x1, -R29.reuse ;  /* 0x000000010a0ab824 */ /* 0x100fe200078e0a1d */
[C---:B------:R-:W-:Y:S02]  /*55a0*/  ISETP.GT.U32.AND P3, PT, R29.reuse, R7, PT ;  /* 0x000000071d00720c */ /* 0x040fe40003f64070 */
[----:B------:R-:W-:Y:S01]  /*55b0*/  ISETP.GT.U32.AND P1, PT, R29, R13, PT ;  /* 0x0000000d1d00720c */ /* 0x000fe20003f24070 */
[----:B------:R-:W-:-:S04]  /*55c0*/  @!P4 IMAD.IADD R11, R11, 0x1, -R29 ;  /* 0x000000010b0bc824 */ /* 0x000fc800078e0a1d */
[--C-:B------:R-:W-:Y:S02]  /*55d0*/  @!P0 IMAD.IADD R15, R15, 0x1, -R29.reuse ;  /* 0x000000010f0f8824 */ /* 0x100fe400078e0a1d */
[--C-:B------:R-:W-:Y:S01]  /*55e0*/  @!P2 IMAD.IADD R6, R6, 0x1, -R29.reuse ;  /* 0x000000010606a824 */ /* 0x100fe200078e0a1d */
[C---:B------:R-:W-:Y:S01]  /*55f0*/  ISETP.GT.U32.AND P4, PT, R29.reuse, R8, PT ;  /* 0x000000081d00720c */ /* 0x040fe20003f84070 */
[--C-:B------:R-:W-:Y:S01]  /*5600*/  @!P5 IMAD.IADD R12, R12, 0x1, -R29.reuse ;  /* 0x000000010c0cd824 */ /* 0x100fe200078e0a1d */
[----:B------:R-:W-:Y:S01]  /*5610*/  ISETP.GT.U32.AND P5, PT, R29, R16, PT ;  /* 0x000000101d00720c */ /* 0x000fe20003fa4070 */
[--C-:B------:R-:W-:Y:S01]  /*5620*/  @!P3 IMAD.IADD R7, R7, 0x1, -R29.reuse ;  /* 0x000000010707b824 */ /* 0x100fe200078e0a1d */
[----:B------:R-:W-:Y:S01]  /*5630*/  STL [R1+0x30], R19 ;  /* 0x0000301301007387 */ /* 0x000fe20000100800 */
[----:B------:R-:W-:-:S03]  /*5640*/  @!P1 IMAD.IADD R13, R13, 0x1, -R29 ;  /* 0x000000010d0d9824 */ /* 0x000fc600078e0a1d */
[----:B------:R-:W-:Y:S04]  /*5650*/  STL [R1+0x2c], R26 ;  /* 0x00002c1a01007387 */ /* 0x000fe80000100800 */
[----:B------:R0:W-:Y:S01]  /*5660*/  STL [R1+0x28], R10 ;  /* 0x0000280a01007387 */ /* 0x0001e20000100800 */
[----:B------:R-:W-:-:S03]  /*5670*/  @!P4 IMAD.IADD R8, R8, 0x1, -R29 ;  /* 0x000000010808c824 */ /* 0x000fc600078e0a1d */
[----:B------:R1:W-:Y:S04]  /*5680*/  STL [R1+0x24], R11 ;  /* 0x0000240b01007387 */ /* 0x0003e80000100800 */
[----:B------:R4:W-:Y:S04]  /*5690*/  STL [R1+0x190], R12 ;  /* 0x0001900c01007387 */ /* 0x0009e80000100800 */
[----:B0-----:R-:W5:Y:S04]  /*56a0*/  LDL.LU R10, [R1+0x140] ;  /* 0x00014000010a7983 */ /* 0x001f680000300800 */
[----:B------:R0:W-:Y:S04]  /*56b0*/  STL [R1+0x198], R13 ;  /* 0x0001980d01007387 */ /* 0x0001e80000100800 */
[----:B-1----:R-:W5:Y:S01]  /*56c0*/  LDL.LU R11, [R1+0x138] ;  /* 0x00013800010b7983 */ /* 0x002f620000300800 */
[----:B------:R-:W-:-:S03]  /*56d0*/  @!P5 IMAD.IADD R16, R16, 0x1, -R29 ;  /* 0x000000011010d824 */ /* 0x000fc600078e0a1d */
[----:B----4-:R-:W4:Y:S04]  /*56e0*/  LDL.LU R12, [R1+0x118] ;  /* 0x00011800010c7983 */ /* 0x010f280000300800 */
[----:B------:R1:W-:Y:S04]  /*56f0*/  STL [R1+0x18c], R14 ;  /* 0x00018c0e01007387 */ /* 0x0003e80000100800 */
[----:B0-----:R-:W4:Y:S04]  /*5700*/  LDL.LU R13, [R1+0x12c] ;  /* 0x00012c00010d7983 */ /* 0x001f280000300800 */
[----:B-1----:R-:W4:Y:S01]  /*5710*/  LDL.LU R14, [R1+0x130] ;  /* 0x00013000010e7983 */ /* 0x002f220000300800 */
[----:B---3--:R-:W-:-:S02]  /*5720*/  ISETP.GT.U32.AND P6, PT, R29, R27, PT ;  /* 0x0000001b1d00720c */ /* 0x008fc40003fc4070 */
[C---:B--2---:R-:W-:Y:S02]  /*5730*/  ISETP.GT.U32.AND P0, PT, R29.reuse, R0, PT ;  /* 0x000000001d00720c */ /* 0x044fe40003f04070 */
[----:B------:R-:W-:-:S09]  /*5740*/  ISETP.GT.U32.AND P2, PT, R29, R2, PT ;  /* 0x000000021d00720c */ /* 0x000fd20003f44070 */
[--C-:B------:R-:W-:Y:S01]  /*5750*/  @!P6 IMAD.IADD R27, R27, 0x1, -R29.reuse ;  /* 0x000000011b1be824 */ /* 0x100fe200078e0a1d */
[C---:B------:R-:W-:Y:S02]  /*5760*/  ISETP.GT.U32.AND P6, PT, R29.reuse, R15, PT ;  /* 0x0000000f1d00720c */ /* 0x040fe40003fc4070 */
[C---:B------:R-:W-:Y:S01]  /*5770*/  ISETP.GT.U32.AND P1, PT, R29.reuse, R17, PT ;  /* 0x000000111d00720c */ /* 0x040fe20003f24070 */
[--C-:B------:R-:W-:Y:S01]  /*5780*/  @!P0 IMAD.IADD R0, R0, 0x1, -R29.reuse ;  /* 0x0000000100008824 */ /* 0x100fe200078e0a1d */
[C---:B------:R-:W-:Y:S02]  /*5790*/  ISETP.GT.U32.AND P3, PT, R29.reuse, R3, PT ;  /* 0x000000031d00720c */ /* 0x040fe40003f64070 */
[C---:B------:R-:W-:Y:S01]  /*57a0*/  ISETP.GT.U32.AND P0, PT, R29.reuse, R6, PT ;  /* 0x000000061d00720c */ /* 0x040fe20003f04070 */
[----:B------:R-:W-:Y:S01]  /*57b0*/  @!P2 IMAD.IADD R2, R2, 0x1, -R29 ;  /* 0x000000010202a824 */ /* 0x000fe200078e0a1d */
[C---:B------:R-:W-:Y:S02]  /*57c0*/  ISETP.GT.U32.AND P2, PT, R29.reuse, R7, PT ;  /* 0x000000071d00720c */ /* 0x040fe40003f44070 */
[----:B------:R-:W-:-:S03]  /*57d0*/  ISETP.GT.U32.AND P4, PT, R29, R5, PT ;  /* 0x000000051d00720c */ /* 0x000fc60003f84070 */
[--C-:B------:R-:W-:Y:S02]  /*57e0*/  @!P6 IMAD.IADD R15, R15, 0x1, -R29.reuse ;  /* 0x000000010f0fe824 */ /* 0x100fe400078e0a1d */
[--C-:B------:R-:W-:Y:S01]  /*57f0*/  @!P1 IMAD.IADD R17, R17, 0x1, -R29.reuse ;  /* 0x0000000111119824 */ /* 0x100fe200078e0a1d */
[----:B------:R-:W-:Y:S01]  /*5800*/  ISETP.GT.U32.AND P5, PT, R29, R4, PT ;  /* 0x000000041d00720c */ /* 0x000fe20003fa4070 */
[--C-:B------:R-:W-:Y:S01]  /*5810*/  @!P3 IMAD.IADD R3, R3, 0x1, -R29.reuse ;  /* 0x000000010303b824 */ /* 0x100fe200078e0a1d */
[----:B------:R-:W-:Y:S01]  /*5820*/  ISETP.GT.U32.AND P3, PT, R29, R8, PT ;  /* 0x000000081d00720c */ /* 0x000fe20003f64070 */
[--C-:B------:R-:W-:Y:S01]  /*5830*/  @!P0 IMAD.IADD R6, R6, 0x1, -R29.reuse ;  /* 0x0000000106068824 */ /* 0x100fe200078e0a1d */
[----:B------:R0:W-:Y:S01]  /*5840*/  STL [R1+0x170], R15 ;  /* 0x0001700f01007387 */ /* 0x0001e20000100800 */
[--C-:B------:R-:W-:Y:S02]  /*5850*/  @!P2 IMAD.IADD R7, R7, 0x1, -R29.reuse ;  /* 0x000000010707a824 */ /* 0x100fe400078e0a1d */
[----:B------:R-:W-:Y:S01]  /*5860*/  @!P4 IMAD.IADD R5, R5, 0x1, -R29 ;  /* 0x000000010505c824 */ /* 0x000fe200078e0a1d */
[----:B------:R-:W-:-:S02]  /*5870*/  ISETP.GT.U32.AND P4, PT, R29, R16, PT ;  /* 0x000000101d00720c */ /* 0x000fc40003f84070 */
[C---:B------:R-:W-:Y:S01]  /*5880*/  ISETP.GT.U32.AND P1, PT, R29.reuse, R9, PT ;  /* 0x000000091d00720c */ /* 0x040fe20003f24070 */
[----:B0-----:R-:W2:Y:S04]  /*5890*/  LDL.LU R15, [R1+0x128] ;  /* 0x00012800010f7983 */ /* 0x001ea80000300800 */
[----:B------:R-:W3:Y:S04]  /*58a0*/  LDL.LU R21, [R1+0x120] ;  /* 0x0001200001157983 */ /* 0x000ee80000300800 */
[----:B------:R0:W-:Y:S04]  /*58b0*/  STL [R1+0x184], R6 ;  /* 0x0001840601007387 */ /* 0x0001e80000100800 */
[----:B------:R-:W2:Y:S04]  /*58c0*/  LDL.LU R26, [R1+0xf8] ;  /* 0x0000f800011a7983 */ /* 0x000ea80000300800 */
[----:B------:R1:W-:Y:S04]  /*58d0*/  STL [R1+0x188], R7 ;  /* 0x0001880701007387 */ /* 0x0003e80000100800 */
[----:B0-----:R-:W2:Y:S01]  /*58e0*/  LDL.LU R6, [R1+0x110] ;  /* 0x0001100001067983 */ /* 0x001ea20000300800 */
[----:B------:R-:W-:Y:S01]  /*58f0*/  @!P5 IMAD.IADD R4, R4, 0x1, -R29 ;  /* 0x000000010404d824 */ /* 0x000fe200078e0a1d */
[----:B------:R-:W-:-:S02]  /*5900*/  ISETP.GT.U32.AND P5, PT, R29, R17, PT ;  /* 0x000000111d00720c */ /* 0x000fc40003fa4070 */
[----:B-1----:R-:W2:Y:S01]  /*5910*/  LDL.LU R7, [R1+0x114] ;  /* 0x0001140001077983 */ /* 0x002ea20000300800 */
[--C-:B------:R-:W-:Y:S01]  /*5920*/  @!P1 IMAD.IADD R9, R9, 0x1, -R29.reuse ;  /* 0x0000000109099824 */ /* 0x100fe200078e0a1d */
[C---:B------:R-:W-:Y:S01]  /*5930*/  ISETP.GT.U32.AND P1, PT, R29.reuse, R27, PT ;  /* 0x0000001b1d00720c */ /* 0x040fe20003f24070 */
[--C-:B------:R-:W-:Y:S01]  /*5940*/  @!P3 IMAD.IADD R8, R8, 0x1, -R29.reuse ;  /* 0x000000010808b824 */ /* 0x100fe200078e0a1d */
[C---:B------:R-:W-:Y:S01]  /*5950*/  ISETP.GT.U32.AND P0, PT, R29.reuse, R0, PT ;  /* 0x000000001d00720c */ /* 0x040fe20003f04070 */
[--C-:B------:R-:W-:Y:S01]  /*5960*/  @!P4 IMAD.IADD R16, R16, 0x1, -R29.reuse ;  /* 0x000000011010c824 */ /* 0x100fe200078e0a1d */
[C---:B------:R-:W-:Y:S02]  /*5970*/  ISETP.GT.U32.AND P2, PT, R29.reuse, R2, PT ;  /* 0x000000021d00720c */ /* 0x040fe40003f44070 */
[C---:B------:R-:W-:Y:S01]  /*5980*/  ISETP.GT.U32.AND P4, PT, R29.reuse, R5, PT ;  /* 0x000000051d00720c */ /* 0x040fe20003f84070 */
[----:B------:R0:W-:Y:S01]  /*5990*/  STL [R1+0x178], R8 ;  /* 0x0001780801007387 */ /* 0x0001e20000100800 */
[----:B------:R-:W-:Y:S01]  /*59a0*/  ISETP.GT.U32.AND P3, PT, R29, R3, PT ;  /* 0x000000031d00720c */ /* 0x000fe20003f64070 */
[----:B------:R-:W-:-:S02]  /*59b0*/  @!P5 IMAD.IADD R17, R17, 0x1, -R29 ;  /* 0x000000011111d824 */ /* 0x000fc400078e0a1d */
[----:B0-----:R-:W2:Y:S02]  /*59c0*/  LDL.LU R8, [R1+0x100] ;  /* 0x0001000001087983 */ /* 0x001ea40000300800 */
[--C-:B------:R-:W-:Y:S02]  /*59d0*/  @!P1 IMAD.IADD R27, R27, 0x1, -R29.reuse ;  /* 0x000000011b1b9824 */ /* 0x100fe400078e0a1d */
[--C-:B------:R-:W-:Y:S01]  /*59e0*/  @!P0 IMAD.IADD R0, R0, 0x1, -R29.reuse ;  /* 0x0000000100008824 */ /* 0x100fe200078e0a1d */
[----:B------:R0:W-:Y:S01]  /*59f0*/  STL [R1+0x174], R16 ;  /* 0x0001741001007387 */ /* 0x0001e20000100800 */
[--C-:B------:R-:W-:Y:S02]  /*5a00*/  @!P2 IMAD.IADD R2, R2, 0x1, -R29.reuse ;  /* 0x000000010202a824 */ /* 0x100fe400078e0a1d */
[--C-:B------:R-:W-:Y:S02]  /*5a10*/  @!P4 IMAD.IADD R5, R5, 0x1, -R29.reuse ;  /* 0x000000010505c824 */ /* 0x100fe400078e0a1d */
[----:B------:R-:W-:Y:S01]  /*5a20*/  @!P3 IMAD.IADD R3, R3, 0x1, -R29 ;  /* 0x000000010303b824 */ /* 0x000fe200078e0a1d */
[----:B0-----:R-:W2:Y:S04]  /*5a30*/  LDL.LU R16, [R1+0xfc] ;  /* 0x0000fc0001107983 */ /* 0x001ea80000300800 */
[----:B------:R0:W-:Y:S04]  /*5a40*/  STL [R1+0x154], R17 ;  /* 0x0001541101007387 */ /* 0x0001e80000100800 */
[----:B0-----:R-:W2:Y:S04]  /*5a50*/  LDL.LU R17, [R1+0xdc] ;  /* 0x0000dc0001117983 */ /* 0x001ea80000300800 */
[----:B------:R-:W-:Y:S04]  /*5a60*/  STL [R1+0x168], R27 ;  /* 0x0001681b01007387 */ /* 0x000fe80000100800 */
[----:B------:R-:W-:Y:S04]  /*5a70*/  STL [R1+0x16c], R0 ;  /* 0x00016c0001007387 */ /* 0x000fe80000100800 */
[----:B------:R-:W-:Y:S04]  /*5a80*/  STL [R1+0x164], R2 ;  /* 0x0001640201007387 */ /* 0x000fe80000100800 */
[----:B------:R0:W-:Y:S04]  /*5a90*/  STL [R1+0x134], R5 ;  /* 0x0001340501007387 */ /* 0x0001e80000100800 */
[----:B------:R-:W-:Y:S04]  /*5aa0*/  STL [R1+0x160], R3 ;  /* 0x0001600301007387 */ /* 0x000fe80000100800 */
[----:B0-----:R-:W2:Y:S01]  /*5ab0*/  LDL R5, [R1+0xf88] ;  /* 0x000f880001057983 */ /* 0x001ea20000100800 */
[----:B------:R-:W-:-:S02]  /*5ac0*/  ISETP.GT.U32.AND P6, PT, R29, R9, PT ;  /* 0x000000091d00720c */ /* 0x000fc40003fc4070 */
[C---:B-----5:R-:W-:Y:S02]  /*5ad0*/  ISETP.GT.U32.AND P1, PT, R29.reuse, R10, PT ;  /* 0x0000000a1d00720c */ /* 0x060fe40003f24070 */
[C---:B------:R-:W-:Y:S02]  /*5ae0*/  ISETP.GT.U32.AND P0, PT, R29.reuse, R11, PT ;  /* 0x0000000b1d00720c */ /* 0x040fe40003f04070 */
[C---:B----4-:R-:W-:Y:S02]  /*5af0*/  ISETP.GT.U32.AND P2, PT, R29.reuse, R12, PT ;  /* 0x0000000c1d00720c */ /* 0x050fe40003f44070 */
[----:B------:R-:W-:-:S05]  /*5b00*/  ISETP.GT.U32.AND P3, PT, R29, R13, PT ;  /* 0x0000000d1d00720c */ /* 0x000fca0003f64070 */
[--C-:B------:R-:W-:Y:S02]  /*5b10*/  @!P6 IMAD.IADD R9, R9, 0x1, -R29.reuse ;  /* 0x000000010909e824 */ /* 0x100fe400078e0a1d */
[--C-:B------:R-:W-:Y:S01]  /*5b20*/  @!P1 IMAD.IADD R10, R10, 0x1, -R29.reuse ;  /* 0x000000010a0a9824 */ /* 0x100fe200078e0a1d */
[----:B------:R-:W-:Y:S01]  /*5b30*/  ISETP.GT.U32.AND P5, PT, R29, R4, PT ;  /* 0x000000041d00720c */ /* 0x000fe20003fa4070 */
[--C-:B------:R-:W-:Y:S02]  /*5b40*/  @!P0 IMAD.IADD R11, R11, 0x1, -R29.reuse ;  /* 0x000000010b0b8824 */ /* 0x100fe400078e0a1d */
[--C-:B------:R-:W-:Y:S01]  /*5b50*/  @!P2 IMAD.IADD R12, R12, 0x1, -R29.reuse ;  /* 0x000000010c0ca824 */ /* 0x100fe200078e0a1d */
[----:B------:R-:W-:Y:S01]  /*5b60*/  ISETP.GT.U32.AND P4, PT, R29, R14, PT ;  /* 0x0000000e1d00720c */ /* 0x000fe20003f84070 */
[--C-:B------:R-:W-:Y:S01]  /*5b70*/  @!P3 IMAD.IADD R13, R13, 0x1, -R29.reuse ;  /* 0x000000010d0db824 */ /* 0x100fe200078e0a1d */
[----:B------:R0:W-:Y:S07]  /*5b80*/  STL [R1+0x150], R9 ;  /* 0x0001500901007387 */ /* 0x0001ee0000100800 */
[----:B------:R-:W-:-:S05]  /*5b90*/  @!P5 IMAD.IADD R4, R4, 0x1, -R29 ;  /* 0x000000010404d824 */ /* 0x000fca00078e0a1d */
[----:B------:R1:W-:Y:S01]  /*5ba0*/  STL [R1+0x148], R4 ;  /* 0x0001480401007387 */ /* 0x0003e20000100800 */
[----:B------:R-:W-:-:S03]  /*5bb0*/  @!P4 IMAD.IADD R14, R14, 0x1, -R29 ;  /* 0x000000010e0ec824 */ /* 0x000fc600078e0a1d */
[----:B0-----:R-:W4:Y:S04]  /*5bc0*/  LDL.LU R9, [R1+0xf0] ;  /* 0x0000f00001097983 */ /* 0x001f280000300800 */
[----:B------:R-:W5:Y:S04]  /*5bd0*/  LDL.LU R27, [R1+0xf4] ;  /* 0x0000f400011b7983 */ /* 0x000f680000300800 */
[----:B------:R-:W4:Y:S04]  /*5be0*/  LDL.LU R0, [R1+0xec] ;  /* 0x0000ec0001007983 */ /* 0x000f280000300800 */
[----:B------:R-:W4:Y:S04]  /*5bf0*/  LDL.LU R2, [R1+0xe8] ;  /* 0x0000e80001027983 */ /* 0x000f280000300800 */
[----:B------:R-:W4:Y:S04]  /*5c00*/  LDL.LU R3, [R1+0xbc] ;  /* 0x0000bc0001037983 */ /* 0x000f280000300800 */
[----:B-1----:R-:W4:Y:S01]  /*5c10*/  LDL.LU R4, [R1+0xd0] ;  /* 0x0000d00001047983 */ /* 0x002f220000300800 */
[----:B---3--:R-:W-:-:S02]  /*5c20*/  ISETP.GT.U32.AND P6, PT, R29, R21, PT ;  /* 0x000000151d00720c */ /* 0x008fc40003fc4070 */
[C---:B--2---:R-:W-:Y:S02]  /*5c30*/  ISETP.GT.U32.AND P1, PT, R29.reuse, R26, PT ;  /* 0x0000001a1d00720c */ /* 0x044fe40003f24070 */
[C---:B------:R-:W-:Y:S02]  /*5c40*/  ISETP.GT.U32.AND P0, PT, R29.reuse, R6, PT ;  /* 0x000000061d00720c */ /* 0x040fe40003f04070 */
[----:B------:R-:W-:-:S07]  /*5c50*/  ISETP.GT.U32.AND P2, PT, R29, R7, PT ;  /* 0x000000071d00720c */ /* 0x000fce0003f44070 */
[--C-:B------:R-:W-:Y:S01]  /*5c60*/  @!P6 IMAD.IADD R21, R21, 0x1, -R29.reuse ;  /* 0x000000011515e824 */ /* 0x100fe200078e0a1d */
[C---:B------:R-:W-:Y:S01]  /*5c70*/  ISETP.GT.U32.AND P6, PT, R29.reuse, R10, PT ;  /* 0x0000000a1d00720c */ /* 0x040fe20003fc4070 */
[--C-:B------:R-:W-:Y:S01]  /*5c80*/  @!P1 IMAD.IADD R26, R26, 0x1, -R29.reuse ;  /* 0x000000011a1a9824 */ /* 0x100fe200078e0a1d */
[C---:B------:R-:W-:Y:S01]  /*5c90*/  ISETP.GT.U32.AND P1, PT, R29.reuse, R11, PT ;  /* 0x0000000b1d00720c */ /* 0x040fe20003f24070 */
[--C-:B------:R-:W-:Y:S01]  /*5ca0*/  @!P0 IMAD.IADD R6, R6, 0x1, -R29.reuse ;  /* 0x0000000106068824 */ /* 0x100fe200078e0a1d */
[----:B------:R-:W-:Y:S01]  /*5cb0*/  ISETP.GT.U32.AND P0, PT, R29, R12, PT ;  /* 0x0000000c1d00720c */ /* 0x000fe20003f04070 */
[----:B------:R-:W-:Y:S01]  /*5cc0*/  @!P2 IMAD.IADD R7, R7, 0x1, -R29 ;  /* 0x000000010707a824 */ /* 0x000fe200078e0a1d */
[C---:B------:R-:W-:Y:S02]  /*5cd0*/  ISETP.GT.U32.AND P2, PT, R29.reuse, R13, PT ;  /* 0x0000000d1d00720c */ /* 0x040fe40003f44070 */
[----:B------:R-:W-:-:S05]  /*5ce0*/  ISETP.GT.U32.AND P3, PT, R29, R8, PT ;  /* 0x000000081d00720c */ /* 0x000fca0003f64070 */
[--C-:B------:R-:W-:Y:S02]  /*5cf0*/  @!P6 IMAD.IADD R10, R10, 0x1, -R29.reuse ;  /* 0x000000010a0ae824 */ /* 0x100fe400078e0a1d */
[--C-:B------:R-:W-:Y:S02]  /*5d00*/  @!P1 IMAD.IADD R11, R11, 0x1, -R29.reuse ;  /* 0x000000010b0b9824 */ /* 0x100fe400078e0a1d */
[--C-:B------:R-:W-:Y:S01]  /*5d10*/  @!P0 IMAD.IADD R12, R12, 0x1, -R29.reuse ;  /* 0x000000010c0c8824 */ /* 0x100fe200078e0a1d */
[----:B------:R0:W-:Y:S01]  /*5d20*/  STL [R1+0x140], R10 ;  /* 0x0001400a01007387 */ /* 0x0001e20000100800 */
[--C-:B------:R-:W-:Y:S02]  /*5d30*/  @!P2 IMAD.IADD R13, R13, 0x1, -R29.reuse ;  /* 0x000000010d0da824 */ /* 0x100fe400078e0a1d */
[----:B------:R-:W-:Y:S01]  /*5d40*/  @!P3 IMAD.IADD R8, R8, 0x1, -R29 ;  /* 0x000000010808b824 */ /* 0x000fe200078e0a1d */
[C---:B------:R-:W-:Y:S01]  /*5d50*/  ISETP.GT.U32.AND P3, PT, R29.reuse, R14, PT ;  /* 0x0000000e1d00720c */ /* 0x040fe20003f64070 */
[----:B------:R1:W-:Y:S01]  /*5d60*/  STL [R1+0x138], R11 ;  /* 0x0001380b01007387 */ /* 0x0003e20000100800 */
[----:B------:R-:W-:-:S11]  /*5d70*/  ISETP.GT.U32.AND P5, PT, R29, R15, PT ;  /* 0x0000000f1d00720c */ /* 0x000fd60003fa4070 */
[--C-:B------:R-:W-:Y:S01]  /*5d80*/  @!P3 IMAD.IADD R14, R14, 0x1, -R29.reuse ;  /* 0x000000010e0eb824 */ /* 0x100fe200078e0a1d */
[----:B------:R-:W-:Y:S02]  /*5d90*/  ISETP.GT.U32.AND P4, PT, R29, R16, PT ;  /* 0x000000101d00720c */ /* 0x000fe40003f84070 */
[----:B------:R-:W-:Y:S02]  /*5da0*/  IABS R19, R5 ;  /* 0x0000000500137213 */ /* 0x000fe40000000000 */
[----:B------:R-:W2:Y:S04]  /*5db0*/  LDL.LU R5, [R1+0xd8] ;  /* 0x0000d80001057983 */ /* 0x000ea80000300800 */
[----:B------:R3:W-:Y:S04]  /*5dc0*/  STL [R1+0x118], R12 ;  /* 0x0001180c01007387 */ /* 0x0007e80000100800 */
[----:B0-----:R-:W2:Y:S04]  /*5dd0*/  LDL.LU R10, [R1+0xc8] ;  /* 0x0000c800010a7983 */ /* 0x001ea80000300800 */
[----:B------:R0:W-:Y:S04]  /*5de0*/  STL [R1+0x12c], R13 ;  /* 0x00012c0d01007387 */ /* 0x0001e80000100800 */
[----:B-1----:R-:W2:Y:S04]  /*5df0*/  LDL.LU R11, [R1+0xc0] ;  /* 0x0000c000010b7983 */ /* 0x002ea80000300800 */
[----:B---3--:R-:W3:Y:S04]  /*5e00*/  LDL.LU R12, [R1+0xa8] ;  /* 0x0000a800010c7983 */ /* 0x008ee80000300800 */
[----:B------:R1:W-:Y:S04]  /*5e10*/  STL [R1+0x130], R14 ;  /* 0x0001300e01007387 */ /* 0x0003e80000100800 */
[----:B0-----:R-:W3:Y:S01]  /*5e20*/  LDL.LU R13, [R1+0xb4] ;  /* 0x0000b400010d7983 */ /* 0x001ee20000300800 */
[----:B------:R-:W-:-:S02]  /*5e30*/  @!P5 IMAD.IADD R15, R15, 0x1, -R29 ;  /* 0x000000010f0fd824 */ /* 0x000fc400078e0a1d */
[----:B------:R-:W-:-:S03]  /*5e40*/  @!P4 IMAD.IADD R16, R16, 0x1, -R29 ;  /* 0x000000011010c824 */ /* 0x000fc600078e0a1d */
[----:B------:R-:W-:Y:S01]  /*5e50*/  ISETP.GT.U32.AND P4, PT, R29, R15, PT ;  /* 0x0000000f1d00720c */ /* 0x000fe20003f84070 */
[----:B-1----:R-:W3:-:S12]  /*5e60*/  LDL.LU R14, [R1+0xb8] ;  /* 0x0000b800010e7983 */ /* 0x002ed80000300800 */
[----:B------:R-:W-:-:S05]  /*5e70*/  @!P4 IMAD.IADD R15, R15, 0x1, -R29 ;  /* 0x000000010f0fc824 */ /* 0x000fca00078e0a1d */
[----:B------:R0:W-:Y:S04]  /*5e80*/  STL [R1+0x128], R15 ;  /* 0x0001280f01007387 */ /* 0x0001e80000100800 */
[----:B0-----:R-:W3:Y:S01]  /*5e90*/  LDL.LU R15, [R1+0xb0] ;  /* 0x0000b000010f7983 */ /* 0x001ee20000300800 */
[C---:B------:R-:W-:Y:S02]  /*5ea0*/  ISETP.GT.U32.AND P5, PT, R29.reuse, R17, PT ;  /* 0x000000111d00720c */ /* 0x040fe40003fa4070 */
[C---:B------:R-:W-:Y:S02]  /*5eb0*/  ISETP.GT.U32.AND P1, PT, R29.reuse, R26, PT ;  /* 0x0000001a1d00720c */ /* 0x040fe40003f24070 */
[----:B------:R-:W-:-:S09]  /*5ec0*/  ISETP.GT.U32.AND P0, PT, R29, R6, PT ;  /* 0x000000061d00720c */ /* 0x000fd20003f04070 */
[--C-:B------:R-:W-:Y:S01]  /*5ed0*/  @!P5 IMAD.IADD R17, R17, 0x1, -R29.reuse ;  /* 0x000000011111d824 */ /* 0x100fe200078e0a1d */
[C---:B------:R-:W-:Y:S02]  /*5ee0*/  ISETP.GT.U32.AND P5, PT, R29.reuse, R21, PT ;  /* 0x000000151d00720c */ /* 0x040fe40003fa4070 */
[C---:B------:R-:W-:Y:S02]  /*5ef0*/  ISETP.GT.U32.AND P2, PT, R29.reuse, R7, PT ;  /* 0x000000071d00720c */ /* 0x040fe40003f44070 */
[C---:B------:R-:W-:Y:S01]  /*5f00*/  ISETP.GT.U32.AND P6, PT, R29.reuse, R17, PT ;  /* 0x000000111d00720c */ /* 0x040fe20003fc4070 */
[--C-:B------:R-:W-:Y:S01]  /*5f10*/  @!P1 IMAD.IADD R26, R26, 0x1, -R29.reuse ;  /* 0x000000011a1a9824 */ /* 0x100fe200078e0a1d */
[C---:B-----5:R-:W-:Y:S01]  /*5f20*/  ISETP.GT.U32.AND P1, PT, R29.reuse, R27, PT ;  /* 0x0000001b1d00720c */ /* 0x060fe20003f24070 */
[----:B------:R-:W-:Y:S01]  /*5f30*/  @!P0 IMAD.IADD R6, R6, 0x1, -R29 ;  /* 0x0000000106068824 */ /* 0x000fe200078e0a1d */
[----:B----4-:R-:W-:-:S05]  /*5f40*/  ISETP.GT.U32.AND P0, PT, R29, R0, PT ;  /* 0x000000001d00720c */ /* 0x010fca0003f04070 */
[--C-:B------:R-:W-:Y:S01]  /*5f50*/  @!P5 IMAD.IADD R21, R21, 0x1, -R29.reuse ;  /* 0x000000011515d824 */ /* 0x100fe200078e0a1d */
[C---:B------:R-:W-:Y:S02]  /*5f60*/  ISETP.GT.U32.AND P5, PT, R29.reuse, R9, PT ;  /* 0x000000091d00720c */ /* 0x040fe40003fa4070 */
[----:B------:R-:W-:Y:S01]  /*5f70*/  ISETP.GT.U32.AND P3, PT, R29, R8, PT ;  /* 0x000000081d00720c */ /* 0x000fe20003f64070 */
[--C-:B------:R-:W-:Y:S01]  /*5f80*/  @!P2 IMAD.IADD R7, R7, 0x1, -R29.reuse ;  /* 0x000000010707a824 */ /* 0x100fe200078e0a1d */
[----:B------:R-:W-:Y:S01]  /*5f90*/  ISETP.GT.U32.AND P2, PT, R29, R2, PT ;  /* 0x000000021d00720c */ /* 0x000fe20003f44070 */
[--C-:B------:R-:W-:Y:S02]  /*5fa0*/  @!P6 IMAD.IADD R17, R17, 0x1, -R29.reuse ;  /* 0x000000011111e824 */ /* 0x100fe400078e0a1d */
[--C-:B------:R-:W-:Y:S01]  /*5fb0*/  @!P1 IMAD.IADD R27, R27, 0x1, -R29.reuse ;  /* 0x000000011b1b9824 */ /* 0x100fe200078e0a1d */
[----:B------:R-:W-:Y:S01]  /*5fc0*/  ISETP.GT.U32.AND P4, PT, R29, R16, PT ;  /* 0x000000101d00720c */ /* 0x000fe20003f84070 */
[----:B------:R-:W-:-:S04]  /*5fd0*/  @!P0 IMAD.IADD R0, R0, 0x1, -R29 ;  /* 0x0000000100008824 */ /* 0x000fc800078e0a1d */
[--C-:B------:R-:W-:Y:S02]  /*5fe0*/  @!P5 IMAD.IADD R9, R9, 0x1, -R29.reuse ;  /* 0x000000010909d824 */ /* 0x100fe400078e0a1d */
[--C-:B------:R-:W-:Y:S01]  /*5ff0*/  @!P3 IMAD.IADD R8, R8, 0x1, -R29.reuse ;  /* 0x000000010808b824 */ /* 0x100fe200078e0a1d */
[----:B------:R-:W-:Y:S01]  /*6000*/  ISETP.GT.U32.AND P3, PT, R29, R3, PT ;  /* 0x000000031d00720c */ /* 0x000fe20003f64070 */
[--C-:B------:R-:W-:Y:S01]  /*6010*/  @!P2 IMAD.IADD R2, R2, 0x1, -R29.reuse ;  /* 0x000000010202a824 */ /* 0x100fe200078e0a1d */
[----:B------:R-:W-:Y:S03]  /*6020*/  STL [R1+0x120], R21 ;  /* 0x0001201501007387 */ /* 0x000fe60000100800 */
[--C-:B------:R-:W-:Y:S01]  /*6030*/  @!P4 IMAD.IADD R16, R16, 0x1, -R29.reuse ;  /* 0x000000011010c824 */ /* 0x100fe200078e0a1d */
[----:B------:R-:W-:Y:S04]  /*6040*/  STL [R1+0xf8], R26 ;  /* 0x0000f81a01007387 */ /* 0x000fe80000100800 */
[----:B------:R-:W-:Y:S04]  /*6050*/  STL [R1+0x110], R6 ;  /* 0x0001100601007387 */ /* 0x000fe80000100800 */
[----:B------:R-:W-:Y:S01]  /*6060*/  STL [R1+0x114], R7 ;  /* 0x0001140701007387 */ /* 0x000fe20000100800 */
[----:B------:R-:W-:-:S03]  /*6070*/  @!P3 IMAD.IADD R3, R3, 0x1, -R29 ;  /* 0x000000010303b824 */ /* 0x000fc600078e0a1d */
[----:B------:R-:W-:Y:S04]  /*6080*/  STL [R1+0x100], R8 ;  /* 0x0001000801007387 */ /* 0x000fe80000100800 */
[----:B------:R0:W-:Y:S04]  /*6090*/  STL [R1+0xfc], R16 ;  /* 0x0000fc1001007387 */ /* 0x0001e80000100800 */
[----:B0-----:R-:W4:Y:S04]  /*60a0*/  LDL.LU R16, [R1+0xac] ;  /* 0x0000ac0001107983 */ /* 0x001f280000300800 */
[----:B------:R-:W5:Y:S04]  /*60b0*/  LDL.LU R6, [R1+0x94] ;  /* 0x0000940001067983 */ /* 0x000f680000300800 */
[----:B------:R-:W4:Y:S04]  /*60c0*/  LDL.LU R7, [R1+0xa0] ;  /* 0x0000a00001077983 */ /* 0x000f280000300800 */
[----:B------:R0:W-:Y:S01]  /*60d0*/  STL [R1+0xdc], R17 ;  /* 0x0000dc1101007387 */ /* 0x0001e20000100800 */
[----:B------:R-:W-:-:S03]  /*60e0*/  ISETP.GT.U32.AND P4, PT, R29, R4, PT ;  /* 0x000000041d00720c */ /* 0x000fc60003f84070 */
[----:B0-----:R-:W5:Y:S04]  /*60f0*/  LDL.LU R17, [R1+0xa4] ;  /* 0x0000a40001117983 */ /* 0x001f680000300800 */
[----:B------:R-:W5:Y:S06]  /*6100*/  LDL.LU R8, [R1+0x9c] ;  /* 0x00009c0001087983 */ /* 0x000f6c0000300800 */
[----:B------:R-:W-:Y:S01]  /*6110*/  @!P4 IMAD.IADD R4, R4, 0x1, -R29 ;  /* 0x000000010404c824 */ /* 0x000fe200078e0a1d */
[----:B--2---:R-:W-:-:S02]  /*6120*/  ISETP.GT.U32.AND P6, PT, R29, R5, PT ;  /* 0x000000051d00720c */ /* 0x004fc40003fc4070 */
[C---:B------:R-:W-:Y:S02]  /*6130*/  ISETP.GT.U32.AND P5, PT, R29.reuse, R10, PT ;  /* 0x0000000a1d00720c */ /* 0x040fe40003fa4070 */
[C---:B------:R-:W-:Y:S02]  /*6140*/  ISETP.GT.U32.AND P1, PT, R29.reuse, R11, PT ;  /* 0x0000000b1d00720c */ /* 0x040fe40003f24070 */
[----:B---3--:R-:W-:-:S07]  /*6150*/  ISETP.GT.U32.AND P0, PT, R29, R12, PT ;  /* 0x0000000c1d00720c */ /* 0x008fce0003f04070 */
[--C-:B------:R-:W-:Y:S01]  /*6160*/  @!P6 IMAD.IADD R5, R5, 0x1, -R29.reuse ;  /* 0x000000010505e824 */ /* 0x100fe200078e0a1d */
[C---:B------:R-:W-:Y:S01]  /*6170*/  ISETP.GT.U32.AND P6, PT, R29.reuse, R9, PT ;  /* 0x000000091d00720c */ /* 0x040fe20003fc4070 */
[--C-:B------:R-:W-:Y:S01]  /*6180*/  @!P5 IMAD.IADD R10, R10, 0x1, -R29.reuse ;  /* 0x000000010a0ad824 */ /* 0x100fe200078e0a1d */
[C---:B------:R-:W-:Y:S02]  /*6190*/  ISETP.GT.U32.AND P5, PT, R29.reuse, R27, PT ;  /* 0x0000001b1d00720c */ /* 0x040fe40003fa4070 */
[----:B------:R-:W-:Y:S01]  /*61a0*/  ISETP.GT.U32.AND P2, PT, R29, R13, PT ;  /* 0x0000000d1d00720c */ /* 0x000fe20003f44070 */
[--C-:B------:R-:W-:Y:S01]  /*61b0*/  @!P1 IMAD.IADD R11, R11, 0x1, -R29.reuse ;  /* 0x000000010b0b9824 */ /* 0x100fe200078e0a1d */
[C---:B------:R-:W-:Y:S01]  /*61c0*/  ISETP.GT.U32.AND P1, PT, R29.reuse, R0, PT ;  /* 0x000000001d00720c */ /* 0x040fe20003f24070 */
[----:B------:R-:W-:Y:S01]  /*61d0*/  @!P0 IMAD.IADD R12, R12, 0x1, -R29 ;  /* 0x000000010c0c8824 */ /* 0x000fe200078e0a1d */
[----:B------:R-:W-:-:S05]  /*61e0*/  ISETP.GT.U32.AND P0, PT, R29, R2, PT ;  /* 0x000000021d00720c */ /* 0x000fca0003f04070 */
[--C-:B------:R-:W-:Y:S02]  /*61f0*/  @!P6 IMAD.IADD R9, R9, 0x1, -R29.reuse ;  /* 0x000000010909e824 */ /* 0x100fe400078e0a1d */
[--C-:B------:R-:W-:Y:S02]  /*6200*/  @!P5 IMAD.IADD R27, R27, 0x1, -R29.reuse ;  /* 0x000000011b1bd824 */ /* 0x100fe400078e0a1d */
[--C-:B------:R-:W-:Y:S01]  /*6210*/  @!P2 IMAD.IADD R13, R13, 0x1, -R29.reuse ;  /* 0x000000010d0da824 */ /* 0x100fe200078e0a1d */
[----:B------:R-:W-:Y:S01]  /*6220*/  ISETP.GT.U32.AND P2, PT, R29, R3, PT ;  /* 0x000000031d00720c */ /* 0x000fe20003f44070 */
[--C-:B------:R-:W-:Y:S01]  /*6230*/  @!P1 IMAD.IADD R0, R0, 0x1, -R29.reuse ;  /* 0x0000000100009824 */ /* 0x100fe200078e0a1d */
[----:B------:R0:W-:Y:S01]  /*6240*/  STL [R1+0xf0], R9 ;  /* 0x0000f00901007387 */ /* 0x0001e20000100800 */
[----:B------:R-:W-:-:S03]  /*6250*/  @!P0 IMAD.IADD R2, R2, 0x1, -R29 ;  /* 0x0000000102028824 */ /* 0x000fc600078e0a1d */
[----:B0-----:R-:W2:Y:S04]  /*6260*/  LDL.LU R9, [R1+0x98] ;  /* 0x0000980001097983 */ /* 0x001ea80000300800 */
[----:B------:R0:W-:Y:S04]  /*6270*/  STL [R1+0xf4], R27 ;  /* 0x0000f41b01007387 */ /* 0x0001e80000100800 */
[----:B------:R-:W3:Y:S04]  /*6280*/  LDL.LU R21, [R1+0x80] ;  /* 0x0000800001157983 */ /* 0x000ee80000300800 */
[----:B------:R1:W-:Y:S04]  /*6290*/  STL [R1+0xec], R0 ;  /* 0x0000ec0001007387 */ /* 0x0003e80000100800 */
[----:B------:R-:W2:Y:S01]  /*62a0*/  LDL.LU R26, [R1+0x8c] ;  /* 0x00008c00011a7983 */ /* 0x000ea20000300800 */
[----:B------:R-:W-:-:S03]  /*62b0*/  @!P2 IMAD.IADD R3, R3, 0x1, -R29 ;  /* 0x000000010303a824 */ /* 0x000fc600078e0a1d */
[----:B------:R1:W-:Y:S04]  /*62c0*/  STL [R1+0xe8], R2 ;  /* 0x0000e80201007387 */ /* 0x0003e80000100800 */
[----:B0-----:R-:W2:Y:S04]  /*62d0*/  LDL.LU R27, [R1+0x90] ;  /* 0x00009000011b7983 */ /* 0x001ea80000300800 */
[----:B-1----:R-:W2:Y:S01]  /*62e0*/  LDL.LU R0, [R1+0x88] ;  /* 0x0000880001007983 */ /* 0x002ea20000300800 */
[----:B------:R-:W-:-:S03]  /*62f0*/  ISETP.GT.U32.AND P3, PT, R29, R14, PT ;  /* 0x0000000e1d00720c */ /* 0x000fc60003f64070 */
[----:B------:R0:W-:Y:S04]  /*6300*/  STL [R1+0xbc], R3 ;  /* 0x0000bc0301007387 */ /* 0x0001e80000100800 */
[----:B------:R-:W2:Y:S01]  /*6310*/  LDL.LU R2, [R1+0x84] ;  /* 0x0000840001027983 */ /* 0x000ea20000300800 */
[----:B------:R-:W-:-:S03]  /*6320*/  ISETP.GT.U32.AND P4, PT, R29, R15, PT ;  /* 0x0000000f1d00720c */ /* 0x000fc60003f84070 */
[----:B0-----:R-:W2:Y:S02]  /*6330*/  LDL.LU R3, [R1+0x6c] ;  /* 0x00006c0001037983 */ /* 0x001ea40000300800 */
[----:B------:R-:W-:Y:S01]  /*6340*/  @!P3 IMAD.IADD R14, R14, 0x1, -R29 ;  /* 0x000000010e0eb824 */ /* 0x000fe200078e0a1d */
[C---:B------:R-:W-:Y:S02]  /*6350*/  ISETP.GT.U32.AND P3, PT, R29.reuse, R4, PT ;  /* 0x000000041d00720c */ /* 0x040fe40003f64070 */
[----:B------:R-:W-:-:S05]  /*6360*/  ISETP.GT.U32.AND P5, PT, R29, R10, PT ;  /* 0x0000000a1d00720c */ /* 0x000fca0003fa4070 */
[--C-:B------:R-:W-:Y:S01]  /*6370*/  @!P4 IMAD.IADD R15, R15, 0x1, -R29.reuse ;  /* 0x000000010f0fc824 */ /* 0x100fe200078e0a1d */
[C---:B------:R-:W-:Y:S02]  /*6380*/  ISETP.GT.U32.AND P4, PT, R29.reuse, R5, PT ;  /* 0x000000051d00720c */ /* 0x040fe40003f84070 */
[C---:B------:R-:W-:Y:S02]  /*6390*/  ISETP.GT.U32.AND P1, PT, R29.reuse, R11, PT ;  /* 0x0000000b1d00720c */ /* 0x040fe40003f24070 */
[C---:B------:R-:W-:Y:S02]  /*63a0*/  ISETP.GT.U32.AND P0, PT, R29.reuse, R12, PT ;  /* 0x0000000c1d00720c */ /* 0x040fe40003f04070 */
[----:B------:R-:W-:Y:S01]  /*63b0*/  ISETP.GT.U32.AND P2, PT, R29, R13, PT ;  /* 0x0000000d1d00720c */ /* 0x000fe20003f44070 */
[--C-:B------:R-:W-:Y:S02]  /*63c0*/  @!P3 IMAD.IADD R4, R4, 0x1, -R29.reuse ;  /* 0x000000010404b824 */ /* 0x100fe400078e0a1d */
[----:B------:R-:W-:-:S04]  /*63d0*/  @!P5 IMAD.IADD R10, R10, 0x1, -R29 ;  /* 0x000000010a0ad824 */ /* 0x000fc800078e0a1d */
[--C-:B------:R-:W-:Y:S01]  /*63e0*/  @!P4 IMAD.IADD R5, R5, 0x1, -R29.reuse ;  /* 0x000000010505c824 */ /* 0x100fe200078e0a1d */
[----:B------:R0:W-:Y:S01]  /*63f0*/  STL [R1+0xd0], R4 ;  /* 0x0000d00401007387 */ /* 0x0001e20000100800 */
[--C-:B------:R-:W-:Y:S02]  /*6400*/  @!P1 IMAD.IADD R11, R11, 0x1, -R29.reuse ;  /* 0x000000010b0b9824 */ /* 0x100fe400078e0a1d */
[--C-:B------:R-:W-:Y:S02]  /*6410*/  @!P0 IMAD.IADD R12, R12, 0x1, -R29.reuse ;  /* 0x000000010c0c8824 */ /* 0x100fe400078e0a1d */
[----:B------:R-:W-:Y:S01]  /*6420*/  @!P2 IMAD.IADD R13, R13, 0x1, -R29 ;  /* 0x000000010d0da824 */ /* 0x000fe200078e0a1d */
[----:B0-----:R-:W2:Y:S04]  /*6430*/  LDL.LU R4, [R1+0x78] ;  /* 0x0000780001047983 */ /* 0x001ea80000300800 */
[----:B------:R-:W-:Y:S04]  /*6440*/  STL [R1+0xd8], R5 ;  /* 0x0000d80501007387 */ /* 0x000fe80000100800 */
[----:B------:R0:W-:Y:S04]  /*6450*/  STL [R1+0xc8], R10 ;  /* 0x0000c80a01007387 */ /* 0x0001e80000100800 */
[----:B------:R1:W-:Y:S04]  /*6460*/  STL [R1+0xc0], R11 ;  /* 0x0000c00b01007387 */ /* 0x0003e80000100800 */
[----:B------:R1:W-:Y:S04]  /*6470*/  STL [R1+0xa8], R12 ;  /* 0x0000a80c01007387 */ /* 0x0003e80000100800 */
[----:B------:R1:W-:Y:S04]  /*6480*/  STL [R1+0xb4], R13 ;  /* 0x0000b40d01007387 */ /* 0x0003e80000100800 */
[----:B0-----:R-:W2:Y:S01]  /*6490*/  LDL R10, [R1+0xf8c] ;  /* 0x000f8c00010a7983 */ /* 0x001ea20000100800 */
[----:B------:R-:W-:-:S02]  /*64a0*/  ISETP.GT.U32.AND P6, PT, R29, R15, PT ;  /* 0x0000000f1d00720c */ /* 0x000fc40003fc4070 */
[C---:B----4-:R-:W-:Y:S02]  /*64b0*/  ISETP.GT.U32.AND P4, PT, R29.reuse, R16, PT ;  /* 0x000000101d00720c */ /* 0x050fe40003f84070 */
[C---:B------:R-:W-:Y:S02]  /*64c0*/  ISETP.GT.U32.AND P1, PT, R29.reuse, R7, PT ;  /* 0x000000071d00720c */ /* 0x040fe40003f24070 */
[C---:B-----5:R-:W-:Y:S02]  /*64d0*/  ISETP.GT.U32.AND P5, PT, R29.reuse, R6, PT ;  /* 0x000000061d00720c */ /* 0x060fe40003fa4070 */
[C---:B------:R-:W-:Y:S02]  /*64e0*/  ISETP.GT.U32.AND P0, PT, R29.reuse, R17, PT ;  /* 0x000000111d00720c */ /* 0x040fe40003f04070 */
[----:B------:R-:W-:-:S03]  /*64f0*/  ISETP.GT.U32.AND P3, PT, R29, R14, PT ;  /* 0x0000000e1d00720c */ /* 0x000fc60003f64070 */
[--C-:B------:R-:W-:Y:S01]  /*6500*/  @!P6 IMAD.IADD R15, R15, 0x1, -R29.reuse ;  /* 0x000000010f0fe824 */ /* 0x100fe200078e0a1d */
[----:B------:R-:W-:Y:S01]  /*6510*/  ISETP.GT.U32.AND P2, PT, R29, R8, PT ;  /* 0x000000081d00720c */ /* 0x000fe20003f44070 */
[--C-:B------:R-:W-:Y:S02]  /*6520*/  @!P4 IMAD.IADD R16, R16, 0x1, -R29.reuse ;  /* 0x000000011010c824 */ /* 0x100fe400078e0a1d */
[--C-:B------:R-:W-:Y:S02]  /*6530*/  @!P1 IMAD.IADD R7, R7, 0x1, -R29.reuse ;  /* 0x0000000107079824 */ /* 0x100fe400078e0a1d */
[--C-:B------:R-:W-:Y:S02]  /*6540*/  @!P5 IMAD.IADD R6, R6, 0x1, -R29.reuse ;  /* 0x000000010606d824 */ /* 0x100fe400078e0a1d */
[--C-:B------:R-:W-:Y:S02]  /*6550*/  @!P0 IMAD.IADD R17, R17, 0x1, -R29.reuse ;  /* 0x0000000111118824 */ /* 0x100fe400078e0a1d */
[----:B------:R-:W-:-:S04]  /*6560*/  @!P3 IMAD.IADD R14, R14, 0x1, -R29 ;  /* 0x000000010e0eb824 */ /* 0x000fc800078e0a1d */
[----:B------:R-:W-:Y:S01]  /*6570*/  @!P2 IMAD.IADD R8, R8, 0x1, -R29 ;  /* 0x000000010808a824 */ /* 0x000fe200078e0a1d */
[----:B------:R0:W-:Y:S01]  /*6580*/  STL [R1+0xb8], R14 ;  /* 0x0000b80e01007387 */ /* 0x0001e20000100800 */
[----:B------:R-:W-:Y:S02]  /*6590*/  IMAD R24, R29, R18, R24 ;  /* 0x000000121d187224 */ /* 0x000fe400078e0218 */
[----:B------:R-:W-:Y:S01]  /*65a0*/  IMAD.HI.U32 R18, R28, R22, RZ ;  /* 0x000000161c127227 */ /* 0x000fe200078e00ff */
[----:B-1----:R-:W4:Y:S04]  /*65b0*/  LDL.LU R11, [R1+0x7c] ;  /* 0x00007c00010b7983 */ /* 0x002f280000300800 */
[----:B------:R-:W5:Y:S01]  /*65c0*/  LDL.LU R12, [R1+0x74] ;  /* 0x00007400010c7983 */ /* 0x000f620000300800 */
[----:B------:R-:W-:-:S03]  /*65d0*/  IMAD.MOV R18, RZ, RZ, -R18 ;  /* 0x000000ffff127224 */ /* 0x000fc600078e0a12 */
[----:B------:R1:W-:Y:S04]  /*65e0*/  STL [R1+0xb0], R15 ;  /* 0x0000b00f01007387 */ /* 0x0003e80000100800 */
[----:B------:R-:W4:Y:S01]  /*65f0*/  LDL.LU R13, [R1+0x70] ;  /* 0x00007000010d7983 */ /* 0x000f220000300800 */
[----:B------:R-:W-:-:S03]  /*6600*/  IMAD R22, R29, R18, R22 ;  /* 0x000000121d167224 */ /* 0x000fc600078e0216 */
[----:B0-----:R-:W4:Y:S01]  /*6610*/  LDL.LU R14, [R1+0x64] ;  /* 0x00006400010e7983 */ /* 0x001f220000300800 */
[----:B------:R-:W-:-:S03]  /*6620*/  IMAD.HI.U32 R18, R28, R20, RZ ;  /* 0x000000141c127227 */ /* 0x000fc600078e00ff */
[----:B-1----:R-:W4:Y:S01]  /*6630*/  LDL.LU R15, [R1+0x68] ;  /* 0x00006800010f7983 */ /* 0x002f220000300800 */
[----:B------:R-:W-:-:S04]  /*6640*/  IMAD.MOV R18, RZ, RZ, -R18 ;  /* 0x000000ffff127224 */ /* 0x000fc800078e0a12 */
[----:B------:R-:W-:Y:S02]  /*6650*/  IMAD R20, R29, R18, R20 ;  /* 0x000000121d147224 */ /* 0x000fe400078e0214 */
[----:B------:R-:W-:-:S04]  /*6660*/  IMAD.HI.U32 R18, R28, R19, RZ ;  /* 0x000000131c127227 */ /* 0x000fc800078e00ff */
[----:B------:R-:W-:-:S04]  /*6670*/  IMAD.MOV R18, RZ, RZ, -R18 ;  /* 0x000000ffff127224 */ /* 0x000fc800078e0a12 */
[C---:B------:R-:W-:Y:S01]  /*6680*/  IMAD R19, R29.reuse, R18, R19 ;  /* 0x000000121d137224 */ /* 0x040fe200078e0213 */
[C---:B---3--:R-:W-:Y:S02]  /*6690*/  ISETP.GT.U32.AND P6, PT, R29.reuse, R21, PT ;  /* 0x000000151d00720c */ /* 0x048fe40003fc4070 */
[C---:B--2---:R-:W-:Y:S02]  /*66a0*/  ISETP.GT.U32.AND P4, PT, R29.reuse, R26, PT ;  /* 0x0000001a1d00720c */ /* 0x044fe40003f84070 */
[C---:B------:R-:W-:Y:S02]  /*66b0*/  ISETP.GT.U32.AND P5, PT, R29.reuse, R27, PT ;  /* 0x0000001b1d00720c */ /* 0x040fe40003fa4070 */
[C---:B------:R-:W-:Y:S02]  /*66c0*/  ISETP.GT.U32.AND P1, PT, R29.reuse, R0, PT ;  /* 0x000000001d00720c */ /* 0x040fe40003f24070 */
[----:B------:R-:W-:-:S05]  /*66d0*/  ISETP.GT.U32.AND P3, PT, R29, R9, PT ;  /* 0x000000091d00720c */ /* 0x000fca0003f64070 */
[--C-:B------:R-:W-:Y:S01]  /*66e0*/  @!P6 IMAD.IADD R21, R21, 0x1, -R29.reuse ;  /* 0x000000011515e824 */ /* 0x100fe200078e0a1d */
[C---:B------:R-:W-:Y:S02]  /*66f0*/  ISETP.GT.U32.AND P6, PT, R29.reuse, R16, PT ;  /* 0x000000101d00720c */ /* 0x040fe40003fc4070 */
[C---:B------:R-:W-:Y:S01]  /*6700*/  ISETP.GT.U32.AND P0, PT, R29.reuse, R2, PT ;  /* 0x000000021d00720c */ /* 0x040fe20003f04070 */
[--C-:B------:R-:W-:Y:S01]  /*6710*/  @!P4 IMAD.IADD R26, R26, 0x1, -R29.reuse ;  /* 0x000000011a1ac824 */ /* 0x100fe200078e0a1d */
[----:B------:R-:W-:Y:S01]  /*6720*/  ISETP.GT.U32.AND P4, PT, R29, R6, PT ;  /* 0x000000061d00720c */ /* 0x000fe20003f84070 */
[--C-:B------:R-:W-:Y:S02]  /*6730*/  @!P5 IMAD.IADD R27, R27, 0x1, -R29.reuse ;  /* 0x000000011b1bd824 */ /* 0x100fe400078e0a1d */
[----:B------:R-:W-:Y:S01]  /*6740*/  @!P1 IMAD.IADD R0, R0, 0x1, -R29 ;  /* 0x0000000100009824 */ /* 0x000fe200078e0a1d */
[C---:B------:R-:W-:Y:S02]  /*6750*/  ISETP.GT.U32.AND P2, PT, R29.reuse, R3, PT ;  /* 0x000000031d00720c */ /* 0x040fe40003f44070 */
[----:B------:R-:W-:-:S02]  /*6760*/  ISETP.GT.U32.AND P1, PT, R29, R17, PT ;  /* 0x000000111d00720c */ /* 0x000fc40003f24070 */
[----:B------:R-:W-:Y:S01]  /*6770*/  ISETP.GT.U32.AND P5, PT, R29, R7, PT ;  /* 0x000000071d00720c */ /* 0x000fe20003fa4070 */
[--C-:B------:R-:W-:Y:S02]  /*6780*/  @!P3 IMAD.IADD R9, R9, 0x1, -R29.reuse ;  /* 0x000000010909b824 */ /* 0x100fe400078e0a1d */
[--C-:B------:R-:W-:Y:S01]  /*6790*/  @!P0 IMAD.IADD R2, R2, 0x1, -R29.reuse ;  /* 0x0000000102028824 */ /* 0x100fe200078e0a1d */
[----:B------:R-:W-:Y:S01]  /*67a0*/  ISETP.GT.U32.AND P0, PT, R29, R8, PT ;  /* 0x000000081d00720c */ /* 0x000fe20003f04070 */
[--C-:B------:R-:W-:Y:S02]  /*67b0*/  @!P6 IMAD.IADD R16, R16, 0x1, -R29.reuse ;  /* 0x000000011010e824 */ /* 0x100fe400078e0a1d */
[--C-:B------:R-:W-:Y:S02]  /*67c0*/  @!P4 IMAD.IADD R6, R6, 0x1, -R29.reuse ;  /* 0x000000010606c824 */ /* 0x100fe400078e0a1d */
[--C-:B------:R-:W-:Y:S01]  /*67d0*/  @!P2 IMAD.IADD R3, R3, 0x1, -R29.reuse ;  /* 0x000000010303a824 */ /* 0x100fe200078e0a1d */
[----:B------:R-:W-:Y:S01]  /*67e0*/  ISETP.GT.U32.AND P2, PT, R29, R9, PT ;  /* 0x000000091d00720c */ /* 0x000fe20003f44070 */
[--C-:B------:R-:W-:Y:S01]  /*67f0*/  @!P1 IMAD.IADD R17, R17, 0x1, -R29.reuse ;  /* 0x0000000111119824 */ /* 0x100fe200078e0a1d */
[----:B------:R0:W-:Y:S01]  /*6800*/  STL [R1+0xac], R16 ;  /* 0x0000ac1001007387 */ /* 0x0001e20000100800 */
[----:B------:R-:W-:-:S04]  /*6810*/  @!P5 IMAD.IADD R7, R7, 0x1, -R29 ;  /* 0x000000010707d824 */ /* 0x000fc800078e0a1d */
[--C-:B------:R-:W-:Y:S01]  /*6820*/  @!P0 IMAD.IADD R8, R8, 0x1, -R29.reuse ;  /* 0x0000000108088824 */ /* 0x100fe200078e0a1d */
[----:B0-----:R-:W2:Y:S04]  /*6830*/  LDL.LU R16, [R1+0x194] ;  /* 0x0001940001107983 */ /* 0x001ea80000300800 */
[----:B------:R-:W-:Y:S04]  /*6840*/  STL [R1+0x94], R6 ;  /* 0x0000940601007387 */ /* 0x000fe80000100800 */
[----:B------:R0:W-:Y:S04]  /*6850*/  STL [R1+0xa4], R17 ;  /* 0x0000a41101007387 */ /* 0x0001e80000100800 */
[----:B------:R1:W-:Y:S01]  /*6860*/  STL [R1+0xa0], R7 ;  /* 0x0000a00701007387 */ /* 0x0003e20000100800 */
[----:B------:R-:W-:-:S03]  /*6870*/  @!P2 IMAD.IADD R9, R9, 0x1, -R29 ;  /* 0x000000010909a824 */ /* 0x000fc600078e0a1d */
[----:B0-----:R-:W3:Y:S04]  /*6880*/  LDL.LU R17, [R1+0x180] ;  /* 0x0001800001117983 */ /* 0x001ee80000300800 */
[----:B------:R-:W3:Y:S04]  /*6890*/  LDL.LU R5, [R1+0x17c] ;  /* 0x00017c0001057983 */ /* 0x000ee80000300800 */
[----:B------:R-:W3:Y:S04]  /*68a0*/  LDL.LU R6, [R1+0x13c] ;  /* 0x00013c0001067983 */ /* 0x000ee80000300800 */
[----:B-1----:R-:W3:Y:S04]  /*68b0*/  LDL.LU R7, [R1+0x158] ;  /* 0x0001580001077983 */ /* 0x002ee80000300800 */
[----:B------:R0:W-:Y:S01]  /*68c0*/  STL [R1+0x9c], R8 ;  /* 0x00009c0801007387 */ /* 0x0001e20000100800 */
[----:B------:R-:W-:-:S03]  /*68d0*/  IABS R18, R10 ;  /* 0x0000000a00127213 */ /* 0x000fc60000000000 */
[----:B0-----:R-:W3:Y:S04]  /*68e0*/  LDL.LU R8, [R1+0x15c] ;  /* 0x00015c0001087983 */ /* 0x001ee80000300800 */
[----:B------:R0:W-:Y:S04]  /*68f0*/  STL [R1+0x98], R9 ;  /* 0x0000980901007387 */ /* 0x0001e80000100800 */
[----:B0-----:R-:W3:Y:S04]  /*6900*/  LDL.LU R9, [R1+0x14c] ;  /* 0x00014c0001097983 */ /* 0x001ee80000300800 */
[----:B------:R-:W3:Y:S01]  /*6910*/  LDL.LU R10, [R1+0x144] ;  /* 0x00014400010a7983 */ /* 0x000ee20000300800 */
[----:B------:R-:W-:-:S02]  /*6920*/  ISETP.GT.U32.AND P3, PT, R29, R4, PT ;  /* 0x000000041d00720c */ /* 0x000fc40003f64070 */
[C---:B------:R-:W-:Y:S02]  /*6930*/  ISETP.GT.U32.AND P4, PT, R29.reuse, R26, PT ;  /* 0x0000001a1d00720c */ /* 0x040fe40003f84070 */
[C---:B------:R-:W-:Y:S02]  /*6940*/  ISETP.GT.U32.AND P5, PT, R29.reuse, R27, PT ;  /* 0x0000001b1d00720c */ /* 0x040fe40003fa4070 */
[----:B------:R-:W-:-:S07]  /*6950*/  ISETP.GT.U32.AND P1, PT, R29, R0, PT ;  /* 0x000000001d00720c */ /* 0x000fce0003f24070 */
[--C-:B------:R-:W-:Y:S01]  /*6960*/  @!P3 IMAD.IADD R4, R4, 0x1, -R29.reuse ;  /* 0x000000010404b824 */ /* 0x100fe200078e0a1d */
[C---:B------:R-:W-:Y:S02]  /*6970*/  ISETP.GT.U32.AND P3, PT, R29.reuse, R21, PT ;  /* 0x000000151d00720c */ /* 0x040fe40003f64070 */
[C---:B------:R-:W-:Y:S01]  /*6980*/  ISETP.GT.U32.AND P0, PT, R29.reuse, R2, PT ;  /* 0x000000021d00720c */ /* 0x040fe20003f04070 */
[--C-:B------:R-:W-:Y:S01]  /*6990*/  @!P4 IMAD.IADD R26, R26, 0x1, -R29.reuse ;  /* 0x000000011a1ac824 */ /* 0x100fe200078e0a1d */
[C---:B------:R-:W-:Y:S02]  /*69a0*/  ISETP.GT.U32.AND P6, PT, R29.reuse, R4, PT ;  /* 0x000000041d00720c */ /* 0x040fe40003fc4070 */
[----:B------:R-:W-:Y:S01]  /*69b0*/  ISETP.GT.U32.AND P2, PT, R29, R3, PT ;  /* 0x000000031d00720c */ /* 0x000fe20003f44070 */
[----:B------:R-:W-:Y:S01]  /*69c0*/  @!P5 IMAD.IADD R27, R27, 0x1, -R29 ;  /* 0x000000011b1bd824 */ /* 0x000fe200078e0a1d */
[----:B-----5:R-:W-:-:S05]  /*69d0*/  ISETP.GT.U32.AND P4, PT, R29, R12, PT ;  /* 0x0000000c1d00720c */ /* 0x020fca0003f84070 */
[--C-:B------:R-:W-:Y:S01]  /*69e0*/  @!P3 IMAD.IADD R21, R21, 0x1, -R29.reuse ;  /* 0x000000011515b824 */ /* 0x100fe200078e0a1d */
[C---:B----4-:R-:W-:Y:S01]  /*69f0*/  ISETP.GT.U32.AND P3, PT, R29.reuse, R11, PT ;  /* 0x0000000b1d00720c */ /* 0x050fe20003f64070 */
[--C-:B------:R-:W-:Y:S01]  /*6a00*/  @!P1 IMAD.IADD R0, R0, 0x1, -R29.reuse ;  /* 0x0000000100009824 */ /* 0x100fe200078e0a1d */
[C---:B------:R-:W-:Y:S02]  /*6a10*/  ISETP.GT.U32.AND P5, PT, R29.reuse, R13, PT ;  /* 0x0000000d1d00720c */ /* 0x040fe40003fa4070 */
[C---:B------:R-:W-:Y:S01]  /*6a20*/  ISETP.GT.U32.AND P1, PT, R29.reuse, R14, PT ;  /* 0x0000000e1d00720c */ /* 0x040fe20003f24070 */
[--C-:B------:R-:W-:Y:S01]  /*6a30*/  @!P0 IMAD.IADD R2, R2, 0x1, -R29.reuse ;  /* 0x0000000102028824 */ /* 0x100fe200078e0a1d */
[----:B------:R-:W-:Y:S01]  /*6a40*/  ISETP.GT.U32.AND P0, PT, R29, R15, PT ;  /* 0x0000000f1d00720c */ /* 0x000fe20003f04070 */
[--C-:B------:R-:W-:Y:S02]  /*6a50*/  @!P6 IMAD.IADD R4, R4, 0x1, -R29.reuse ;  /* 0x000000010404e824 */ /* 0x100fe400078e0a1d */
[----:B------:R-:W-:-:S02]  /*6a60*/  @!P2 IMAD.IADD R3, R3, 0x1, -R29 ;  /* 0x000000010303a824 */ /* 0x000fc400078e0a1d */
[--C-:B------:R-:W-:Y:S02]  /*6a70*/  @!P4 IMAD.IADD R12, R12, 0x1, -R29.reuse ;  /* 0x000000010c0cc824 */ /* 0x100fe400078e0a1d */
[--C-:B------:R-:W-:Y:S02]  /*6a80*/  @!P3 IMAD.IADD R11, R11, 0x1, -R29.reuse ;  /* 0x000000010b0bb824 */ /* 0x100fe400078e0a1d */
[--C-:B------:R-:W-:Y:S02]  /*6a90*/  @!P5 IMAD.IADD R13, R13, 0x1, -R29.reuse ;  /* 0x000000010d0dd824 */ /* 0x100fe400078e0a1d */
[--C-:B------:R-:W-:Y:S02]  /*6aa0*/  @!P1 IMAD.IADD R14, R14, 0x1, -R29.reuse ;  /* 0x000000010e0e9824 */ /* 0x100fe400078e0a1d */
[----:B------:R-:W-:Y:S01]  /*6ab0*/  @!P0 IMAD.IADD R15, R15, 0x1, -R29 ;  /* 0x000000010f0f8824 */ /* 0x000fe200078e0a1d */
[----:B------:R-:W-:Y:S04]  /*6ac0*/  STL [R1+0x80], R21 ;  /* 0x0000801501007387 */ /* 0x000fe80000100800 */
[----:B------:R0:W-:Y:S04]  /*6ad0*/  STL [R1+0x8c], R26 ;  /* 0x00008c1a01007387 */ /* 0x0001e80000100800 */
[----:B------:R1:W-:Y:S04]  /*6ae0*/  STL [R1+0x90], R27 ;  /* 0x0000901b01007387 */ /* 0x0003e80000100800 */
[----:B------:R4:W-:Y:S04]  /*6af0*/  STL [R1+0x88], R0 ;  /* 0x0000880001007387 */ /* 0x0009e80000100800 */
[----:B------:R5:W-:Y:S04]  /*6b00*/  STL [R1+0x84], R2 ;  /* 0x0000840201007387 */ /* 0x000be80000100800 */
[----:B0-----:R-:W3:Y:S04]  /*6b10*/  LDL.LU R26, [R1+0x104] ;  /* 0x00010400011a7983 */ /* 0x001ee80000300800 */
[----:B------:R0:W-:Y:S04]  /*6b20*/  STL [R1+0x6c], R3 ;  /* 0x00006c0301007387 */ /* 0x0001e80000100800 */
[----:B-1----:R-:W3:Y:S04]  /*6b30*/  LDL.LU R27, [R1+0x11c] ;  /* 0x00011c00011b7983 */ /* 0x002ee80000300800 */
[----:B----4-:R-:W4:Y:S04]  /*6b40*/  LDL.LU R0, [R1+0x124] ;  /* 0x0001240001007983 */ /* 0x010f280000300800 */
[----:B------:R1:W-:Y:S04]  /*6b50*/  STL [R1+0x78], R4 ;  /* 0x0000780401007387 */ /* 0x0003e80000100800 */
[----:B-----5:R-:W5:Y:S04]  /*6b60*/  LDL.LU R2, [R1+0x10c] ;  /* 0x00010c0001027983 */ /* 0x020f680000300800 */
[----:B0-----:R-:W4:Y:S04]  /*6b70*/  LDL.LU R3, [R1+0x108] ;  /* 0x0001080001037983 */ /* 0x001f280000300800 */
[----:B-1----:R-:W4:Y:S01]  /*6b80*/  LDL.LU R4, [R1+0xc4] ;  /* 0x0000c40001047983 */ /* 0x002f220000300800 */
[----:B--2---:R-:W-:-:S02]  /*6b90*/  ISETP.GT.U32.AND P2, PT, R29, R16, PT ;  /* 0x000000101d00720c */ /* 0x004fc40003f44070 */
[C---:B---3--:R-:W-:Y:S02]  /*6ba0*/  ISETP.GT.U32.AND P6, PT, R29.reuse, R17, PT ;  /* 0x000000111d00720c */ /* 0x048fe40003fc4070 */
[C---:B------:R-:W-:Y:S02]  /*6bb0*/  ISETP.GT.U32.AND P3, PT, R29.reuse, R5, PT ;  /* 0x000000051d00720c */ /* 0x040fe40003f64070 */
[C---:B------:R-:W-:Y:S02]  /*6bc0*/  ISETP.GT.U32.AND P4, PT, R29.reuse, R6, PT ;  /* 0x000000061d00720c */ /* 0x040fe40003f84070 */
[----:B------:R-:W-:-:S07]  /*6bd0*/  ISETP.GT.U32.AND P5, PT, R29, R7, PT ;  /* 0x000000071d00720c */ /* 0x000fce0003fa4070 */
[--C-:B------:R-:W-:Y:S01]  /*6be0*/  @!P6 IMAD.IADD R17, R17, 0x1, -R29.reuse ;  /* 0x000000011111e824 */ /* 0x100fe200078e0a1d */
[----:B------:R-:W-:Y:S01]  /*6bf0*/  ISETP.GT.U32.AND P6, PT, R29, R11, PT ;  /* 0x0000000b1d00720c */ /* 0x000fe20003fc4070 */
[--C-:B------:R-:W-:Y:S02]  /*6c00*/  @!P2 IMAD.IADD R16, R16, 0x1, -R29.reuse ;  /* 0x000000011010a824 */ /* 0x100fe400078e0a1d */
[--C-:B------:R-:W-:Y:S01]  /*6c10*/  @!P3 IMAD.IADD R5, R5, 0x1, -R29.reuse ;  /* 0x000000010505b824 */ /* 0x100fe200078e0a1d */
[C---:B------:R-:W-:Y:S01]  /*6c20*/  ISETP.GT.U32.AND P1, PT, R29.reuse, R8, PT ;  /* 0x000000081d00720c */ /* 0x040fe20003f24070 */
[--C-:B------:R-:W-:Y:S01]  /*6c30*/  @!P4 IMAD.IADD R6, R6, 0x1, -R29.reuse ;  /* 0x000000010606c824 */ /* 0x100fe200078e0a1d */
[----:B------:R-:W-:Y:S01]  /*6c40*/  ISETP.GT.U32.AND P3, PT, R29, R12, PT ;  /* 0x0000000c1d00720c */ /* 0x000fe20003f64070 */
[----:B------:R-:W-:Y:S01]  /*6c50*/  @!P5 IMAD.IADD R7, R7, 0x1, -R29 ;  /* 0x000000010707d824 */ /* 0x000fe200078e0a1d */
[C---:B------:R-:W-:Y:S02]  /*6c60*/  ISETP.GT.U32.AND P4, PT, R29.reuse, R13, PT ;  /* 0x0000000d1d00720c */ /* 0x040fe40003f84070 */
[----:B------:R-:W-:-:S02]  /*6c70*/  ISETP.GT.U32.AND P5, PT, R29, R14, PT ;  /* 0x0000000e1d00720c */ /* 0x000fc40003fa4070 */
[C---:B------:R-:W-:Y:S02]  /*6c80*/  ISETP.GT.U32.AND P0, PT, R29.reuse, R9, PT ;  /* 0x000000091d00720c */ /* 0x040fe40003f04070 */
[----:B------:R-:W-:-:S03]  /*6c90*/  ISETP.GT.U32.AND P2, PT, R29, R10, PT ;  /* 0x0000000a1d00720c */ /* 0x000fc60003f44070 */
[--C-:B------:R-:W-:Y:S01]  /*6ca0*/  @!P1 IMAD.IADD R8, R8, 0x1, -R29.reuse ;  /* 0x0000000108089824 */ /* 0x100fe200078e0a1d */
[----:B------:R-:W-:Y:S01]  /*6cb0*/  ISETP.GT.U32.AND P1, PT, R29, R15, PT ;  /* 0x0000000f1d00720c */ /* 0x000fe20003f24070 */
[--C-:B------:R-:W-:Y:S02]  /*6cc0*/  @!P6 IMAD.IADD R11, R11, 0x1, -R29.reuse ;  /* 0x000000010b0be824 */ /* 0x100fe400078e0a1d */
[----:B------:R-:W-:-:S04]  /*6cd0*/  @!P3 IMAD.IADD R12, R12, 0x1, -R29 ;  /* 0x000000010c0cb824 */ /* 0x000fc800078e0a1d */
[--C-:B------:R-:W-:Y:S01]  /*6ce0*/  @!P0 IMAD.IADD R9, R9, 0x1, -R29.reuse ;  /* 0x0000000109098824 */ /* 0x100fe200078e0a1d */
[----:B------:R-:W-:Y:S01]  /*6cf0*/  ISETP.GT.U32.AND P0, PT, R29, R16, PT ;  /* 0x000000101d00720c */ /* 0x000fe20003f04070 */
[--C-:B------:R-:W-:Y:S02]  /*6d00*/  @!P4 IMAD.IADD R13, R13, 0x1, -R29.reuse ;  /* 0x000000010d0dc824 */ /* 0x100fe400078e0a1d */
[--C-:B------:R-:W-:Y:S01]  /*6d10*/  @!P2 IMAD.IADD R10, R10, 0x1, -R29.reuse ;  /* 0x000000010a0aa824 */ /* 0x100fe200078e0a1d */
[----:B------:R-:W-:Y:S01]  /*6d20*/  ISETP.GT.U32.AND P2, PT, R29, R17, PT ;  /* 0x000000111d00720c */ /* 0x000fe20003f44070 */
[--C-:B------:R-:W-:Y:S01]  /*6d30*/  @!P5 IMAD.IADD R14, R14, 0x1, -R29.reuse ;  /* 0x000000010e0ed824 */ /* 0x100fe200078e0a1d */
[----:B------:R-:W-:Y:S01]  /*6d40*/  STL [R1+0x7c], R11 ;  /* 0x00007c0b01007387 */ /* 0x000fe20000100800 */
[----:B------:R-:W-:-:S03]  /*6d50*/  @!P1 IMAD.IADD R15, R15, 0x1, -R29 ;  /* 0x000000010f0f9824 */ /* 0x000fc600078e0a1d */
[----:B------:R0:W-:Y:S04]  /*6d60*/  STL [R1+0x74], R12 ;  /* 0x0000740c01007387 */ /* 0x0001e80000100800 */
[----:B------:R1:W-:Y:S01]  /*6d70*/  STL [R1+0x70], R13 ;  /* 0x0000700d01007387 */ /* 0x0003e20000100800 */
[----:B------:R-:W-:-:S03]  /*6d80*/  @!P0 IMAD.IADD R16, R16, 0x1, -R29 ;  /* 0x0000000110108824 */ /* 0x000fc600078e0a1d */
[----:B0-----:R-:W2:Y:S04]  /*6d90*/  LDL.LU R12, [R1+0xe0] ;  /* 0x0000e000010c7983 */ /* 0x001ea80000300800 */
[----:B------:R0:W-:Y:S04]  /*6da0*/  STL [R1+0x64], R14 ;  /* 0x0000640e01007387 */ /* 0x0001e80000100800 */
[----:B-1----:R-:W3:Y:S04]  /*6db0*/  LDL.LU R13, [R1+0xe4] ;  /* 0x0000e400010d7983 */ /* 0x002ee80000300800 */
[----:B------:R1:W-:Y:S01]  /*6dc0*/  STL [R1+0x68], R15 ;  /* 0x0000680f01007387 */ /* 0x0003e20000100800 */
[----:B------:R-:W-:-:S03]  /*6dd0*/  @!P2 IMAD.IADD R17, R17, 0x1, -R29 ;  /* 0x000000011111a824 */ /* 0x000fc600078e0a1d */
[----:B0-----:R-:W3:Y:S04]  /*6de0*/  LDL.LU R14, [R1+0xd4] ;  /* 0x0000d400010e7983 */ /* 0x001ee80000300800 */
[----:B------:R-:W3:Y:S04]  /*6df0*/  LDL.LU R21, [R1+0xcc] ;  /* 0x0000cc0001157983 */ /* 0x000ee80000300800 */
[----:B-1----:R-:W3:Y:S04]  /*6e00*/  LDL.LU R15, [R1+0x20] ;  /* 0x00002000010f7983 */ /* 0x002ee80000300800 */
[----:B------:R0:W-:Y:S04]  /*6e10*/  STL [R1+0x194], R16 ;  /* 0x0001941001007387 */ /* 0x0001e80000100800 */
[----:B0-----:R-:W3:Y:S04]  /*6e20*/  LDL.LU R16, [R1+0x1c] ;  /* 0x00001c0001107983 */ /* 0x001ee80000300800 */
[----:B------:R0:W-:Y:S04]  /*6e30*/  STL [R1+0x180], R17 ;  /* 0x0001801101007387 */ /* 0x0001e80000100800 */
[----:B0-----:R-:W3:Y:S01]  /*6e40*/  LDL.LU R17, [R1+0x18] ;  /* 0x0000180001117983 */ /* 0x001ee20000300800 */
[----:B------:R-:W-:-:S02]  /*6e50*/  ISETP.GT.U32.AND P3, PT, R29, R5, PT ;  /* 0x000000051d00720c */ /* 0x000fc40003f64070 */
[C---:B------:R-:W-:Y:S02]  /*6e60*/  ISETP.GT.U32.AND P4, PT, R29.reuse, R6, PT ;  /* 0x000000061d00720c */ /* 0x040fe40003f84070 */
[C---:B------:R-:W-:Y:S02]  /*6e70*/  ISETP.GT.U32.AND P5, PT, R29.reuse, R7, PT ;  /* 0x000000071d00720c */ /* 0x040fe40003fa4070 */
[C---:B------:R-:W-:Y:S02]  /*6e80*/  ISETP.GT.U32.AND P6, PT, R29.reuse, R8, PT ;  /* 0x000000081d00720c */ /* 0x040fe40003fc4070 */
[C---:B------:R-:W-:Y:S02]  /*6e90*/  ISETP.GT.U32.AND P0, PT, R29.reuse, R9, PT ;  /* 0x000000091d00720c */ /* 0x040fe40003f04070 */
[C---:B------:R-:W-:Y:S02]  /*6ea0*/  ISETP.GT.U32.AND P1, PT, R29.reuse, R10, PT ;  /* 0x0000000a1d00720c */ /* 0x040fe40003f24070 */
[----:B------:R-:W-:Y:S01]  /*6eb0*/  ISETP.GT.U32.AND P2, PT, R29, R26, PT ;  /* 0x0000001a1d00720c */ /* 0x000fe20003f44070 */
[--C-:B------:R-:W-:Y:S01]  /*6ec0*/  @!P3 IMAD.IADD R5, R5, 0x1, -R29.reuse ;  /* 0x000000010505b824 */ /* 0x100fe200078e0a1d */
[C---:B------:R-:W-:Y:S01]  /*6ed0*/  ISETP.GT.U32.AND P3, PT, R29.reuse, R27, PT ;  /* 0x0000001b1d00720c */ /* 0x040fe20003f64070 */
[--C-:B------:R-:W-:Y:S01]  /*6ee0*/  @!P4 IMAD.IADD R6, R6, 0x1, -R29.reuse ;  /* 0x000000010606c824 */ /* 0x100fe200078e0a1d */
[----:B----4-:R-:W-:Y:S01]  /*6ef0*/  ISETP.GT.U32.AND P4, PT, R29, R0, PT ;  /* 0x000000001d00720c */ /* 0x010fe20003f84070 */
[--C-:B------:R-:W-:Y:S01]  /*6f00*/  @!P5 IMAD.IADD R7, R7, 0x1, -R29.reuse ;  /* 0x000000010707d824 */ /* 0x100fe200078e0a1d */
[C---:B-----5:R-:W-:Y:S01]  /*6f10*/  ISETP.GT.U32.AND P5, PT, R29.reuse, R2, PT ;  /* 0x000000021d00720c */ /* 0x060fe20003fa4070 */
[--C-:B------:R-:W-:Y:S01]  /*6f20*/  @!P6 IMAD.IADD R8, R8, 0x1, -R29.reuse ;  /* 0x000000010808e824 */ /* 0x100fe200078e0a1d */
[----:B------:R-:W-:Y:S01]  /*6f30*/  ISETP.GT.U32.AND P6, PT, R29, R3, PT ;  /* 0x000000031d00720c */ /* 0x000fe20003fc4070 */
[--C-:B------:R-:W-:Y:S01]  /*6f40*/  @!P0 IMAD.IADD R9, R9, 0x1, -R29.reuse ;  /* 0x0000000109098824 */ /* 0x100fe200078e0a1d */
[----:B------:R-:W-:Y:S01]  /*6f50*/  ISETP.GT.U32.AND P0, PT, R29, R4, PT ;  /* 0x000000041d00720c */ /* 0x000fe20003f04070 */
[----:B------:R-:W-:-:S02]  /*6f60*/  @!P1 IMAD.IADD R10, R10, 0x1, -R29 ;  /* 0x000000010a0a9824 */ /* 0x000fc400078e0a1d */
[--C-:B------:R-:W-:Y:S02]  /*6f70*/  @!P2 IMAD.IADD R26, R26, 0x1, -R29.reuse ;  /* 0x000000011a1aa824 */ /* 0x100fe400078e0a1d */
[--C-:B------:R-:W-:Y:S02]  /*6f80*/  @!P3 IMAD.IADD R27, R27, 0x1, -R29.reuse ;  /* 0x000000011b1bb824 */ /* 0x100fe400078e0a1d */
[--C-:B------:R-:W-:Y:S02]  /*6f90*/  @!P4 IMAD.IADD R0, R0, 0x1, -R29.reuse ;  /* 0x000000010000c824 */ /* 0x100fe400078e0a1d */
[--C-:B------:R-:W-:Y:S02]  /*6fa0*/  @!P5 IMAD.IADD R2, R2, 0x1, -R29.reuse ;  /* 0x000000010202d824 */ /* 0x100fe400078e0a1d */
[--C-:B------:R-:W-:Y:S02]  /*6fb0*/  @!P6 IMAD.IADD R3, R3, 0x1, -R29.reuse ;  /* 0x000000010303e824 */ /* 0x100fe400078e0a1d */
[----:B------:R-:W-:Y:S01]  /*6fc0*/  @!P0 IMAD.IADD R4, R4, 0x1, -R29 ;  /* 0x0000000104048824 */ /* 0x000fe200078e0a1d */
        /* <DEDUP_REMOVED lines=10> */
[----:B0-----:R-:W4:Y:S01]  /*7070*/  LDL.LU R9, [R1+0x4] ;  /* 0x0000040001097983 */ /* 0x001f220000300800 */
[----:B------:R-:W-:-:S03]  /*7080*/  IMAD.HI.U32 R11, R28, R18, RZ ;  /* 0x000000121c0b7227 */ /* 0x000fc600078e00ff */
[----:B-1----:R-:W4:Y:S01]  /*7090*/  LDL.LU R10, [R1] ;  /* 0x00000000010a7983 */ /* 0x002f220000300800 */
[----:B------:R-:W-:-:S04]  /*70a0*/  IMAD.MOV R11, RZ, RZ, -R11 ;  /* 0x000000ffff0b7224 */ /* 0x000fc800078e0a0b */
[C---:B------:R-:W-:Y:S01]  /*70b0*/  IMAD R18, R29.reuse, R11, R18 ;  /* 0x0000000b1d127224 */ /* 0x040fe200078e0212 */
[C---:B--2---:R-:W-:Y:S02]  /*70c0*/  ISETP.GT.U32.AND P1, PT, R29.reuse, R12, PT ;  /* 0x0000000c1d00720c */ /* 0x044fe40003f24070 */
[C---:B---3--:R-:W-:Y:S02]  /*70d0*/  ISETP.GT.U32.AND P2, PT, R29.reuse, R13, PT ;  /* 0x0000000d1d00720c */ /* 0x048fe40003f44070 */
[C---:B------:R-:W-:Y:S02]  /*70e0*/  ISETP.GT.U32.AND P3, PT, R29.reuse, R14, PT ;  /* 0x0000000e1d00720c */ /* 0x040fe40003f64070 */
[C---:B------:R-:W-:Y:S02]  /*70f0*/  ISETP.GT.U32.AND P4, PT, R29.reuse, R21, PT ;  /* 0x000000151d00720c */ /* 0x040fe40003f84070 */
[----:B------:R-:W-:-:S05]  /*7100*/  ISETP.GT.U32.AND P5, PT, R29, R15, PT ;  /* 0x0000000f1d00720c */ /* 0x000fca0003fa4070 */
[--C-:B------:R-:W-:Y:S01]  /*7110*/  @!P1 IMAD.IADD R12, R12, 0x1, -R29.reuse ;  /* 0x000000010c0c9824 */ /* 0x100fe200078e0a1d */
[----:B------:R-:W-:Y:S01]  /*7120*/  ISETP.GT.U32.AND P1, PT, R29, R26, PT ;  /* 0x0000001a1d00720c */ /* 0x000fe20003f24070 */
[--C-:B------:R-:W-:Y:S01]  /*7130*/  @!P2 IMAD.IADD R13, R13, 0x1, -R29.reuse ;  /* 0x000000010d0da824 */ /* 0x100fe200078e0a1d */
[C---:B------:R-:W-:Y:S01]  /*7140*/  ISETP.GT.U32.AND P2, PT, R29.reuse, R27, PT ;  /* 0x0000001b1d00720c */ /* 0x040fe20003f44070 */
[--C-:B------:R-:W-:Y:S01]  /*7150*/  @!P3 IMAD.IADD R14, R14, 0x1, -R29.reuse ;  /* 0x000000010e0eb824 */ /* 0x100fe200078e0a1d */
[----:B------:R-:W-:Y:S01]  /*7160*/  ISETP.GT.U32.AND P6, PT, R29, R16, PT ;  /* 0x000000101d00720c */ /* 0x000fe20003fc4070 */
[--C-:B------:R-:W-:Y:S01]  /*7170*/  @!P4 IMAD.IADD R21, R21, 0x1, -R29.reuse ;  /* 0x000000011515c824 */ /* 0x100fe200078e0a1d */
[----:B------:R-:W-:Y:S01]  /*7180*/  ISETP.GT.U32.AND P3, PT, R29, R0, PT ;  /* 0x000000001d00720c */ /* 0x000fe20003f64070 */
[----:B------:R-:W-:Y:S01]  /*7190*/  @!P5 IMAD.IADD R15, R15, 0x1, -R29 ;  /* 0x000000010f0fd824 */ /* 0x000fe200078e0a1d */
[C---:B------:R-:W-:Y:S02]  /*71a0*/  ISETP.GT.U32.AND P4, PT, R29.reuse, R2, PT ;  /* 0x000000021d00720c */ /* 0x040fe40003f84070 */
[----:B------:R-:W-:-:S07]  /*71b0*/  ISETP.GT.U32.AND P0, PT, R29, R17, PT ;  /* 0x000000111d00720c */ /* 0x000fce0003f04070 */
[--C-:B------:R-:W-:Y:S01]  /*71c0*/  @!P6 IMAD.IADD R16, R16, 0x1, -R29.reuse ;  /* 0x000000011010e824 */ /* 0x100fe200078e0a1d */
[C---:B------:R-:W-:Y:S02]  /*71d0*/  ISETP.GT.U32.AND P5, PT, R29.reuse, R3, PT ;  /* 0x000000031d00720c */ /* 0x040fe40003fa4070 */
[C---:B------:R-:W-:Y:S01]  /*71e0*/  ISETP.GT.U32.AND P6, PT, R29.reuse, R4, PT ;  /* 0x000000041d00720c */ /* 0x040fe20003fc4070 */
[--C-:B------:R-:W-:Y:S01]  /*71f0*/  @!P1 IMAD.IADD R26, R26, 0x1, -R29.reuse ;  /* 0x000000011a1a9824 */ /* 0x100fe200078e0a1d */
[----:B------:R-:W-:Y:S01]  /*7200*/  ISETP.GT.U32.AND P1, PT, R29, R13, PT ;  /* 0x0000000d1d00720c */ /* 0x000fe20003f24070 */
[--C-:B------:R-:W-:Y:S01]  /*7210*/  @!P2 IMAD.IADD R27, R27, 0x1, -R29.reuse ;  /* 0x000000011b1ba824 */ /* 0x100fe200078e0a1d */
[----:B------:R-:W-:Y:S01]  /*7220*/  ISETP.GT.U32.AND P2, PT, R29, R14, PT ;  /* 0x0000000e1d00720c */ /* 0x000fe20003f44070 */
[--C-:B------:R-:W-:Y:S01]  /*7230*/  @!P0 IMAD.IADD R17, R17, 0x1, -R29.reuse ;  /* 0x0000000111118824 */ /* 0x100fe200078e0a1d */
[C---:B------:R-:W-:Y:S01]  /*7240*/  ISETP.GT.U32.AND P0, PT, R29.reuse, R12, PT ;  /* 0x0000000c1d00720c */ /* 0x040fe20003f04070 */
[--C-:B------:R-:W-:Y:S01]  /*7250*/  @!P3 IMAD.IADD R0, R0, 0x1, -R29.reuse ;  /* 0x000000010000b824 */ /* 0x100fe200078e0a1d */
[----:B------:R0:W-:Y:S01]  /*7260*/  STL [R1+0x104], R26 ;  /* 0x0001041a01007387 */ /* 0x0001e20000100800 */
[--C-:B------:R-:W-:Y:S01]  /*7270*/  @!P4 IMAD.IADD R2, R2, 0x1, -R29.reuse ;  /* 0x000000010202c824 */ /* 0x100fe200078e0a1d */
[----:B------:R-:W-:Y:S01]  /*7280*/  ISETP.GT.U32.AND P3, PT, R29, R21, PT ;  /* 0x000000151d00720c */ /* 0x000fe20003f64070 */
[--C-:B------:R-:W-:Y:S01]  /*7290*/  @!P5 IMAD.IADD R3, R3, 0x1, -R29.reuse ;  /* 0x000000010303d824 */ /* 0x100fe200078e0a1d */
[C---:B------:R-:W-:Y:S01]  /*72a0*/  ISETP.GT.U32.AND P4, PT, R29.reuse, R15, PT ;  /* 0x0000000f1d00720c */ /* 0x040fe20003f84070 */
[--C-:B------:R-:W-:Y:S01]  /*72b0*/  @!P6 IMAD.IADD R4, R4, 0x1, -R29.reuse ;  /* 0x000000010404e824 */ /* 0x100fe200078e0a1d */
[C---:B------:R-:W-:Y:S01]  /*72c0*/  ISETP.GT.U32.AND P6, PT, R29.reuse, R16, PT ;  /* 0x000000101d00720c */ /* 0x040fe20003fc4070 */
[----:B0-----:R-:W2:Y:S04]  /*72d0*/  LDL.LU R26, [R1+0x135c] ;  /* 0x00135c00011a7983 */ /* 0x001ea80000300800 */
[----:B------:R0:W-:Y:S01]  /*72e0*/  STL [R1+0x11c], R27 ;  /* 0x00011c1b01007387 */ /* 0x0001e20000100800 */
[----:B------:R-:W-:Y:S01]  /*72f0*/  ISETP.GT.U32.AND P5, PT, R29, R17, PT ;  /* 0x000000111d00720c */ /* 0x000fe20003fa4070 */
[----:B------:R-:W-:-:S02]  /*7300*/  @!P0 IMAD.IADD R12, R12, 0x1, -R29 ;  /* 0x000000010c0c8824 */ /* 0x000fc400078e0a1d */
[----:B0-----:R-:W3:Y:S04]  /*7310*/  LDL.LU R27, [R1+0x1358] ;  /* 0x00135800011b7983 */ /* 0x001ee80000300800 */
[----:B------:R0:W-:Y:S01]  /*7320*/  STL [R1+0x124], R0 ;  /* 0x0001240001007387 */ /* 0x0001e20000100800 */
[--C-:B------:R-:W-:Y:S02]  /*7330*/  @!P1 IMAD.IADD R13, R13, 0x1, -R29.reuse ;  /* 0x000000010d0d9824 */ /* 0x100fe400078e0a1d */
[--C-:B------:R-:W-:Y:S01]  /*7340*/  @!P2 IMAD.IADD R14, R14, 0x1, -R29.reuse ;  /* 0x000000010e0ea824 */ /* 0x100fe200078e0a1d */
[----:B0-----:R-:W2:Y:S04]  /*7350*/  LDL.LU R0, [R1+0x1354] ;  /* 0x0013540001007983 */ /* 0x001ea80000300800 */
[----:B------:R0:W-:Y:S01]  /*7360*/  STL [R1+0x10c], R2 ;  /* 0x00010c0201007387 */ /* 0x0001e20000100800 */
[----:B------:R-:W-:-:S03]  /*7370*/  @!P3 IMAD.IADD R21, R21, 0x1, -R29 ;  /* 0x000000011515b824 */ /* 0x000fc600078e0a1d */
[----:B0-----:R-:W2:Y:S04]  /*7380*/  LDL.LU R2, [R1+0x1350] ;  /* 0x0013500001027983 */ /* 0x001ea80000300800 */
[----:B------:R0:W-:Y:S01]  /*7390*/  STL [R1+0x108], R3 ;  /* 0x0001080301007387 */ /* 0x0001e20000100800 */
[----:B------:R-:W-:-:S03]  /*73a0*/  @!P4 IMAD.IADD R15, R15, 0x1, -R29 ;  /* 0x000000010f0fc824 */ /* 0x000fc600078e0a1d */
[----:B0-----:R-:W2:Y:S04]  /*73b0*/  LDL.LU R3, [R1+0x134c] ;  /* 0x00134c0001037983 */ /* 0x001ea80000300800 */
[----:B------:R0:W-:Y:S01]  /*73c0*/  STL [R1+0xc4], R4 ;  /* 0x0000c40401007387 */ /* 0x0001e20000100800 */
[----:B------:R-:W-:-:S03]  /*73d0*/  @!P6 IMAD.IADD R16, R16, 0x1, -R29 ;  /* 0x000000011010e824 */ /* 0x000fc600078e0a1d */
[----:B0-----:R-:W2:Y:S04]  /*73e0*/  LDL.LU R4, [R1+0x1348] ;  /* 0x0013480001047983 */ /* 0x001ea80000300800 */
[----:B------:R-:W2:Y:S04]  /*73f0*/  LDL.LU R11, [R1+0x1344] ;  /* 0x00134400010b7983 */ /* 0x000ea80000300800 */
[----:B------:R0:W-:Y:S01]  /*7400*/  STL [R1+0xe0], R12 ;  /* 0x0000e00c01007387 */ /* 0x0001e20000100800 */
[----:B------:R-:W-:-:S03]  /*7410*/  @!P5 IMAD.IADD R17, R17, 0x1, -R29 ;  /* 0x000000011111d824 */ /* 0x000fc600078e0a1d */
[----:B0-----:R-:W2:Y:S04]  /*7420*/  LDL.LU R12, [R1+0x1340] ;  /* 0x00134000010c7983 */ /* 0x001ea80000300800 */
[----:B------:R0:W-:Y:S04]  /*7430*/  STL [R1+0xe4], R13 ;  /* 0x0000e40d01007387 */ /* 0x0001e80000100800 */
[----:B0-----:R-:W3:Y:S04]  /*7440*/  LDL.LU R13, [R1+0x133c] ;  /* 0x00133c00010d7983 */ /* 0x001ee80000300800 */
[----:B------:R0:W-:Y:S04]  /*7450*/  STL [R1+0xd4], R14 ;  /* 0x0000d40e01007387 */ /* 0x0001e80000100800 */
[----:B0-----:R-:W3:Y:S04]  /*7460*/  LDL.LU R14, [R1+0x1338] ;  /* 0x00133800010e7983 */ /* 0x001ee80000300800 */
[----:B------:R0:W-:Y:S04]  /*7470*/  STL [R1+0xcc], R21 ;  /* 0x0000cc1501007387 */ /* 0x0001e80000100800 */
[----:B0-----:R-:W3:Y:S04]  /*7480*/  LDL R21, [R1+0xf90] ;  /* 0x000f900001157983 */ /* 0x001ee80000100800 */
[----:B------:R0:W-:Y:S04]  /*7490*/  STL [R1+0x20], R15 ;  /* 0x0000200f01007387 */ /* 0x0001e80000100800 */
[----:B0-----:R-:W3:Y:S04]  /*74a0*/  LDL.LU R15, [R1+0x1334] ;  /* 0x00133400010f7983 */ /* 0x001ee80000300800 */
[----:B------:R0:W-:Y:S04]  /*74b0*/  STL [R1+0x1c], R16 ;  /* 0x00001c1001007387 */ /* 0x0001e80000100800 */
[----:B0-----:R-:W3:Y:S04]  /*74c0*/  LDL.LU R16, [R1+0x1330] ;  /* 0x0013300001107983 */ /* 0x001ee80000300800 */
[----:B------:R0:W-:Y:S04]  /*74d0*/  STL [R1+0x18], R17 ;  /* 0x0000181101007387 */ /* 0x0001e80000100800 */
[----:B0-----:R-:W3:Y:S01]  /*74e0*/  LDL.LU R17, [R1+0x132c] ;  /* 0x00132c0001117983 */ /* 0x001ee20000300800 */
[----:B------:R-:W-:-:S02]  /*74f0*/  ISETP.GT.U32.AND P0, PT, R29, R5, PT ;  /* 0x000000051d00720c */ /* 0x000fc40003f04070 */
[C---:B------:R-:W-:Y:S02]  /*7500*/  ISETP.GT.U32.AND P1, PT, R29.reuse, R6, PT ;  /* 0x000000061d00720c */ /* 0x040fe40003f24070 */
[C---:B----4-:R-:W-:Y:S02]  /*7510*/  ISETP.GT.U32.AND P2, PT, R29.reuse, R7, PT ;  /* 0x000000071d00720c */ /* 0x050fe40003f44070 */
[C---:B-----5:R-:W-:Y:S02]  /*7520*/  ISETP.GT.U32.AND P3, PT, R29.reuse, R8, PT ;  /* 0x000000081d00720c */ /* 0x060fe40003f64070 */
[----:B------:R-:W-:-:S05]  /*7530*/  ISETP.GT.U32.AND P4, PT, R29, R9, PT ;  /* 0x000000091d00720c */ /* 0x000fca0003f84070 */
[--C-:B------:R-:W-:Y:S02]  /*7540*/  @!P0 IMAD.IADD R5, R5, 0x1, -R29.reuse ;  /* 0x0000000105058824 */ /* 0x100fe400078e0a1d */
[--C-:B------:R-:W-:Y:S01]  /*7550*/  @!P1 IMAD.IADD R6, R6, 0x1, -R29.reuse ;  /* 0x0000000106069824 */ /* 0x100fe200078e0a1d */
[----:B------:R-:W-:Y:S01]  /*7560*/  ISETP.GT.U32.AND P6, PT, R29, R10, PT ;  /* 0x0000000a1d00720c */ /* 0x000fe20003fc4070 */
[--C-:B------:R-:W-:Y:S02]  /*7570*/  @!P2 IMAD.IADD R7, R7, 0x1, -R29.reuse ;  /* 0x000000010707a824 */ /* 0x100fe400078e0a1d */
[--C-:B------:R-:W-:Y:S02]  /*7580*/  @!P3 IMAD.IADD R8, R8, 0x1, -R29.reuse ;  /* 0x000000010808b824 */ /* 0x100fe400078e0a1d */
[----:B------:R-:W-:-:S08]  /*7590*/  @!P4 IMAD.IADD R9, R9, 0x1, -R29 ;  /* 0x000000010909c824 */ /* 0x000fd000078e0a1d */
[----:B------:R-:W-:Y:S01]  /*75a0*/  @!P6 IMAD.IADD R10, R10, 0x1, -R29 ;  /* 0x000000010a0ae824 */ /* 0x000fe200078e0a1d */
[C---:B--2---:R-:W-:Y:S02]  /*75b0*/  ISETP.GT.U32.AND P4, PT, R29.reuse, R12, PT ;  /* 0x0000000c1d00720c */ /* 0x044fe40003f84070 */
[C---:B---3--:R-:W-:Y:S02]  /*75c0*/  ISETP.GT.U32.AND P3, PT, R29.reuse, R13, PT ;  /* 0x0000000d1d00720c */ /* 0x048fe40003f64070 */
[----:B------:R-:W-:-:S11]  /*75d0*/  ISETP.GT.U32.AND P2, PT, R29, R14, PT ;  /* 0x0000000e1d00720c */ /* 0x000fd60003f44070 */
[--C-:B------:R-:W-:Y:S01]  /*75e0*/  @!P3 IMAD.IADD R13, R13, 0x1, -R29.reuse ;  /* 0x000000010d0db824 */ /* 0x100fe200078e0a1d */
[C---:B------:R-:W-:Y:S01]  /*75f0*/  ISETP.GT.U32.AND P3, PT, R29.reuse, R9, PT ;  /* 0x000000091d00720c */ /* 0x040fe20003f64070 */
[--C-:B------:R-:W-:Y:S01]  /*7600*/  @!P4 IMAD.IADD R12, R12, 0x1, -R29.reuse ;  /* 0x000000010c0cc824 */ /* 0x100fe200078e0a1d */
[C---:B------:R-:W-:Y:S01]  /*7610*/  ISETP.GT.U32.AND P4, PT, R29.reuse, R10, PT ;  /* 0x0000000a1d00720c */ /* 0x040fe20003f84070 */
[----:B------:R-:W-:Y:S01]  /*7620*/  @!P2 IMAD.IADD R14, R14, 0x1, -R29 ;  /* 0x000000010e0ea824 */ /* 0x000fe200078e0a1d */
[C---:B------:R-:W-:Y:S02]  /*7630*/  ISETP.GT.U32.AND P1, PT, R29.reuse, R15, PT ;  /* 0x0000000f1d00720c */ /* 0x040fe40003f24070 */
[C---:B------:R-:W-:Y:S02]  /*7640*/  ISETP.GT.U32.AND P0, PT, R29.reuse, R16, PT ;  /* 0x000000101d00720c */ /* 0x040fe40003f04070 */
[----:B------:R-:W-:-:S11]  /*7650*/  ISETP.GT.U32.AND P5, PT, R29, R17, PT ;  /* 0x000000111d00720c */ /* 0x000fd60003fa4070 */
[--C-:B------:R-:W-:Y:S01]  /*7660*/  @!P0 IMAD.IADD R16, R16, 0x1, -R29.reuse ;  /* 0x0000000110108824 */ /* 0x100fe200078e0a1d */
[----:B------:R-:W-:Y:S01]  /*7670*/  ISETP.GT.U32.AND P0, PT, R29, R6, PT ;  /* 0x000000061d00720c */ /* 0x000fe20003f04070 */
[--C-:B------:R-:W-:Y:S01]  /*7680*/  @!P1 IMAD.IADD R15, R15, 0x1, -R29.reuse ;  /* 0x000000010f0f9824 */ /* 0x100fe200078e0a1d */
[C---:B------:R-:W-:Y:S02]  /*7690*/  ISETP.GT.U32.AND P1, PT, R29.reuse, R7, PT ;  /* 0x000000071d00720c */ /* 0x040fe40003f24070 */
[----:B------:R-:W-:Y:S01]  /*76a0*/  ISETP.GT.U32.AND P2, PT, R29, R8, PT ;  /* 0x000000081d00720c */ /* 0x000fe20003f44070 */
[----:B------:R-:W-:Y:S01]  /*76b0*/  @!P5 IMAD.IADD R17, R17, 0x1, -R29 ;  /* 0x000000011111d824 */ /* 0x000fe200078e0a1d */
[----:B------:R-:W-:-:S07]  /*76c0*/  ISETP.GT.U32.AND P5, PT, R29, R5, PT ;  /* 0x000000051d00720c */ /* 0x000fce0003fa4070 */
[--C-:B------:R-:W-:Y:S02]  /*76d0*/  @!P0 IMAD.IADD R6, R6, 0x1, -R29.reuse ;  /* 0x0000000106068824 */ /* 0x100fe400078e0a1d */
[--C-:B------:R-:W-:Y:S02]  /*76e0*/  @!P1 IMAD.IADD R7, R7, 0x1, -R29.reuse ;  /* 0x0000000107079824 */ /* 0x100fe400078e0a1d */
[--C-:B------:R-:W-:Y:S02]  /*76f0*/  @!P2 IMAD.IADD R8, R8, 0x1, -R29.reuse ;  /* 0x000000010808a824 */ /* 0x100fe400078e0a1d */
[--C-:B------:R-:W-:Y:S02]  /*7700*/  @!P5 IMAD.IADD R5, R5, 0x1, -R29.reuse ;  /* 0x000000010505d824 */ /* 0x100fe400078e0a1d */
[----:B------:R-:W-:-:S03]  /*7710*/  @!P3 IMAD.IADD R9, R9, 0x1, -R29 ;  /* 0x000000010909b824 */ /* 0x000fc600078e0a1d */
[----:B------:R0:W-:Y:S01]  /*7720*/  STL [R1+0x14], R5 ;  /* 0x0000140501007387 */ /* 0x0001e20000100800 */
[----:B------:R-:W-:-:S03]  /*7730*/  @!P4 IMAD.IADD R10, R10, 0x1, -R29 ;  /* 0x000000010a0ac824 */ /* 0x000fc600078e0a1d */
[----:B0-----:R-:W2:Y:S04]  /*7740*/  LDL.LU R5, [R1+0x1328] ;  /* 0x0013280001057983 */ /* 0x001ea80000300800 */
[----:B------:R0:W-:Y:S04]  /*7750*/  STL [R1+0x10], R6 ;  /* 0x0000100601007387 */ /* 0x0001e80000100800 */
[----:B0-----:R-:W3:Y:S04]  /*7760*/  LDL.LU R6, [R1+0x1324] ;  /* 0x0013240001067983 */ /* 0x001ee80000300800 */
[----:B------:R0:W-:Y:S04]  /*7770*/  STL [R1+0xc], R7 ;  /* 0x00000c0701007387 */ /* 0x0001e80000100800 */
[----:B0-----:R-:W4:Y:S04]  /*7780*/  LDL.LU R7, [R1+0x1320] ;  /* 0x0013200001077983 */ /* 0x001f280000300800 */
[----:B------:R0:W-:Y:S04]  /*7790*/  STL [R1+0x8], R8 ;  /* 0x0000080801007387 */ /* 0x0001e80000100800 */
[----:B0-----:R-:W5:Y:S04]  /*77a0*/  LDL.LU R8, [R1+0x131c] ;  /* 0x00131c0001087983 */ /* 0x001f680000300800 */
[----:B------:R0:W-:Y:S04]  /*77b0*/  STL [R1+0x4], R9 ;  /* 0x0000040901007387 */ /* 0x0001e80000100800 */
[----:B0-----:R-:W2:Y:S04]  /*77c0*/  LDL.LU R9, [R1+0x1318] ;  /* 0x0013180001097983 */ /* 0x001ea80000300800 */
[----:B------:R0:W-:Y:S04]  /*77d0*/  STL [R1], R10 ;  /* 0x0000000a01007387 */ /* 0x0001e80000100800 */
[----:B0-----:R-:W2:Y:S01]  /*77e0*/  LDL.LU R10, [R1+0x1314] ;  /* 0x00131400010a7983 */ /* 0x001ea20000300800 */
[----:B------:R-:W-:-:S02]  /*77f0*/  ISETP.GT.U32.AND P5, PT, R29, R17, PT ;  /* 0x000000111d00720c */ /* 0x000fc40003fa4070 */
[C---:B------:R-:W-:Y:S02]  /*7800*/  ISETP.GT.U32.AND P0, PT, R29.reuse, R16, PT ;  /* 0x000000101d00720c */ /* 0x040fe40003f04070 */
[C---:B------:R-:W-:Y:S02]  /*7810*/  ISETP.GT.U32.AND P1, PT, R29.reuse, R15, PT ;  /* 0x0000000f1d00720c */ /* 0x040fe40003f24070 */
[----:B------:R-:W-:-:S07]  /*7820*/  ISETP.GT.U32.AND P2, PT, R29, R14, PT ;  /* 0x0000000e1d00720c */ /* 0x000fce0003f44070 */
[--C-:B------:R-:W-:Y:S02]  /*7830*/  @!P5 IMAD.IADD R17, R17, 0x1, -R29.reuse ;  /* 0x000000011111d824 */ /* 0x100fe400078e0a1d */
[--C-:B------:R-:W-:Y:S02]  /*7840*/  @!P0 IMAD.IADD R16, R16, 0x1, -R29.reuse ;  /* 0x0000000110108824 */ /* 0x100fe400078e0a1d */
[--C-:B------:R-:W-:Y:S01]  /*7850*/  @!P1 IMAD.IADD R15, R15, 0x1, -R29.reuse ;  /* 0x000000010f0f9824 */ /* 0x100fe200078e0a1d */
[----:B------:R0:W-:Y:S01]  /*7860*/  STL [R1+0x12ec], R17 ;  /* 0x0012ec1101007387 */ /* 0x0001e20000100800 */
[----:B------:R-:W-:-:S03]  /*7870*/  @!P2 IMAD.IADD R14, R14, 0x1, -R29 ;  /* 0x000000010e0ea824 */ /* 0x000fc600078e0a1d */
[----:B0-----:R-:W2:Y:S04]  /*7880*/  LDL R17, [R1+0x758] ;  /* 0x0007580001117983 */ /* 0x001ea80000100800 */
[----:B------:R0:W-:Y:S04]  /*7890*/  STL [R1+0x12e8], R16 ;  /* 0x0012e81001007387 */ /* 0x0001e80000100800 */
[----:B0-----:R-:W2:Y:S04]  /*78a0*/  LDL R16, [R1+0x754] ;  /* 0x0007540001107983 */ /* 0x001ea80000100800 */
[----:B------:R-:W-:Y:S04]  /*78b0*/  STL [R1+0x12e4], R15 ;  /* 0x0012e40f01007387 */ /* 0x000fe80000100800 */
[----:B------:R0:W-:Y:S04]  /*78c0*/  STL [R1+0x12f0], R14 ;  /* 0x0012f00e01007387 */ /* 0x0001e80000100800 */
[----:B0-----:R-:W2:Y:S01]  /*78d0*/  LDL.LU R14, [R1+0x19c] ;  /* 0x00019c00010e7983 */ /* 0x001ea20000300800 */
[----:B------:R-:W-:-:S02]  /*78e0*/  ISETP.GT.U32.AND P6, PT, R29, R11, PT ;  /* 0x0000000b1d00720c */ /* 0x000fc40003fc4070 */
[----:B------:R-:W-:-:S11]  /*78f0*/  ISETP.GT.U32.AND P3, PT, R29, R13, PT ;  /* 0x0000000d1d00720c */ /* 0x000fd60003f64070 */
[--C-:B------:R-:W-:Y:S02]  /*7900*/  @!P6 IMAD.IADD R11, R11, 0x1, -R29.reuse ;  /* 0x000000010b0be824 */ /* 0x100fe400078e0a1d */
[----:B------:R-:W-:-:S03]  /*7910*/  @!P3 IMAD.IADD R13, R13, 0x1, -R29 ;  /* 0x000000010d0db824 */ /* 0x000fc600078e0a1d */
[C---:B------:R-:W-:Y:S02]  /*7920*/  ISETP.GT.U32.AND P6, PT, R29.reuse, R11, PT ;  /* 0x0000000b1d00720c */ /* 0x040fe40003fc4070 */
[----:B------:R-:W-:-:S11]  /*7930*/  ISETP.GT.U32.AND P4, PT, R29, R12, PT ;  /* 0x0000000c1d00720c */ /* 0x000fd60003f84070 */
[--C-:B------:R-:W-:Y:S01]  /*7940*/  @!P6 IMAD.IADD R11, R11, 0x1, -R29.reuse ;  /* 0x000000010b0be824 */ /* 0x100fe200078e0a1d */
[----:B------:R-:W-:Y:S01]  /*7950*/  ISETP.GT.U32.AND P6, PT, R29, R4, PT ;  /* 0x000000041d00720c */ /* 0x000fe20003fc4070 */
[----:B------:R-:W-:-:S12]  /*7960*/  @!P4 IMAD.IADD R12, R12, 0x1, -R29 ;  /* 0x000000010c0cc824 */ /* 0x000fd800078e0a1d */
[----:B------:R-:W-:Y:S01]  /*7970*/  @!P6 IMAD.IADD R4, R4, 0x1, -R29 ;  /* 0x000000010404e824 */ /* 0x000fe200078e0a1d */
[----:B------:R-:W0:Y:S01]  /*7980*/  S2R R15, SR_TID.X ;  /* 0x00000000000f7919 */ /* 0x000e220000002100 */
[----:B------:R-:W-:-:S03]  /*7990*/  IABS R21, R21 ;  /* 0x0000001500157213 */ /* 0x000fc60000000000 */
[----:B------:R-:W-:Y:S04]  /*79a0*/  STL [R1+0x12f4], R13 ;  /* 0x0012f40d01007387 */ /* 0x000fe80000100800 */
[----:B------:R-:W-:Y:S04]  /*79b0*/  STL [R1+0x12f8], R12 ;  /* 0x0012f80c01007387 */ /* 0x000fe80000100800 */
[----:B------:R-:W-:Y:S01]  /*79c0*/  STL [R1+0x12fc], R11 ;  /* 0x0012fc0b01007387 */ /* 0x000fe20000100800 */
[----:B------:R-:W-:-:S04]  /*79d0*/  IMAD.HI.U32 R28, R28, R21, RZ ;  /* 0x000000151c1c7227 */ /* 0x000fc800078e00ff */
[----:B------:R-:W-:-:S04]  /*79e0*/  IMAD.MOV R28, RZ, RZ, -R28 ;  /* 0x000000ffff1c7224 */ /* 0x000fc800078e0a1c */
[C---:B------:R-:W-:Y:S01]  /*79f0*/  IMAD R28, R29.reuse, R28, R21 ;  /* 0x0000001c1d1c7224 */ /* 0x040fe200078e0215 */
[C---:B---3--:R-:W-:Y:S02]  /*7a00*/  ISETP.GT.U32.AND P3, PT, R29.reuse, R6, PT ;  /* 0x000000061d00720c */ /* 0x048fe40003f64070 */
[----:B----4-:R-:W-:-:S11]  /*7a10*/  ISETP.GT.U32.AND P2, PT, R29, R7, PT ;  /* 0x000000071d00720c */ /* 0x010fd60003f44070 */
[--C-:B------:R-:W-:Y:S01]  /*7a20*/  @!P3 IMAD.IADD R6, R6, 0x1, -R29.reuse ;  /* 0x000000010606b824 */ /* 0x100fe200078e0a1d */
[----:B-----5:R-:W-:Y:S01]  /*7a30*/  ISETP.GT.U32.AND P1, PT, R29, R8, PT ;  /* 0x000000081d00720c */ /* 0x020fe20003f24070 */
[----:B------:R-:W-:Y:S01]  /*7a40*/  @!P2 IMAD.IADD R7, R7, 0x1, -R29 ;  /* 0x000000010707a824 */ /* 0x000fe200078e0a1d */
[----:B--2---:R-:W-:-:S11]  /*7a50*/  ISETP.GT.U32.AND P5, PT, R29, R10, PT ;  /* 0x0000000a1d00720c */ /* 0x004fd60003fa4070 */
[--C-:B------:R-:W-:Y:S01]  /*7a60*/  @!P1 IMAD.IADD R8, R8, 0x1, -R29.reuse ;  /* 0x0000000108089824 */ /* 0x100fe200078e0a1d */
[C---:B------:R-:W-:Y:S01]  /*7a70*/  ISETP.GT.U32.AND P1, PT, R29.reuse, R0, PT ;  /* 0x000000001d00720c */ /* 0x040fe20003f24070 */
[----:B------:R-:W-:Y:S01]  /*7a80*/  @!P5 IMAD.IADD R10, R10, 0x1, -R29 ;  /* 0x000000010a0ad824 */ /* 0x000fe200078e0a1d */
[----:B------:R-:W-:-:S04]  /*7a90*/  ISETP.GT.U32.AND P5, PT, R29, R3, PT ;  /* 0x000000031d00720c */ /* 0x000fc80003fa4070 */
[C---:B------:R-:W-:Y:S02]  /*7aa0*/  ISETP.GT.U32.AND P3, PT, R29.reuse, R10, PT ;  /* 0x0000000a1d00720c */ /* 0x040fe40003f64070 */
[----:B------:R-:W-:-:S07]  /*7ab0*/  ISETP.GT.U32.AND P2, PT, R29, R27, PT ;  /* 0x0000001b1d00720c */ /* 0x000fce0003f44070 */
[--C-:B------:R-:W-:Y:S01]  /*7ac0*/  @!P5 IMAD.IADD R3, R3, 0x1, -R29.reuse ;  /* 0x000000010303d824 */ /* 0x100fe200078e0a1d */
[C---:B------:R-:W-:Y:S02]  /*7ad0*/  ISETP.GT.U32.AND P5, PT, R29.reuse, R7, PT ;  /* 0x000000071d00720c */ /* 0x040fe40003fa4070 */
[C---:B------:R-:W-:Y:S01]  /*7ae0*/  ISETP.GT.U32.AND P0, PT, R29.reuse, R9, PT ;  /* 0x000000091d00720c */ /* 0x040fe20003f04070 */
[--C-:B------:R-:W-:Y:S02]  /*7af0*/  @!P1 IMAD.IADD R0, R0, 0x1, -R29.reuse ;  /* 0x0000000100009824 */ /* 0x100fe400078e0a1d */
[--C-:B------:R-:W-:Y:S01]  /*7b00*/  @!P3 IMAD.IADD R10, R10, 0x1, -R29.reuse ;  /* 0x000000010a0ab824 */ /* 0x100fe200078e0a1d */
[C---:B------:R-:W-:Y:S02]  /*7b10*/  ISETP.GT.U32.AND P3, PT, R29.reuse, R3, PT ;  /* 0x000000031d00720c */ /* 0x040fe40003f64070 */
[----:B------:R-:W-:Y:S01]  /*7b20*/  ISETP.GT.U32.AND P4, PT, R29, R5, PT ;  /* 0x000000051d00720c */ /* 0x000fe20003f84070 */
[----:B------:R-:W-:Y:S01]  /*7b30*/  @!P2 IMAD.IADD R27, R27, 0x1, -R29 ;  /* 0x000000011b1ba824 */ /* 0x000fe200078e0a1d */
[----:B------:R-:W-:-:S03]  /*7b40*/  ISETP.GT.U32.AND P2, PT, R29, R4, PT ;  /* 0x000000041d00720c */ /* 0x000fc60003f44070 */
[--C-:B------:R-:W-:Y:S01]  /*7b50*/  @!P5 IMAD.IADD R7, R7, 0x1, -R29.reuse ;  /* 0x000000010707d824 */ /* 0x100fe200078e0a1d */
[----:B------:R-:W-:Y:S01]  /*7b60*/  ISETP.GT.U32.AND P5, PT, R29, R0, PT ;  /* 0x000000001d00720c */ /* 0x000fe20003fa4070 */
[----:B------:R-:W-:Y:S01]  /*7b70*/  @!P0 IMAD.IADD R9, R9, 0x1, -R29 ;  /* 0x0000000109098824 */ /* 0x000fe200078e0a1d */
[----:B------:R-:W-:-:S03]  /*7b80*/  ISETP.GT.U32.AND P6, PT, R29, R8, PT ;  /* 0x000000081d00720c */ /* 0x000fc60003fc4070 */
[--C-:B------:R-:W-:Y:S01]  /*7b90*/  @!P3 IMAD.IADD R3, R3, 0x1, -R29.reuse ;  /* 0x000000010303b824 */ /* 0x100fe200078e0a1d */
[----:B------:R-:W-:Y:S01]  /*7ba0*/  ISETP.GT.U32.AND P3, PT, R29, R23, PT ;  /* 0x000000171d00720c */ /* 0x000fe20003f64070 */
[--C-:B------:R-:W-:Y:S01]  /*7bb0*/  @!P4 IMAD.IADD R5, R5, 0x1, -R29.reuse ;  /* 0x000000010505c824 */ /* 0x100fe200078e0a1d */
[C---:B------:R-:W-:Y:S01]  /*7bc0*/  ISETP.GT.U32.AND P4, PT, R29.reuse, R9, PT ;  /* 0x000000091d00720c */ /* 0x040fe20003f84070 */
[----:B------:R-:W-:Y:S01]  /*7bd0*/  @!P2 IMAD.IADD R4, R4, 0x1, -R29 ;  /* 0x000000010404a824 */ /* 0x000fe200078e0a1d */
[----:B------:R-:W-:-:S03]  /*7be0*/  ISETP.GT.U32.AND P2, PT, R29, R24, PT ;  /* 0x000000181d00720c */ /* 0x000fc60003f44070 */
[--C-:B------:R-:W-:Y:S01]  /*7bf0*/  @!P5 IMAD.IADD R0, R0, 0x1, -R29.reuse ;  /* 0x000000010000d824 */ /* 0x100fe200078e0a1d */
[----:B------:R-:W-:Y:S01]  /*7c00*/  ISETP.GT.U32.AND P5, PT, R29, R20, PT ;  /* 0x000000141d00720c */ /* 0x000fe20003fa4070 */
[----:B------:R-:W-:-:S04]  /*7c10*/  @!P6 IMAD.IADD R8, R8, 0x1, -R29 ;  /* 0x000000010808e824 */ /* 0x000fc800078e0a1d */
[--C-:B------:R-:W-:Y:S02]  /*7c20*/  @!P3 IMAD.IADD R23, R23, 0x1, -R29.reuse ;  /* 0x000000011717b824 */ /* 0x100fe400078e0a1d */
[--C-:B------:R-:W-:Y:S01]  /*7c30*/  @!P4 IMAD.IADD R9, R9, 0x1, -R29.reuse ;  /* 0x000000010909c824 */ /* 0x100fe200078e0a1d */
[----:B------:R-:W-:Y:S01]  /*7c40*/  STL [R1+0x1300], R10 ;  /* 0x0013000a01007387 */ /* 0x000fe20000100800 */
[----:B------:R-:W-:Y:S01]  /*7c50*/  @!P2 IMAD.IADD R24, R24, 0x1, -R29 ;  /* 0x000000011818a824 */ /* 0x000fe200078e0a1d */
[----:B------:R-:W-:-:S03]  /*7c60*/  ISETP.GT.U32.AND P2, PT, R29, R18, PT ;  /* 0x000000121d00720c */ /* 0x000fc60003f44070 */
[--C-:B------:R-:W-:Y:S01]  /*7c70*/  @!P5 IMAD.IADD R20, R20, 0x1, -R29.reuse ;  /* 0x000000011414d824 */ /* 0x100fe200078e0a1d */
[----:B------:R-:W-:Y:S01]  /*7c80*/  ISETP.GT.U32.AND P5, PT, R29, R23, PT ;  /* 0x000000171d00720c */ /* 0x000fe20003fa4070 */
[----:B------:R-:W-:Y:S04]  /*7c90*/  STL [R1+0x1304], R9 ;  /* 0x0013040901007387 */ /* 0x000fe80000100800 */
[----:B------:R-:W-:Y:S04]  /*7ca0*/  STL [R1+0x1308], R8 ;  /* 0x0013080801007387 */ /* 0x000fe80000100800 */
[----:B------:R0:W-:Y:S01]  /*7cb0*/  STL [R1+0x130c], R7 ;  /* 0x00130c0701007387 */ /* 0x0001e20000100800 */
[----:B------:R-:W-:-:S02]  /*7cc0*/  @!P2 IMAD.IADD R18, R18, 0x1, -R29 ;  /* 0x000000011212a824 */ /* 0x000fc400078e0a1d */
[----:B0-----:R-:W-:Y:S01]  /*7cd0*/  IMAD.SHL.U32 R7, R15, 0x80, RZ ;  /* 0x000000800f077824 */ /* 0x001fe200078e00ff */
[----:B------:R-:W2:Y:S04]  /*7ce0*/  LDL.LU R21, [R1+0x1310] ;  /* 0x0013100001157983 */ /* 0x000ea80000300800 */
[----:B------:R-:W-:Y:S01]  /*7cf0*/  LOP3.LUT R7, R14, 0x800, R7, 0xf8, !PT ;  /* 0x000008000e077812 */ /* 0x000fe200078ef807 */
[----:B------:R-:W3:Y:S01]  /*7d00*/  LDL R12, [R1+0x750] ;  /* 0x00075000010c7983 */ /* 0x000ee20000100800 */
[----:B------:R-:W-:Y:S01]  /*7d10*/  @!P5 IMAD.IADD R23, R23, 0x1, -R29 ;  /* 0x000000011717d824 */ /* 0x000fe200078e0a1d */
[----:B------:R-:W-:Y:S02]  /*7d20*/  ISETP.GE.AND P2, PT, R16, RZ, PT ;  /* 0x000000ff1000720c */ /* 0x000fe40003f46270 */
[----:B------:R-:W4:Y:S01]  /*7d30*/  LDL R15, [R1+0x1170] ;  /* 0x00117000010f7983 */ /* 0x000f220000100800 */
[----:B------:R-:W-:-:S03]  /*7d40*/  ISETP.GE.AND P5, PT, R17, RZ, PT ;  /* 0x000000ff1100720c */ /* 0x000fc60003fa6270 */
[----:B------:R-:W5:Y:S04]  /*7d50*/  LDL R13, [R1+0x1174] ;  /* 0x00117400010d7983 */ /* 0x000f680000100800 */
[----:B------:R-:W2:Y:S04]  /*7d60*/  LDL R14, [R1+0x1178] ;  /* 0x00117800010e7983 */ /* 0x000ea80000100800 */
[----:B------:R0:W-:Y:S04]  /*7d70*/  STL [R1+0x720], R7 ;  /* 0x0007200701007387 */ /* 0x0001e80000100800 */
[----:B------:R-:W2:Y:S04]  /*7d80*/  LDL R16, [R1+0x1168] ;  /* 0x0011680001107983 */ /* 0x000ea80000100800 */
[----:B------:R-:W5:Y:S04]  /*7d90*/  LDL R17, [R1+0x116c] ;  /* 0x00116c0001117983 */ /* 0x000f680000100800 */
[----:B------:R-:W5:Y:S04]  /*7da0*/  LDL R10, [R1+0x1160] ;  /* 0x00116000010a7983 */ /* 0x000f680000100800 */
[----:B------:R-:W5:Y:S04]  /*7db0*/  LDL R11, [R1+0x1164] ;  /* 0x00116400010b7983 */ /* 0x000f680000100800 */
[----:B0-----:R-:W5:Y:S04]  /*7dc0*/  LDL.LU R7, [R1+0x5c] ;  /* 0x00005c0001077983 */ /* 0x001f680000300800 */
[----:B------:R-:W5:Y:S01]  /*7dd0*/  LDL.LU R9, [R1+0x58] ;  /* 0x0000580001097983 */ /* 0x000f620000300800 */
[----:B------:R-:W-:-:S02]  /*7de0*/  ISETP.GT.U32.AND P0, PT, R29, R2, PT ;  /* 0x000000021d00720c */ /* 0x000fc40003f04070 */
[----:B------:R-:W-:-:S11]  /*7df0*/  ISETP.GT.U32.AND P1, PT, R29, R5, PT ;  /* 0x000000051d00720c */ /* 0x000fd60003f24070 */
[----:B------:R-:W-:Y:S01]  /*7e00*/  @!P0 IMAD.IADD R2, R2, 0x1, -R29 ;  /* 0x0000000102028824 */ /* 0x000fe200078e0a1d */
[----:B------:R-:W-:-:S04]  /*7e10*/  ISETP.GT.U32.AND P0, PT, R29, R6, PT ;  /* 0x000000061d00720c */ /* 0x000fc80003f04070 */
[----:B------:R-:W-:Y:S01]  /*7e20*/  ISETP.GT.U32.AND P4, PT, R29, R2, PT ;  /* 0x000000021d00720c */ /* 0x000fe20003f84070 */
[----:B------:R-:W-:Y:S01]  /*7e30*/  @!P1 IMAD.IADD R5, R5, 0x1, -R29 ;  /* 0x0000000105059824 */ /* 0x000fe200078e0a1d */
[C---:B------:R-:W-:Y:S02]  /*7e40*/  ISETP.GT.U32.AND P1, PT, R29.reuse, R25, PT ;  /* 0x000000191d00720c */ /* 0x040fe40003f24070 */
[----:B------:R-:W-:-:S05]  /*7e50*/  ISETP.GT.U32.AND P6, PT, R29, R27, PT ;  /* 0x0000001b1d00720c */ /* 0x000fca0003fc4070 */
[----:B------:R-:W-:Y:S01]  /*7e60*/  @!P0 IMAD.IADD R6, R6, 0x1, -R29 ;  /* 0x0000000106068824 */ /* 0x000fe200078e0a1d */
[----:B------:R-:W-:-:S03]  /*7e70*/  ISETP.GT.U32.AND P0, PT, R29, R26, PT ;  /* 0x0000001a1d00720c */ /* 0x000fc60003f04070 */
[--C-:B------:R-:W-:Y:S01]  /*7e80*/  @!P4 IMAD.IADD R2, R2, 0x1, -R29.reuse ;  /* 0x000000010202c824 */ /* 0x100fe200078e0a1d */
[----:B------:R-:W-:Y:S01]  /*7e90*/  ISETP.GT.U32.AND P4, PT, R29, R22, PT ;  /* 0x000000161d00720c */ /* 0x000fe20003f84070 */
[--C-:B------:R-:W-:Y:S01]  /*7ea0*/  @!P1 IMAD.IADD R25, R25, 0x1, -R29.reuse ;  /* 0x0000000119199824 */ /* 0x100fe200078e0a1d */
[----:B------:R-:W-:Y:S01]  /*7eb0*/  ISETP.GT.U32.AND P3, PT, R29, R28, PT ;  /* 0x0000001c1d00720c */ /* 0x000fe20003f64070 */
[----:B------:R-:W-:-:S06]  /*7ec0*/  @!P6 IMAD.IADD R27, R27, 0x1, -R29 ;  /* 0x000000011b1be824 */ /* 0x000fcc00078e0a1d */
[--C-:B------:R-:W-:Y:S01]  /*7ed0*/  @!P0 IMAD.IADD R26, R26, 0x1, -R29.reuse ;  /* 0x000000011a1a8824 */ /* 0x100fe200078e0a1d */
[C---:B------:R-:W-:Y:S02]  /*7ee0*/  ISETP.GT.U32.AND P0, PT, R29.reuse, R19, PT ;  /* 0x000000131d00720c */ /* 0x040fe40003f04070 */
[C---:B------:R-:W-:Y:S01]  /*7ef0*/  ISETP.GT.U32.AND P1, PT, R29.reuse, R25, PT ;  /* 0x000000191d00720c */ /* 0x040fe20003f24070 */
[--C-:B------:R-:W-:Y:S01]  /*7f00*/  @!P4 IMAD.IADD R22, R22, 0x1, -R29.reuse ;  /* 0x000000011616c824 */ /* 0x100fe200078e0a1d */
[C---:B------:R-:W-:Y:S02]  /*7f10*/  ISETP.GT.U32.AND P6, PT, R29.reuse, R26, PT ;  /* 0x0000001a1d00720c */ /* 0x040fe40003fc4070 */
[C---:B------:R-:W-:Y:S01]  /*7f20*/  ISETP.GT.U32.AND P4, PT, R29.reuse, R24, PT ;  /* 0x000000181d00720c */ /* 0x040fe20003f84070 */
[----:B------:R-:W-:Y:S01]  /*7f30*/  @!P3 IMAD.IADD R28, R28, 0x1, -R29 ;  /* 0x000000011c1cb824 */ /* 0x000fe200078e0a1d */
[----:B------:R-:W-:-:S05]  /*7f40*/  ISETP.GT.U32.AND P3, PT, R29, R18, PT ;  /* 0x000000121d00720c */ /* 0x000fca0003f64070 */
[--C-:B------:R-:W-:Y:S01]  /*7f50*/  @!P0 IMAD.IADD R19, R19, 0x1, -R29.reuse ;  /* 0x0000000113138824 */ /* 0x100fe200078e0a1d */
[----:B------:R-:W-:Y:S01]  /*7f60*/  ISETP.GT.U32.AND P0, PT, R29, R22, PT ;  /* 0x000000161d00720c */ /* 0x000fe20003f04070 */
[--C-:B------:R-:W-:Y:S01]  /*7f70*/  @!P1 IMAD.IADD R25, R25, 0x1, -R29.reuse ;  /* 0x0000000119199824 */ /* 0x100fe200078e0a1d */
[C---:B------:R-:W-:Y:S01]  /*7f80*/  ISETP.GT.U32.AND P1, PT, R29.reuse, R20, PT ;  /* 0x000000141d00720c */ /* 0x040fe20003f24070 */
[--C-:B------:R-:W-:Y:S01]  /*7f90*/  @!P6 IMAD.IADD R26, R26, 0x1, -R29.reuse ;  /* 0x000000011a1ae824 */ /* 0x100fe200078e0a1d */
[C---:B------:R-:W-:Y:S01]  /*7fa0*/  ISETP.GT.U32.AND P6, PT, R29.reuse, R19, PT ;  /* 0x000000131d00720c */ /* 0x040fe20003fc4070 */
[--C-:B------:R-:W-:Y:S01]  /*7fb0*/  @!P4 IMAD.IADD R24, R24, 0x1, -R29.reuse ;  /* 0x000000011818c824 */ /* 0x100fe200078e0a1d */
[----:B------:R-:W-:Y:S02]  /*7fc0*/  ISETP.GT.U32.AND P4, PT, R29, R28, PT ;  /* 0x0000001c1d00720c */ /* 0x000fe40003f84070 */
[----:B------:R-:W-:Y:S01]  /*7fd0*/  LOP3.LUT R8, RZ, c[0x0][0x178], RZ, 0x33, !PT ;  /* 0x00005e00ff087a12 */ /* 0x000fe200078e33ff */
[----:B------:R-:W-:-:S04]  /*7fe0*/  @!P3 IMAD.IADD R18, R18, 0x1, -R29 ;  /* 0x000000011212b824 */ /* 0x000fc800078e0a1d */
[--C-:B------:R-:W-:Y:S01]  /*7ff0*/  @!P0 IMAD.IADD R22, R22, 0x1, -R29.reuse ;  /* 0x0000000116168824 */ /* 0x100fe200078e0a1d */
[----:B------:R-:W-:Y:S01]  /*8000*/  ISETP.NE.AND P0, PT, RZ, c[0x0][0x178], PT ;  /* 0x00005e00ff007a0c */ /* 0x000fe20003f05270 */
[--C-:B------:R-:W-:Y:S02]  /*8010*/  @!P1 IMAD.IADD R20, R20, 0x1, -R29.reuse ;  /* 0x0000000114149824 */ /* 0x100fe400078e0a1d */
[--C-:B------:R-:W-:Y:S02]  /*8020*/  @!P6 IMAD.IADD R19, R19, 0x1, -R29.reuse ;  /* 0x000000011313e824 */ /* 0x100fe400078e0a1d */
[----:B------:R-:W-:Y:S01]  /*8030*/  @!P4 IMAD.IADD R28, R28, 0x1, -R29 ;  /* 0x000000011c1cc824 */ /* 0x000fe200078e0a1d */
[----:B---3--:R-:W-:Y:S02]  /*8040*/  ISETP.GE.AND P1, PT, R12, RZ, PT ;  /* 0x000000ff0c00720c */ /* 0x008fe40003f26270 */
[----:B------:R-:W3:Y:S01]  /*8050*/  LDL R12, [R1+0x1158] ;  /* 0x00115800010c7983 */ /* 0x000ee20000100800 */
[----:B----4-:R-:W-:-:S03]  /*8060*/  ISETP.GE.AND P6, PT, R15, RZ, PT ;  /* 0x000000ff0f00720c */ /* 0x010fc60003fc6270 */
[----:B------:R-:W4:Y:S01]  /*8070*/  LDL R15, [R1+0x115c] ;  /* 0x00115c00010f7983 */ /* 0x000f220000100800 */
[----:B--2---:R-:W-:Y:S01]  /*8080*/  ISETP.GE.AND P4, PT, R16, RZ, PT ;  /* 0x000000ff1000720c */ /* 0x004fe20003f86270 */
[----:B-----5:R-:W-:Y:S02]  /*8090*/  @!P2 IMAD.MOV R7, RZ, RZ, -R7 ;  /* 0x000000ffff07a224 */ /* 0x020fe400078e0a07 */
[----:B------:R-:W-:-:S03]  /*80a0*/  @!P5 IMAD.MOV R9, RZ, RZ, -R9 ;  /* 0x000000ffff09d224 */ /* 0x000fc600078e0a09 */
[C---:B------:R-:W-:Y:S02]  /*80b0*/  SEL R29, R8.reuse, R7, !P0 ;  /* 0x00000007081d7207 */ /* 0x040fe40004000000 */
[----:B------:R-:W-:Y:S02]  /*80c0*/  ISETP.GE.AND P2, PT, R13, RZ, PT ;  /* 0x000000ff0d00720c */ /* 0x000fe40003f46270 */
[----:B------:R-:W-:Y:S01]  /*80d0*/  SEL R8, R8, R9, !P0 ;  /* 0x0000000908087207 */ /* 0x000fe20004000000 */
[----:B------:R-:W2:Y:S01]  /*80e0*/  LDL R13, [R1+0x1154] ;  /* 0x00115400010d7983 */ /* 0x000ea20000100800 */
[----:B------:R-:W-:-:S03]  /*80f0*/  ISETP.GE.AND P0, PT, R14, RZ, PT ;  /* 0x000000ff0e00720c */ /* 0x000fc60003f06270 */
[----:B------:R-:W5:Y:S04]  /*8100*/  LDL.LU R7, [R1+0x130c] ;  /* 0x00130c0001077983 */ /* 0x000f680000300800 */
[----:B------:R-:W-:Y:S04]  /*8110*/  STL [R1+0x1dc], R29 ;  /* 0x0001dc1d01007387 */ /* 0x000fe80000100800 */
[----:B------:R-:W2:Y:S04]  /*8120*/  LDL R14, [R1+0x1150] ;  /* 0x00115000010e7983 */ /* 0x000ea80000100800 */
[----:B------:R0:W-:Y:S04]  /*8130*/  STL [R1+0x1e0], R8 ;  /* 0x0001e00801007387 */ /* 0x0001e80000100800 */
[----:B------:R-:W2:Y:S04]  /*8140*/  LDL R16, [R1+0x114c] ;  /* 0x00114c0001107983 */ /* 0x000ea80000100800 */
[----:B------:R-:W2:Y:S01]  /*8150*/  LDL.LU R9, [R1+0x54] ;  /* 0x0000540001097983 */ /* 0x000ea20000300800 */
[----:B0-----:R-:W-:-:S04]  /*8160*/  IMAD.MOV.U32 R8, RZ, RZ, R21 ;  /* 0x000000ffff087224 */ /* 0x001fc800078e0015 */
[----:B------:R-:W-:Y:S01]  /*8170*/  @!P1 IMAD.MOV R8, RZ, RZ, -R8 ;  /* 0x000000ffff089224 */ /* 0x000fe200078e0a08 */
[----:B------:R-:W-:Y:S02]  /*8180*/  ISETP.GE.AND P1, PT, R17, RZ, PT ;  /* 0x000000ff1100720c */ /* 0x000fe40003f26270 */
[----:B------:R-:W3:Y:S04]  /*8190*/  LDL R17, [R1+0x1148] ;  /* 0x0011480001117983 */ /* 0x000ee80000100800 */
[----:B------:R0:W-:Y:S01]  /*81a0*/  STL [R1+0x1d8], R8 ;  /* 0x0001d80801007387 */ /* 0x0001e20000100800 */
[----:B------:R-:W-:-:S03]  /*81b0*/  ISETP.GE.AND P5, PT, R10, RZ, PT ;  /* 0x000000ff0a00720c */ /* 0x000fc60003fa6270 */
[----:B0-----:R-:W3:Y:S04]  /*81c0*/  LDL.LU R8, [R1+0x50] ;  /* 0x0000500001087983 */ /* 0x001ee80000300800 */
[----:B------:R-:W4:Y:S01]  /*81d0*/  LDL R10, [R1+0x1144] ;  /* 0x00114400010a7983 */ /* 0x000f220000100800 */
[----:B--2---:R-:W-:-:S05]  /*81e0*/  @!P6 IMAD.MOV R9, RZ, RZ, -R9 ;  /* 0x000000ffff09e224 */ /* 0x004fca00078e0a09 */
[----:B------:R0:W-:Y:S04]  /*81f0*/  STL [R1+0x1d4], R9 ;  /* 0x0001d40901007387 */ /* 0x0001e80000100800 */
[----:B0-----:R-:W2:Y:S01]  /*8200*/  LDL.LU R9, [R1+0x4c] ;  /* 0x00004c0001097983 */ /* 0x001ea20000300800 */
[----:B---3--:R-:W-:Y:S01]  /*8210*/  @!P2 IMAD.MOV R8, RZ, RZ, -R8 ;  /* 0x000000ffff08a224 */ /* 0x008fe200078e0a08 */
[----:B------:R-:W-:Y:S02]  /*8220*/  ISETP.GE.AND P2, PT, R11, RZ, PT ;  /* 0x000000ff0b00720c */ /* 0x000fe40003f46270 */
[----:B------:R-:W3:Y:S04]  /*8230*/  LDL R11, [R1+0x1140] ;  /* 0x00114000010b7983 */ /* 0x000ee80000100800 */
[----:B------:R0:W-:Y:S04]  /*8240*/  STL [R1+0x1d0], R8 ;  /* 0x0001d00801007387 */ /* 0x0001e80000100800 */
[----:B0-----:R-:W3:Y:S01]  /*8250*/  LDL.LU R8, [R1+0x48] ;  /* 0x0000480001087983 */ /* 0x001ee20000300800 */
[----:B--2---:R-:W-:Y:S01]  /*8260*/  @!P0 IMAD.MOV R9, RZ, RZ, -R9 ;  /* 0x000000ffff098224 */ /* 0x004fe200078e0a09 */
[----:B------:R-:W-:-:S02]  /*8270*/  ISETP.GE.AND P0, PT, R12, RZ, PT ;  /* 0x000000ff0c00720c */ /* 0x000fc40003f06270 */
[----:B------:R-:W2:Y:S04]  /*8280*/  LDL R12, [R1+0x113c] ;  /* 0x00113c00010c7983 */ /* 0x000ea80000100800 */
[----:B------:R0:W-:Y:S04]  /*8290*/  STL [R1+0x1cc], R9 ;  /* 0x0001cc0901007387 */ /* 0x0001e80000100800 */
[----:B0-----:R-:W2:Y:S01]  /*82a0*/  LDL.LU R9, [R1+0x44] ;  /* 0x0000440001097983 */ /* 0x001ea20000300800 */
[----:B---3--:R-:W-:Y:S01]  /*82b0*/  @!P4 IMAD.MOV R8, RZ, RZ, -R8 ;  /* 0x000000ffff08c224 */ /* 0x008fe200078e0a08 */
[----:B----4-:R-:W-:-:S02]  /*82c0*/  ISETP.GE.AND P4, PT, R15, RZ, PT ;  /* 0x000000ff0f00720c */ /* 0x010fc40003f86270 */
[----:B------:R-:W3:Y:S04]  /*82d0*/  LDL R15, [R1+0x1138] ;  /* 0x00113800010f7983 */ /* 0x000ee80000100800 */
[----:B------:R0:W-:Y:S04]  /*82e0*/  STL [R1+0x1c8], R8 ;  /* 0x0001c80801007387 */ /* 0x0001e80000100800 */
[----:B0-----:R-:W4:Y:S01]  /*82f0*/  LDL.LU R8, [R1+0x40] ;  /* 0x0000400001087983 */ /* 0x001f220000300800 */
[----:B--2---:R-:W-:Y:S01]  /*8300*/  @!P1 IMAD.MOV R9, RZ, RZ, -R9 ;  /* 0x000000ffff099224 */ /* 0x004fe200078e0a09 */
[----:B------:R-:W-:-:S02]  /*8310*/  ISETP.GE.AND P1, PT, R13, RZ, PT ;  /* 0x000000ff0d00720c */ /* 0x000fc40003f26270 */
[----:B------:R-:W2:Y:S04]  /*8320*/  LDL R13, [R1+0x1134] ;  /* 0x00113400010d7983 */ /* 0x000ea80000100800 */
[----:B------:R0:W-:Y:S04]  /*8330*/  STL [R1+0x1c4], R9 ;  /* 0x0001c40901007387 */ /* 0x0001e80000100800 */
[----:B0-----:R-:W2:Y:S01]  /*8340*/  LDL.LU R9, [R1+0x3c] ;  /* 0x00003c0001097983 */ /* 0x001ea20000300800 */
[----:B----4-:R-:W-:Y:S01]  /*8350*/  @!P5 IMAD.MOV R8, RZ, RZ, -R8 ;  /* 0x000000ffff08d224 */ /* 0x010fe200078e0a08 */
[----:B------:R-:W-:-:S02]  /*8360*/  ISETP.GE.AND P5, PT, R14, RZ, PT ;  /* 0x000000ff0e00720c */ /* 0x000fc40003fa6270 */
[----:B------:R-:W4:Y:S04]  /*8370*/  LDL R14, [R1+0x1130] ;  /* 0x00113000010e7983 */ /* 0x000f280000100800 */
        /* <DEDUP_REMOVED lines=8> */
[----:B------:R-:W-:-:S02]  /*8400*/  ISETP.GE.AND P0, PT, R17, RZ, PT ;  /* 0x000000ff1100720c */ /* 0x000fc40003f06270 */
        /* <DEDUP_REMOVED lines=353> */
[----:B--2---:R-:W-:-:S05]  /*9a20*/  @!P4 IMAD.MOV R9, RZ, RZ, -R9 ;  /* 0x000000ffff09c224 */ /* 0x004fca00078e0a09 */
[----:B------:R0:W-:Y:S04]  /*9a30*/  STL [R1+0x54], R9 ;  /* 0x0000540901007387 */ /* 0x0001e80000100800 */
[----:B0-----:R-:W2:Y:S01]  /*9a40*/  LDL.LU R9, [R1+0x144] ;  /* 0x0001440001097983 */ /* 0x001ea20000300800 */
[----:B------:R-:W-:-:S03]  /*9a50*/  ISETP.GE.AND P4, PT, R16, RZ, PT ;  /* 0x000000ff1000720c */ /* 0x000fc60003f86270 */
[----:B------:R-:W4:Y:S01]  /*9a60*/  LDL R16, [R1+0x1008] ;  /* 0x0010080001107983 */ /* 0x000f220000100800 */
[----:B---3--:R-:W-:Y:S01]  /*9a70*/  @!P1 IMAD.MOV R8, RZ, RZ, -R8 ;  /* 0x000000ffff089224 */ /* 0x008fe200078e0a08 */
[----:B------:R-:W-:-:S04]  /*9a80*/  ISETP.GE.AND P1, PT, R17, RZ, PT ;  /* 0x000000ff1100720c */ /* 0x000fc80003f26270 */
[----:B------:R0:W-:Y:S04]  /*9a90*/  STL [R1+0x50], R8 ;  /* 0x0000500801007387 */ /* 0x0001e80000100800 */
[----:B0-----:R-:W3:Y:S04]  /*9aa0*/  LDL.LU R8, [R1+0x104] ;  /* 0x0001040001087983 */ /* 0x001ee80000300800 */
[----:B------:R-:W4:Y:S01]  /*9ab0*/  LDL R17, [R1+0x100c] ;  /* 0x00100c0001117983 */ /* 0x000f220000100800 */
[----:B--2---:R-:W-:Y:S01]  /*9ac0*/  @!P5 IMAD.MOV R9, RZ, RZ, -R9 ;  /* 0x000000ffff09d224 */ /* 0x004fe200078e0a09 */
[----:B------:R-:W-:-:S02]  /*9ad0*/  ISETP.GE.AND P5, PT, R10, RZ, PT ;  /* 0x000000ff0a00720c */ /* 0x000fc40003fa6270 */
[----:B------:R-:W2:Y:S04]  /*9ae0*/  LDL.LU R10, [R1+0x11c] ;  /* 0x00011c00010a7983 */ /* 0x000ea80000300800 */
[----:B------:R0:W-:Y:S04]  /*9af0*/  STL [R1+0x4c], R9 ;  /* 0x00004c0901007387 */ /* 0x0001e80000100800 */
[----:B0-----:R-:W4:Y:S01]  /*9b00*/  LDL R9, [R1+0x1000] ;  /* 0x0010000001097983 */ /* 0x001f220000100800 */
[----:B---3--:R-:W-:Y:S01]  /*9b10*/  @!P2 IMAD.MOV R8, RZ, RZ, -R8 ;  /* 0x000000ffff08a224 */ /* 0x008fe200078e0a08 */
[----:B------:R-:W-:-:S04]  /*9b20*/  ISETP.GE.AND P2, PT, R11, RZ, PT ;  /* 0x000000ff0b00720c */ /* 0x000fc80003f46270 */
[----:B------:R0:W-:Y:S04]  /*9b30*/  STL [R1+0x48], R8 ;  /* 0x0000480801007387 */ /* 0x0001e80000100800 */
[----:B0-----:R-:W3:Y:S01]  /*9b40*/  LDL.LU R8, [R1+0x124] ;  /* 0x0001240001087983 */ /* 0x001ee20000300800 */
[----:B--2---:R-:W-:-:S05]  /*9b50*/  @!P0 IMAD.MOV R10, RZ, RZ, -R10 ;  /* 0x000000ffff0a8224 */ /* 0x004fca00078e0a0a */
[----:B------:R0:W-:Y:S04]  /*9b60*/  STL [R1+0x44], R10 ;  /* 0x0000440a01007387 */ /* 0x0001e80000100800 */
[----:B0-----:R-:W2:Y:S04]  /*9b70*/  LDL R10, [R1+0x1004] ;  /* 0x00100400010a7983 */ /* 0x001ea80000100800 */
[----:B------:R-:W2:Y:S04]  /*9b80*/  LDL.LU R11, [R1+0x10c] ;  /* 0x00010c00010b7983 */ /* 0x000ea80000300800 */
[----:B------:R-:W5:Y:S01]  /*9b90*/  LDL R21, [R1+0xff8] ;  /* 0x000ff80001157983 */ /* 0x000f620000100800 */
[----:B---3--:R-:W-:Y:S01]  /*9ba0*/  @!P4 IMAD.MOV R8, RZ, RZ, -R8 ;  /* 0x000000ffff08c224 */ /* 0x008fe200078e0a08 */
[----:B----4-:R-:W-:-:S02]  /*9bb0*/  ISETP.GE.AND P4, PT, R15, RZ, PT ;  /* 0x000000ff0f00720c */ /* 0x010fc40003f86270 */
[----:B------:R-:W3:Y:S04]  /*9bc0*/  LDL R15, [R1+0xffc] ;  /* 0x000ffc00010f7983 */ /* 0x000ee80000100800 */
[----:B------:R0:W-:Y:S04]  /*9bd0*/  STL [R1+0x40], R8 ;  /* 0x0000400801007387 */ /* 0x0001e80000100800 */
[----:B0-----:R-:W4:Y:S01]  /*9be0*/  LDL.LU R8, [R1+0x108] ;  /* 0x0001080001087983 */ /* 0x001f220000300800 */
[----:B--2---:R-:W-:Y:S01]  /*9bf0*/  @!P1 IMAD.MOV R11, RZ, RZ, -R11 ;  /* 0x000000ffff0b9224 */ /* 0x004fe200078e0a0b */
[----:B------:R-:W-:-:S04]  /*9c00*/  ISETP.GE.AND P1, PT, R13, RZ, PT ;  /* 0x000000ff0d00720c */ /* 0x000fc80003f26270 */
[----:B------:R0:W-:Y:S04]  /*9c10*/  STL [R1+0x3c], R11 ;  /* 0x00003c0b01007387 */ /* 0x0001e80000100800 */
[----:B0-----:R-:W2:Y:S04]  /*9c20*/  LDL R11, [R1+0xff0] ;  /* 0x000ff000010b7983 */ /* 0x001ea80000100800 */
[----:B------:R-:W2:Y:S01]  /*9c30*/  LDL.LU R13, [R1+0xc4] ;  /* 0x0000c400010d7983 */ /* 0x000ea20000300800 */
[----:B------:R-:W-:-:S03]  /*9c40*/  ISETP.GE.AND P0, PT, R12, RZ, PT ;  /* 0x000000ff0c00720c */ /* 0x000fc60003f06270 */
[----:B------:R-:W3:Y:S01]  /*9c50*/  LDL R12, [R1+0xff4] ;  /* 0x000ff400010c7983 */ /* 0x000ee20000100800 */
[----:B----4-:R-:W-:-:S05]  /*9c60*/  @!P5 IMAD.MOV R8, RZ, RZ, -R8 ;  /* 0x000000ffff08d224 */ /* 0x010fca00078e0a08 */
        /* <DEDUP_REMOVED lines=9> */
[----:B----4-:R-:W-:Y:S01]  /*9d00*/  @!P0 IMAD.MOV R8, RZ, RZ, -R8 ;  /* 0x000000ffff088224 */ /* 0x010fe200078e0a08 */
[----:B------:R-:W-:Y:S02]  /*9d10*/  ISETP.GE.AND P0, PT, R17, RZ, PT ;  /* 0x000000ff1100720c */ /* 0x000fe40003f06270 */
[----:B------:R-:W4:Y:S04]  /*9d20*/  LDL R17, [R1+0xfe0] ;  /* 0x000fe00001117983 */ /* 0x000f280000100800 */
[----:B------:R0:W-:Y:S04]  /*9d30*/  STL [R1+0x30], R8 ;  /* 0x0000300801007387 */ /* 0x0001e80000100800 */
[----:B0-----:R-:W3:Y:S01]  /*9d40*/  LDL.LU R8, [R1+0xd4] ;  /* 0x0000d40001087983 */ /* 0x001ee20000300800 */
[----:B--2---:R-:W-:Y:S01]  /*9d50*/  @!P4 IMAD.MOV R16, RZ, RZ, -R16 ;  /* 0x000000ffff10c224 */ /* 0x004fe200078e0a10 */
[----:B------:R-:W-:-:S04]  /*9d60*/  ISETP.GE.AND P4, PT, R9, RZ, PT ;  /* 0x000000ff0900720c */ /* 0x000fc80003f86270 */
[----:B------:R0:W-:Y:S04]  /*9d70*/  STL [R1+0x2c], R16 ;  /* 0x00002c1001007387 */ /* 0x0001e80000100800 */
[----:B0-----:R-:W2:Y:S04]  /*9d80*/  LDL R16, [R1+0xfe4] ;  /* 0x000fe40001107983 */ /* 0x001ea80000100800 */
[----:B------:R-:W2:Y:S04]  /*9d90*/  LDL.LU R9, [R1+0xcc] ;  /* 0x0000cc0001097983 */ /* 0x000ea80000300800 */
[----:B------:R-:W4:Y:S01]  /*9da0*/  LDL R29, [R1+0xfd8] ;  /* 0x000fd800011d7983 */ /* 0x000f220000100800 */
[----:B---3--:R-:W-:Y:S01]  /*9db0*/  @!P1 IMAD.MOV R8, RZ, RZ, -R8 ;  /* 0x000000ffff089224 */ /* 0x008fe200078e0a08 */
[----:B------:R-:W-:-:S04]  /*9dc0*/  ISETP.GE.AND P1, PT, R10, RZ, PT ;  /* 0x000000ff0a00720c */ /* 0x000fc80003f26270 */
[----:B------:R0:W-:Y:S04]  /*9dd0*/  STL [R1+0x28], R8 ;  /* 0x0000280801007387 */ /* 0x0001e80000100800 */
[----:B0-----:R-:W3:Y:S04]  /*9de0*/  LDL.LU R8, [R1+0x1308] ;  /* 0x0013080001087983 */ /* 0x001ee80000300800 */
[----:B------:R-:W3:Y:S01]  /*9df0*/  LDL.LU R10, [R1+0x20] ;  /* 0x00002000010a7983 */ /* 0x000ee20000300800 */
[----:B--2---:R-:W-:Y:S01]  /*9e00*/  @!P5 IMAD.MOV R9, RZ, RZ, -R9 ;  /* 0x000000ffff09d224 */ /* 0x004fe200078e0a09 */
[----:B-----5:R-:W-:-:S04]  /*9e10*/  ISETP.GE.AND P5, PT, R21, RZ, PT ;  /* 0x000000ff1500720c */ /* 0x020fc80003fa6270 */
[----:B------:R0:W-:Y:S04]  /*9e20*/  STL [R1+0x24], R9 ;  /* 0x0000240901007387 */ /* 0x0001e80000100800 */
[----:B0-----:R-:W2:Y:S04]  /*9e30*/  LDL.LU R9, [R1+0x1304] ;  /* 0x0013040001097983 */ /* 0x001ea80000300800 */
[----:B------:R-:W5:Y:S01]  /*9e40*/  LDL.LU R21, [R1+0x1c] ;  /* 0x00001c0001157983 */ /* 0x000f620000300800 */
[----:B---3--:R-:W-:Y:S01]  /*9e50*/  @!P2 IMAD.MOV R10, RZ, RZ, -R10 ;  /* 0x000000ffff0aa224 */ /* 0x008fe200078e0a0a */
[----:B------:R-:W-:-:S02]  /*9e60*/  ISETP.GE.AND P2, PT, R15, RZ, PT ;  /* 0x000000ff0f00720c */ /* 0x000fc40003f46270 */
[----:B------:R-:W3:Y:S04]  /*9e70*/  LDL R15, [R1+0xfd0] ;  /* 0x000fd000010f7983 */ /* 0x000ee80000100800 */
[----:B------:R0:W-:Y:S04]  /*9e80*/  STL [R1+0x20], R10 ;  /* 0x0000200a01007387 */ /* 0x0001e80000100800 */
[----:B0-----:R-:W2:Y:S01]  /*9e90*/  LDL.LU R10, [R1+0x18] ;  /* 0x00001800010a7983 */ /* 0x001ea20000300800 */
[----:B-----5:R-:W-:Y:S01]  /*9ea0*/  @!P0 IMAD.MOV R21, RZ, RZ, -R21 ;  /* 0x000000ffff158224 */ /* 0x020fe200078e0a15 */
[----:B------:R-:W-:-:S02]  /*9eb0*/  ISETP.GE.AND P0, PT, R11, RZ, PT ;  /* 0x000000ff0b00720c */ /* 0x000fc40003f06270 */
[----:B------:R-:W5:Y:S04]  /*9ec0*/  LDL.LU R11, [R1+0x14] ;  /* 0x00001400010b7983 */ /* 0x000f680000300800 */
[----:B------:R0:W-:Y:S04]  /*9ed0*/  STL [R1+0x1c], R21 ;  /* 0x00001c1501007387 */ /* 0x0001e80000100800 */
[----:B0-----:R-:W3:Y:S01]  /*9ee0*/  LDL R21, [R1+0xfd4] ;  /* 0x000fd40001157983 */ /* 0x001ee20000100800 */
[----:B--2---:R-:W-:Y:S01]  /*9ef0*/  @!P4 IMAD.MOV R10, RZ, RZ, -R10 ;  /* 0x000000ffff0ac224 */ /* 0x004fe200078e0a0a */
[----:B------:R-:W-:-:S04]  /*9f00*/  ISETP.GE.AND P4, PT, R12, RZ, PT ;  /* 0x000000ff0c00720c */ /* 0x000fc80003f86270 */
[----:B------:R0:W-:Y:S04]  /*9f10*/  STL [R1+0x18], R10 ;  /* 0x0000180a01007387 */ /* 0x0001e80000100800 */
[----:B0-----:R-:W2:Y:S04]  /*9f20*/  LDL.LU R10, [R1+0x1300] ;  /* 0x00130000010a7983 */ /* 0x001ea80000300800 */
[----:B------:R-:W2:Y:S01]  /*9f30*/  LDL.LU R12, [R1+0x10] ;  /* 0x00001000010c7983 */ /* 0x000ea20000300800 */
[----:B-----5:R-:W-:Y:S01]  /*9f40*/  @!P1 IMAD.MOV R11, RZ, RZ, -R11 ;  /* 0x000000ffff0b9224 */ /* 0x020fe200078e0a0b */
[----:B------:R-:W-:-:S04]  /*9f50*/  ISETP.GE.AND P1, PT, R13, RZ, PT ;  /* 0x000000ff0d00720c */ /* 0x000fc80003f26270 */
[----:B------:R0:W-:Y:S04]  /*9f60*/  STL [R1+0x14], R11 ;  /* 0x0000140b01007387 */ /* 0x0001e80000100800 */
[----:B0-----:R-:W5:Y:S04]  /*9f70*/  LDL.LU R11, [R1+0x12fc] ;  /* 0x0012fc00010b7983 */ /* 0x001f680000300800 */
[----:B------:R-:W3:Y:S01]  /*9f80*/  LDL.LU R13, [R1+0xc] ;  /* 0x00000c00010d7983 */ /* 0x000ee20000300800 */
[----:B--2---:R-:W-:Y:S01]  /*9f90*/  @!P5 IMAD.MOV R12, RZ, RZ, -R12 ;  /* 0x000000ffff0cd224 */ /* 0x004fe200078e0a0c */
[----:B------:R-:W-:-:S04]  /*9fa0*/  ISETP.GE.AND P5, PT, R14, RZ, PT ;  /* 0x000000ff0e00720c */ /* 0x000fc80003fa6270 */
[----:B------:R0:W-:Y:S04]  /*9fb0*/  STL [R1+0x10], R12 ;  /* 0x0000100c01007387 */ /* 0x0001e80000100800 */
[----:B0-----:R-:W2:Y:S04]  /*9fc0*/  LDL.LU R12, [R1+0x12f8] ;  /* 0x0012f800010c7983 */ /* 0x001ea80000300800 */
[----:B------:R-:W2:Y:S01]  /*9fd0*/  LDL.LU R14, [R1+0x8] ;  /* 0x00000800010e7983 */ /* 0x000ea20000300800 */
[----:B---3--:R-:W-:Y:S01]  /*9fe0*/  @!P2 IMAD.MOV R13, RZ, RZ, -R13 ;  /* 0x000000ffff0da224 */ /* 0x008fe200078e0a0d */
[----:B----4-:R-:W-:-:S04]  /*9ff0*/  ISETP.GE.AND P2, PT, R17, RZ, PT ;  /* 0x000000ff1100720c */ /* 0x010fc80003f46270 */
[----:B------:R0:W-:Y:S04]  /*a000*/  STL [R1+0xc], R13 ;  /* 0x00000c0d01007387 */ /* 0x0001e80000100800 */
[----:B0-----:R-:W3:Y:S04]  /*a010*/  LDL.LU R13, [R1+0x12f4] ;  /* 0x0012f400010d7983 */ /* 0x001ee80000300800 */
[----:B------:R-:W4:Y:S01]  /*a020*/  LDL.LU R17, [R1+0x4] ;  /* 0x0000040001117983 */ /* 0x000f220000300800 */
[----:B--2---:R-:W-:Y:S01]  /*a030*/  @!P0 IMAD.MOV R14, RZ, RZ, -R14 ;  /* 0x000000ffff0e8224 */ /* 0x004fe200078e0a0e */
[----:B------:R-:W-:-:S04]  /*a040*/  ISETP.GE.AND P0, PT, R16, RZ, PT ;  /* 0x000000ff1000720c */ /* 0x000fc80003f06270 */
[----:B------:R0:W-:Y:S04]  /*a050*/  STL [R1+0x8], R14 ;  /* 0x0000080e01007387 */ /* 0x0001e80000100800 */
[----:B0-----:R-:W2:Y:S04]  /*a060*/  LDL.LU R14, [R1+0x12f0] ;  /* 0x0012f000010e7983 */ /* 0x001ea80000300800 */
[----:B------:R-:W2:Y:S01]  /*a070*/  LDL.LU R16, [R1] ;  /* 0x0000000001107983 */ /* 0x000ea20000300800 */
[----:B----4-:R-:W-:-:S05]  /*a080*/  @!P4 IMAD.MOV R17, RZ, RZ, -R17 ;  /* 0x000000ffff11c224 */ /* 0x010fca00078e0a11 */
[----:B------:R0:W-:Y:S04]  /*a090*/  STL [R1+0x4], R17 ;  /* 0x0000041101007387 */ /* 0x0001e80000100800 */
[----:B0-----:R-:W4:Y:S01]  /*a0a0*/  LDL.LU R17, [R1+0x12ec] ;  /* 0x0012ec0001117983 */ /* 0x001f220000300800 */
[----:B------:R-:W-:Y:S01]  /*a0b0*/  ISETP.GE.AND P4, PT, R29, RZ, PT ;  /* 0x000000ff1d00720c */ /* 0x000fe20003f86270 */
[----:B----4-:R-:W-:Y:S02]  /*a0c0*/  IMAD.MOV.U32 R29, RZ, RZ, R17 ;  /* 0x000000ffff1d7224 */ /* 0x010fe400078e0011 */
[----:B------:R-:W4:Y:S01]  /*a0d0*/  LDL R17, [R1+0xfdc] ;  /* 0x000fdc0001117983 */ /* 0x000f220000100800 */
[----:B--2---:R-:W-:Y:S02]  /*a0e0*/  @!P1 IMAD.MOV R16, RZ, RZ, -R16 ;  /* 0x000000ffff109224 */ /* 0x004fe400078e0a10 */
[----:B------:R-:W-:-:S03]  /*a0f0*/  @!P5 IMAD.MOV R29, RZ, RZ, -R29 ;  /* 0x000000ffff1dd224 */ /* 0x000fc600078e0a1d */
[----:B------:R0:W-:Y:S01]  /*a100*/  STL [R1], R16 ;  /* 0x0000001001007387 */ /* 0x0001e20000100800 */
[----:B------:R-:W-:-:S03]  /*a110*/  ISETP.GE.AND P5, PT, R15, RZ, PT ;  /* 0x000000ff0f00720c */ /* 0x000fc60003fa6270 */
[----:B0-----:R-:W2:Y:S01]  /*a120*/  LDL.LU R16, [R1+0x12e8] ;  /* 0x0012e80001107983 */ /* 0x001ea20000300800 */
[----:B----4-:R-:W-:-:S03]  /*a130*/  ISETP.GE.AND P1, PT, R17, RZ, PT ;  /* 0x000000ff1100720c */ /* 0x010fc60003f26270 */
[----:B------:R-:W4:Y:S04]  /*a140*/  LDL R17, [R1+0xfb8] ;  /* 0x000fb80001117983 */ /* 0x000f280000100800 */
[----:B------:R0:W-:Y:S04]  /*a150*/  STL [R1+0x1254], R29 ;  /* 0x0012541d01007387 */ /* 0x0001e80000100800 */
[----:B0-----:R-:W3:Y:S04]  /*a160*/  LDL R29, [R1+0xfc0] ;  /* 0x000fc000011d7983 */ /* 0x001ee80000100800 */
[----:B------:R-:W3:Y:S01]  /*a170*/  LDL.LU R15, [R1+0x12e4] ;  /* 0x0012e400010f7983 */ /* 0x000ee20000300800 */
[----:B--2---:R-:W-:Y:S01]  /*a180*/  @!P2 IMAD.MOV R16, RZ, RZ, -R16 ;  /* 0x000000ffff10a224 */ /* 0x004fe200078e0a10 */
[----:B------:R-:W-:-:S04]  /*a190*/  ISETP.GE.AND P2, PT, R21, RZ, PT ;  /* 0x000000ff1500720c */ /* 0x000fc80003f46270 */
[----:B------:R0:W-:Y:S04]  /*a1a0*/  STL [R1+0x1258], R16 ;  /* 0x0012581001007387 */ /* 0x0001e80000100800 */
[----:B------:R-:W2:Y:S04]  /*a1b0*/  LDL R21, [R1+0xfb0] ;  /* 0x000fb00001157983 */ /* 0x000ea80000100800 */
[----:B0-----:R-:W2:Y:S01]  /*a1c0*/  LDL R16, [R1+0xfcc] ;  /* 0x000fcc0001107983 */ /* 0x001ea20000100800 */
[----:B---3--:R-:W-:-:S05]  /*a1d0*/  @!P0 IMAD.MOV R15, RZ, RZ, -R15 ;  /* 0x000000ffff0f8224 */ /* 0x008fca00078e0a0f */
[----:B------:R0:W-:Y:S04]  /*a1e0*/  STL [R1+0x125c], R15 ;  /* 0x00125c0f01007387 */ /* 0x0001e80000100800 */
[----:B0-----:R-:W3:Y:S01]  /*a1f0*/  LDL R15, [R1+0xfc8] ;  /* 0x000fc800010f7983 */ /* 0x001ee20000100800 */
[----:B------:R-:W-:Y:S02]  /*a200*/  @!P4 IMAD.MOV R14, RZ, RZ, -R14 ;  /* 0x000000ffff0ec224 */ /* 0x000fe400078e0a0e */
[----:B------:R-:W-:Y:S01]  /*a210*/  @!P1 IMAD.MOV R13, RZ, RZ, -R13 ;  /* 0x000000ffff0d9224 */ /* 0x000fe200078e0a0d */
[----:B--2---:R-:W-:Y:S01]  /*a220*/  ISETP.GE.AND P4, PT, R16, RZ, PT ;  /* 0x000000ff1000720c */ /* 0x004fe20003f86270 */
[----:B------:R-:W-:Y:S02]  /*a230*/  @!P5 IMAD.MOV R12, RZ, RZ, -R12 ;  /* 0x000000ffff0cd224 */ /* 0x000fe400078e0a0c */
[----:B-----5:R-:W-:Y:S01]  /*a240*/  @!P2 IMAD.MOV R11, RZ, RZ, -R11 ;  /* 0x000000ffff0ba224 */ /* 0x020fe200078e0a0b */
[----:B------:R-:W-:-:S02]  /*a250*/  ISETP.GE.AND P1, PT, R29, RZ, PT ;  /* 0x000000ff1d00720c */ /* 0x000fc40003f26270 */
[----:B----4-:R-:W-:Y:S02]  /*a260*/  ISETP.GE.AND P2, PT, R17, RZ, PT ;  /* 0x000000ff1100720c */ /* 0x010fe40003f46270 */
[----:B---3--:R-:W-:Y:S02]  /*a270*/  ISETP.GE.AND P0, PT, R15, RZ, PT ;  /* 0x000000ff0f00720c */ /* 0x008fe40003f06270 */
[----:B------:R-:W2:Y:S04]  /*a280*/  LDL R15, [R1+0xfb4] ;  /* 0x000fb400010f7983 */ /* 0x000ea80000100800 */
[----:B------:R0:W-:Y:S04]  /*a290*/  STL [R1+0x1260], R14 ;  /* 0x0012600e01007387 */ /* 0x0001e80000100800 */
[----:B------:R-:W3:Y:S04]  /*a2a0*/  LDL R16, [R1+0xfa8] ;  /* 0x000fa80001107983 */ /* 0x000ee80000100800 */
[----:B0-----:R-:W4:Y:S04]  /*a2b0*/  LDL R14, [R1+0xfbc] ;  /* 0x000fbc00010e7983 */ /* 0x001f280000100800 */
[----:B------:R0:W-:Y:S04]  /*a2c0*/  STL [R1+0x1264], R13 ;  /* 0x0012640d01007387 */ /* 0x0001e80000100800 */
[----:B------:R-:W5:Y:S04]  /*a2d0*/  LDL R29, [R1+0xfac] ;  /* 0x000fac00011d7983 */ /* 0x000f680000100800 */
[----:B0-----:R-:W3:Y:S04]  /*a2e0*/  LDL R13, [R1+0xfc4] ;  /* 0x000fc400010d7983 */ /* 0x001ee80000100800 */
[----:B------:R0:W-:Y:S04]  /*a2f0*/  STL [R1+0x1268], R12 ;  /* 0x0012680c01007387 */ /* 0x0001e80000100800 */
[----:B------:R-:W-:Y:S04]  /*a300*/  STL [R1+0x126c], R11 ;  /* 0x00126c0b01007387 */ /* 0x000fe80000100800 */
[----:B------:R-:W4:Y:S01]  /*a310*/  LDL R17, [R1+0xfa0] ;  /* 0x000fa00001117983 */ /* 0x000f220000100800 */
[----:B------:R-:W-:-:S02]  /*a320*/  @!P0 IMAD.MOV R10, RZ, RZ, -R10 ;  /* 0x000000ffff0a8224 */ /* 0x000fc400078e0a0a */
[----:B------:R-:W-:Y:S01]  /*a330*/  @!P4 IMAD.MOV R9, RZ, RZ, -R9 ;  /* 0x000000ffff09c224 */ /* 0x000fe200078e0a09 */
[----:B------:R-:W-:Y:S02]  /*a340*/  ISETP.GE.AND P4, PT, R21, RZ, PT ;  /* 0x000000ff1500720c */ /* 0x000fe40003f86270 */
[----:B------:R1:W-:Y:S04]  /*a350*/  STL [R1+0x1270], R10 ;  /* 0x0012700a01007387 */ /* 0x0003e80000100800 */
[----:B0-----:R-:W5:Y:S01]  /*a360*/  LDL R12, [R1+0xfa4] ;  /* 0x000fa400010c7983 */ /* 0x001f620000100800 */
[----:B------:R-:W-:Y:S02]  /*a370*/  @!P1 IMAD.MOV R8, RZ, RZ, -R8 ;  /* 0x000000ffff089224 */ /* 0x000fe400078e0a08 */
[----:B------:R-:W-:Y:S01]  /*a380*/  @!P2 IMAD.MOV R6, RZ, RZ, -R6 ;  /* 0x000000ffff06a224 */ /* 0x000fe200078e0a06 */
[----:B--2---:R-:W-:-:S02]  /*a390*/  ISETP.GE.AND P1, PT, R15, RZ, PT ;  /* 0x000000ff0f00720c */ /* 0x004fc40003f26270 */
[----:B---3--:R-:W-:Y:S02]  /*a3a0*/  ISETP.GE.AND P5, PT, R13, RZ, PT ;  /* 0x000000ff0d00720c */ /* 0x008fe40003fa6270 */
[----:B------:R-:W2:Y:S04]  /*a3b0*/  LDL R13, [R1+0xf98] ;  /* 0x000f9800010d7983 */ /* 0x000ea80000100800 */
[----:B------:R-:W-:Y:S04]  /*a3c0*/  STL [R1+0x1274], R9 ;  /* 0x0012740901007387 */ /* 0x000fe80000100800 */
[----:B------:R-:W3:Y:S03]  /*a3d0*/  LDL R21, [R1+0xf9c] ;  /* 0x000f9c0001157983 */ /* 0x000ee60000100800 */
[----:B------:R-:W-:Y:S01]  /*a3e0*/  @!P5 IMAD.MOV R7, RZ, RZ, -R7 ;  /* 0x000000ffff07d224 */ /* 0x000fe200078e0a07 */
[----:B----4-:R-:W-:Y:S01]  /*a3f0*/  ISETP.GE.AND P0, PT, R14, RZ, PT ;  /* 0x000000ff0e00720c */ /* 0x010fe20003f06270 */
[----:B------:R-:W-:Y:S04]  /*a400*/  STL [R1+0x1278], R8 ;  /* 0x0012780801007387 */ /* 0x000fe80000100800 */
[----:B------:R-:W4:Y:S04]  /*a410*/  LDL R14, [R1+0xf94] ;  /* 0x000f9400010e7983 */ /* 0x000f280000100800 */
[----:B------:R-:W-:Y:S04]  /*a420*/  STL [R1+0x127c], R7 ;  /* 0x00127c0701007387 */ /* 0x000fe80000100800 */
[----:B------:R-:W4:Y:S01]  /*a430*/  LDL R15, [R1+0xf80] ;  /* 0x000f8000010f7983 */ /* 0x000f220000100800 */
[----:B------:R-:W-:Y:S01]  /*a440*/  @!P0 IMAD.MOV R5, RZ, RZ, -R5 ;  /* 0x000000ffff058224 */ /* 0x000fe200078e0a05 */
[----:B------:R-:W-:-:S02]  /*a450*/  ISETP.GE.AND P5, PT, R16, RZ, PT ;  /* 0x000000ff1000720c */ /* 0x000fc40003fa6270 */
[----:B------:R-:W-:Y:S01]  /*a460*/  STL [R1+0x1280], R6 ;  /* 0x0012800601007387 */ /* 0x000fe20000100800 */
[----:B-----5:R-:W-:Y:S02]  /*a470*/  ISETP.GE.AND P2, PT, R29, RZ, PT ;  /* 0x000000ff1d00720c */ /* 0x020fe40003f46270 */
[----:B------:R-:W-:Y:S01]  /*a480*/  ISETP.GE.AND P0, PT, R17, RZ, PT ;  /* 0x000000ff1100720c */ /* 0x000fe20003f06270 */
[----:B------:R-:W5:Y:S04]  /*a490*/  LDL R16, [R1+0xf84] ;  /* 0x000f840001107983 */ /* 0x000f680000100800 */
[----:B------:R-:W4:Y:S04]  /*a4a0*/  LDL R29, [R1+0xf88] ;  /* 0x000f8800011d7983 */ /* 0x000f280000100800 */
[----:B------:R-:W-:Y:S04]  /*a4b0*/  STL [R1+0x1284], R5 ;  /* 0x0012840501007387 */ /* 0x000fe80000100800 */
[----:B------:R-:W5:Y:S01]  /*a4c0*/  LDL R17, [R1+0xf8c] ;  /* 0x000f8c0001117983 */ /* 0x000f620000100800 */
[----:B------:R-:W-:Y:S01]  /*a4d0*/  @!P4 IMAD.MOV R4, RZ, RZ, -R4 ;  /* 0x000000ffff04c224 */ /* 0x000fe200078e0a04 */
[----:B------:R-:W-:Y:S01]  /*a4e0*/  ISETP.GE.AND P4, PT, R12, RZ, PT ;  /* 0x000000ff0c00720c */ /* 0x000fe20003f86270 */
[----:B------:R-:W-:-:S02]  /*a4f0*/  @!P1 IMAD.MOV R3, RZ, RZ, -R3 ;  /* 0x000000ffff039224 */ /* 0x000fc400078e0a03 */
[----:B------:R-:W-:Y:S01]  /*a500*/  @!P5 IMAD.MOV R2, RZ, RZ, -R2 ;  /* 0x000000ffff02d224 */ /* 0x000fe200078e0a02 */
[----:B------:R-:W-:Y:S04]  /*a510*/  STL [R1+0x1288], R4 ;  /* 0x0012880401007387 */ /* 0x000fe80000100800 */
[----:B------:R-:W-:Y:S04]  /*a520*/  STL [R1+0x128c], R3 ;  /* 0x00128c0301007387 */ /* 0x000fe80000100800 */
[----:B------:R-:W-:Y:S01]  /*a530*/  STL [R1+0x1290], R2 ;  /* 0x0012900201007387 */ /* 0x000fe20000100800 */
[----:B------:R-:W-:-:S02]  /*a540*/  @!P2 IMAD.MOV R0, RZ, RZ, -R0 ;  /* 0x000000ffff00a224 */ /* 0x000fc400078e0a00 */
[----:B------:R-:W-:Y:S02]  /*a550*/  @!P0 IMAD.MOV R27, RZ, RZ, -R27 ;  /* 0x000000ffff1b8224 */ /* 0x000fe400078e0a1b */
[----:B------:R-:W-:Y:S01]  /*a560*/  @!P4 IMAD.MOV R26, RZ, RZ, -R26 ;  /* 0x000000ffff1ac224 */ /* 0x000fe200078e0a1a */
[----:B--2---:R-:W-:Y:S02]  /*a570*/  ISETP.GE.AND P1, PT, R13, RZ, PT ;  /* 0x000000ff0d00720c */ /* 0x004fe40003f26270 */
[----:B---3--:R-:W-:Y:S02]  /*a580*/  ISETP.GE.AND P5, PT, R21, RZ, PT ;  /* 0x000000ff1500720c */ /* 0x008fe40003fa6270 */
[----:B------:R-:W2:Y:S09]  /*a590*/  LDL R21, [R1+0xf90] ;  /* 0x000f900001157983 */ /* 0x000eb20000100800 */
[----:B------:R-:W-:Y:S01]  /*a5a0*/  @!P1 IMAD.MOV R25, RZ, RZ, -R25 ;  /* 0x000000ffff199224 */ /* 0x000fe200078e0a19 */
[----:B------:R0:W-:Y:S04]  /*a5b0*/  STL [R1+0x1294], R0 ;  /* 0x0012940001007387 */ /* 0x0001e80000100800 */
[----:B------:R-:W-:Y:S01]  /*a5c0*/  STL [R1+0x1298], R27 ;  /* 0x0012981b01007387 */ /* 0x000fe20000100800 */
[----:B------:R-:W-:-:S03]  /*a5d0*/  @!P5 IMAD.MOV R24, RZ, RZ, -R24 ;  /* 0x000000ffff18d224 */ /* 0x000fc600078e0a18 */
[----:B------:R-:W-:Y:S04]  /*a5e0*/  STL [R1+0x129c], R26 ;  /* 0x00129c1a01007387 */ /* 0x000fe80000100800 */
[----:B------:R-:W-:Y:S04]  /*a5f0*/  STL [R1+0x12a0], R25 ;  /* 0x0012a01901007387 */ /* 0x000fe80000100800 */
[----:B------:R-:W-:Y:S04]  /*a600*/  STL [R1+0x12a4], R24 ;  /* 0x0012a41801007387 */ /* 0x000fe80000100800 */
[----:B-1----:R-:W3:Y:S04]  /*a610*/  LDL.LU R10, [R1+0x1d8] ;  /* 0x0001d800010a7983 */ /* 0x002ee80000300800 */
[----:B------:R-:W3:Y:S04]  /*a620*/  LDL.LU R11, [R1+0x1d4] ;  /* 0x0001d400010b7983 */ /* 0x000ee80000300800 */
[----:B------:R-:W3:Y:S01]  /*a630*/  LDL.LU R12, [R1+0x1d0] ;  /* 0x0001d000010c7983 */ /* 0x000ee20000300800 */
[----:B----4-:R-:W-:-:S02]  /*a640*/  ISETP.GE.AND P2, PT, R14, RZ, PT ;  /* 0x000000ff0e00720c */ /* 0x010fc40003f46270 */
[----:B------:R-:W-:Y:S01]  /*a650*/  ISETP.GE.AND P0, PT, R15, RZ, PT ;  /* 0x000000ff0f00720c */ /* 0x000fe20003f06270 */
[----:B------:R-:W4:Y:S04]  /*a660*/  LDL.LU R13, [R1+0x1cc] ;  /* 0x0001cc00010d7983 */ /* 0x000f280000300800 */
[----:B------:R-:W4:Y:S04]  /*a670*/  LDL.LU R14, [R1+0x1c8] ;  /* 0x0001c800010e7983 */ /* 0x000f280000300800 */
[----:B------:R-:W4:Y:S01]  /*a680*/  LDL.LU R15, [R1+0x1c4] ;  /* 0x0001c400010f7983 */ /* 0x000f220000300800 */
[----:B-----5:R-:W-:-:S03]  /*a690*/  ISETP.GE.AND P5, PT, R17, RZ, PT ;  /* 0x000000ff1100720c */ /* 0x020fc60003fa6270 */
[----:B------:R-:W1:Y:S01]  /*a6a0*/  S2R R17, SR_TID.X ;  /* 0x0000000000117919 */ /* 0x000e620000002100 */
[----:B------:R-:W-:Y:S01]  /*a6b0*/  ISETP.GE.AND P4, PT, R16, RZ, PT ;  /* 0x000000ff1000720c */ /* 0x000fe20003f86270 */
[----:B------:R-:W-:Y:S01]  /*a6c0*/  @!P2 IMAD.MOV R23, RZ, RZ, -R23 ;  /* 0x000000ffff17a224 */ /* 0x000fe200078e0a17 */
[----:B------:R-:W-:Y:S01]  /*a6d0*/  ISETP.GE.AND P1, PT, R29, RZ, PT ;  /* 0x000000ff1d00720c */ /* 0x000fe20003f26270 */
[----:B------:R-:W-:Y:S01]  /*a6e0*/  @!P0 IMAD.MOV R22, RZ, RZ, -R22 ;  /* 0x000000ffff168224 */ /* 0x000fe200078e0a16 */
[----:B------:R-:W-:Y:S01]  /*a6f0*/  ISETP.NE.AND P3, PT, RZ, c[0x0][0x17c], PT ;  /* 0x00005f00ff007a0c */ /* 0x000fe20003f65270 */
[----:B------:R-:W5:Y:S04]  /*a700*/  LDL.LU R16, [R1+0x1c0] ;  /* 0x0001c00001107983 */ /* 0x000f680000300800 */
[----:B------:R-:W5:Y:S01]  /*a710*/  LDL.LU R29, [R1+0x1bc] ;  /* 0x0001bc00011d7983 */ /* 0x000f620000300800 */
[----:B-1----:R-:W-:-:S05]  /*a720*/  LOP3.LUT R17, R17, 0x3f, RZ, 0xc0, !PT ;  /* 0x0000003f11117812 */ /* 0x002fca00078ec0ff */
[----:B0-----:R-:W-:Y:S02]  /*a730*/  IMAD R0, R17, c[0x0][0x18c], RZ ;  /* 0x0000630011007a24 */ /* 0x001fe400078e02ff */
[----:B------:R-:W-:-:S03]  /*a740*/  @!P4 IMAD.MOV R20, RZ, RZ, -R20 ;  /* 0x000000ffff14c224 */ /* 0x000fc600078e0a14 */
[----:B------:R-:W-:Y:S01]  /*a750*/  LEA R17, P6, R0, c[0x0][0x168], 0x1 ;  /* 0x00005a0000117a11 */ /* 0x000fe200078c08ff */
[----:B------:R-:W-:Y:S01]  /*a760*/  @!P1 IMAD.MOV R19, RZ, RZ, -R19 ;  /* 0x000000ffff139224 */ /* 0x000fe200078e0a13 */
[----:B------:R-:W-:Y:S01]  /*a770*/  STL [R1+0x12a8], R23 ;  /* 0x0012a81701007387 */ /* 0x000fe20000100800 */
[----:B------:R-:W-:-:S03]  /*a780*/  @!P5 IMAD.MOV R18, RZ, RZ, -R18 ;  /* 0x000000ffff12d224 */ /* 0x000fc600078e0a12 */
[----:B------:R-:W-:Y:S04]  /*a790*/  STL [R1+0x11c4], R17 ;  /* 0x0011c41101007387 */ /* 0x000fe80000100800 */
[----:B------:R-:W-:Y:S04]  /*a7a0*/  STL [R1+0x12ac], R22 ;  /* 0x0012ac1601007387 */ /* 0x000fe80000100800 */
[----:B------:R-:W-:Y:S04]  /*a7b0*/  STL [R1+0x12b0], R20 ;  /* 0x0012b01401007387 */ /* 0x000fe80000100800 */
[----:B------:R-:W-:Y:S04]  /*a7c0*/  STL [R1+0x12b4], R19 ;  /* 0x0012b41301007387 */ /* 0x000fe80000100800 */
[----:B------:R-:W-:Y:S01]  /*a7d0*/  STL [R1+0x12b8], R18 ;  /* 0x0012b81201007387 */ /* 0x000fe20000100800 */
[----:B--2---:R-:W-:-:S02]  /*a7e0*/  ISETP.GE.AND P2, PT, R21, RZ, PT ;  /* 0x000000ff1500720c */ /* 0x004fc40003f46270 */
[----:B------:R-:W-:-:S11]  /*a7f0*/  LOP3.LUT R21, RZ, c[0x0][0x17c], RZ, 0x33, !PT ;  /* 0x00005f00ff157a12 */ /* 0x000fd600078e33ff */
[----:B------:R-:W-:-:S05]  /*a800*/  @!P2 IMAD.MOV R28, RZ, RZ, -R28 ;  /* 0x000000ffff1ca224 */ /* 0x000fca00078e0a1c */
[----:B------:R-:W-:Y:S01]  /*a810*/  STL [R1+0x12bc], R28 ;  /* 0x0012bc1c01007387 */ /* 0x000fe20000100800 */
[C---:B---3--:R-:W-:Y:S02]  /*a820*/  SEL R2, R21.reuse, R10, !P3 ;  /* 0x0000000a15027207 */ /* 0x048fe40005800000 */
[----:B------:R-:W-:-:S03]  /*a830*/  SEL R0, R21, R11, !P3 ;  /* 0x0000000b15007207 */ /* 0x000fc60005800000 */
[----:B------:R4:W-:Y:S01]  /*a840*/  STL [R1+0x1d8], R2 ;  /* 0x0001d80201007387 */ /* 0x0009e20000100800 */
[----:B------:R-:W-:-:S03]  /*a850*/  SEL R3, R21, R12, !P3 ;  /* 0x0000000c15037207 */ /* 0x000fc60005800000 */
[----:B------:R0:W-:Y:S04]  /*a860*/  STL [R1+0x1d4], R0 ;  /* 0x0001d40001007387 */ /* 0x0001e80000100800 */
[----:B------:R1:W-:Y:S01]  /*a870*/  STL [R1+0x1d0], R3 ;  /* 0x0001d00301007387 */ /* 0x0003e20000100800 */
[C---:B----4-:R-:W-:Y:S02]  /*a880*/  SEL R2, R21.reuse, R13, !P3 ;  /* 0x0000000d15027207 */ /* 0x050fe40005800000 */
[----:B0-----:R-:W-:-:S03]  /*a890*/  SEL R0, R21, R14, !P3 ;  /* 0x0000000e15007207 */ /* 0x001fc60005800000 */
[----:B------:R5:W-:Y:S01]  /*a8a0*/  STL [R1+0x1cc], R2 ;  /* 0x0001cc0201007387 */ /* 0x000be20000100800 */
[----:B-1----:R-:W-:-:S03]  /*a8b0*/  SEL R3, R21, R15, !P3 ;  /* 0x0000000f15037207 */ /* 0x002fc60005800000 */
[----:B------:R0:W-:Y:S04]  /*a8c0*/  STL [R1+0x1c8], R0 ;  /* 0x0001c80001007387 */ /* 0x0001e80000100800 */
[----:B------:R-:W-:Y:S04]  /*a8d0*/  STL [R1+0x1c4], R3 ;  /* 0x0001c40301007387 */ /* 0x000fe80000100800 */
[----:B------:R-:W2:Y:S01]  /*a8e0*/  LDL.LU R28, [R1+0x1ac] ;  /* 0x0001ac00011c7983 */ /* 0x000ea20000300800 */
[C---:B-----5:R-:W-:Y:S02]  /*a8f0*/  SEL R2, R21.reuse, R16, !P3 ;  /* 0x0000001015027207 */ /* 0x060fe40005800000 */
[----:B0-----:R-:W-:-:S03]  /*a900*/  SEL R0, R21, R29, !P3 ;  /* 0x0000001d15007207 */ /* 0x001fc60005800000 */
[----:B------:R-:W-:Y:S04]  /*a910*/  STL [R1+0x1c0], R2 ;  /* 0x0001c00201007387 */ /* 0x000fe80000100800 */
[----:B--2---:R0:W-:Y:S04]  /*a920*/  STL [R1+0x12d8], R28 ;  /* 0x0012d81c01007387 */ /* 0x0041e80000100800 */
[----:B------:R-:W-:Y:S04]  /*a930*/  STL [R1+0x1bc], R0 ;  /* 0x0001bc0001007387 */ /* 0x000fe80000100800 */
[----:B0-----:R-:W2:Y:S04]  /*a940*/  LDL.LU R28, [R1+0x1b0] ;  /* 0x0001b000011c7983 */ /* 0x001ea80000300800 */
[----:B--2---:R0:W-:Y:S04]  /*a950*/  STL [R1+0x12dc], R28 ;  /* 0x0012dc1c01007387 */ /* 0x0041e80000100800 */
[----:B0-----:R-:W2:Y:S04]  /*a960*/  LDL.LU R28, [R1+0x1b4] ;  /* 0x0001b400011c7983 */ /* 0x001ea80000300800 */
[----:B--2---:R0:W-:Y:S04]  /*a970*/  STL [R1+0x12e0], R28 ;  /* 0x0012e01c01007387 */ /* 0x0041e80000100800 */
[----:B0-----:R-:W2:Y:S04]  /*a980*/  LDL.LU R28, [R1+0x1b8] ;  /* 0x0001b800011c7983 */ /* 0x001ea80000300800 */
[----:B------:R-:W3:Y:S04]  /*a990*/  LDL.LU R18, [R1+0x1a8] ;  /* 0x0001a80001127983 */ /* 0x000ee80000300800 */
[----:B------:R-:W4:Y:S04]  /*a9a0*/  LDL.LU R19, [R1+0x1a4] ;  /* 0x0001a40001137983 */ /* 0x000f280000300800 */
[----:B------:R-:W5:Y:S04]  /*a9b0*/  LDL.LU R20, [R1+0x1a0] ;  /* 0x0001a00001147983 */ /* 0x000f680000300800 */
[----:B------:R-:W3:Y:S04]  /*a9c0*/  LDL.LU R22, [R1+0x19c] ;  /* 0x00019c0001167983 */ /* 0x000ee80000300800 */
        /* <DEDUP_REMOVED lines=22> */
[----:B------:R-:W3:Y:S01]  /*ab30*/  LDL.LU R29, [R1+0x118] ;  /* 0x00011800011d7983 */ /* 0x000ee20000300800 */
[----:B--2---:R-:W-:-:S05]  /*ab40*/  SEL R28, R21, R28, !P3 ;  /* 0x0000001c151c7207 */ /* 0x004fca0005800000 */
[----:B------:R0:W-:Y:S04]  /*ab50*/  STL [R1+0x1b8], R28 ;  /* 0x0001b81c01007387 */ /* 0x0001e80000100800 */
[----:B0-----:R-:W2:Y:S02]  /*ab60*/  LDL.LU R28, [R1+0x12e0] ;  /* 0x0012e000011c7983 */ /* 0x001ea40000300800 */
[----:B--2---:R-:W-:-:S05]  /*ab70*/  SEL R28, R21, R28, !P3 ;  /* 0x0000001c151c7207 */ /* 0x004fca0005800000 */
[----:B------:R0:W-:Y:S04]  /*ab80*/  STL [R1+0x1b4], R28 ;  /* 0x0001b41c01007387 */ /* 0x0001e80000100800 */
[----:B0-----:R-:W2:Y:S02]  /*ab90*/  LDL.LU R28, [R1+0x12dc] ;  /* 0x0012dc00011c7983 */ /* 0x001ea40000300800 */
[----:B--2---:R-:W-:-:S05]  /*aba0*/  SEL R28, R21, R28, !P3 ;  /* 0x0000001c151c7207 */ /* 0x004fca0005800000 */
[----:B------:R0:W-:Y:S04]  /*abb0*/  STL [R1+0x1b0], R28 ;  /* 0x0001b01c01007387 */ /* 0x0001e80000100800 */
[----:B0-----:R-:W2:Y:S01]  /*abc0*/  LDL.LU R28, [R1+0x12d8] ;  /* 0x0012d800011c7983 */ /* 0x001ea20000300800 */
[C---:B---3--:R-:W-:Y:S02]  /*abd0*/  SEL R18, R21.reuse, R18, !P3 ;  /* 0x0000001215127207 */ /* 0x048fe40005800000 */
[C---:B------:R-:W-:Y:S02]  /*abe0*/  SEL R17, R21.reuse, R17, !P3 ;  /* 0x0000001115117207 */ /* 0x040fe40005800000 */
[C---:B------:R-:W-:Y:S02]  /*abf0*/  SEL R3, R21.reuse, R3, !P3 ;  /* 0x0000000315037207 */ /* 0x040fe40005800000 */
[----:B--2---:R-:W-:-:S05]  /*ac00*/  SEL R28, R21, R28, !P3 ;  /* 0x0000001c151c7207 */ /* 0x004fca0005800000 */
[----:B------:R4:W-:Y:S04]  /*ac10*/  STL [R1+0xcc], R28 ;  /* 0x0000cc1c01007387 */ /* 0x0009e80000100800 */
[----:B------:R0:W-:Y:S01]  /*ac20*/  STL [R1+0xe0], R18 ;  /* 0x0000e01201007387 */ /* 0x0001e20000100800 */
[C---:B----4-:R-:W-:Y:S02]  /*ac30*/  SEL R28, R21.reuse, R19, !P3 ;  /* 0x00000013151c7207 */ /* 0x050fe40005800000 */
[C---:B-----5:R-:W-:Y:S02]  /*ac40*/  SEL R19, R21.reuse, R20, !P3 ;  /* 0x0000001415137207 */ /* 0x060fe40005800000 */
[C---:B0-----:R-:W-:Y:S01]  /*ac50*/  SEL R18, R21.reuse, R22, !P3 ;  /* 0x0000001615127207 */ /* 0x041fe20005800000 */
[----:B------:R-:W-:Y:S04]  /*ac60*/  STL [R1+0x1a4], R28 ;  /* 0x0001a41c01007387 */ /* 0x000fe80000100800 */
[----:B------:R0:W-:Y:S04]  /*ac70*/  STL [R1+0x10c], R19 ;  /* 0x00010c1301007387 */ /* 0x0001e80000100800 */
[----:B------:R1:W-:Y:S04]  /*ac80*/  STL [R1+0x1a0], R18 ;  /* 0x0001a01201007387 */ /* 0x0003e80000100800 */
[----:B------:R2:W-:Y:S01]  /*ac90*/  STL [R1+0x19c], R17 ;  /* 0x00019c1101007387 */ /* 0x0005e20000100800 */
[----:B0-----:R-:W-:-:S02]  /*aca0*/  SEL R19, R21, R23, !P3 ;  /* 0x0000001715137207 */ /* 0x001fc40005800000 */
[----:B-1----:R-:W-:-:S03]  /*acb0*/  SEL R18, R21, R24, !P3 ;  /* 0x0000001815127207 */ /* 0x002fc60005800000 */
[----:B------:R0:W-:Y:S01]  /*acc0*/  STL [R1+0x14c], R19 ;  /* 0x00014c1301007387 */ /* 0x0001e20000100800 */
[----:B--2---:R-:W-:-:S03]  /*acd0*/  SEL R17, R21, R25, !P3 ;  /* 0x0000001915117207 */ /* 0x004fc60005800000 */
[----:B------:R1:W-:Y:S04]  /*ace0*/  STL [R1+0x15c], R18 ;  /* 0x00015c1201007387 */ /* 0x0003e80000100800 */
[----:B------:R2:W-:Y:S01]  /*acf0*/  STL [R1+0x198], R17 ;  /* 0x0001981101007387 */ /* 0x0005e20000100800 */
[C---:B0-----:R-:W-:Y:S02]  /*ad00*/  SEL R19, R21.reuse, R26, !P3 ;  /* 0x0000001a15137207 */ /* 0x041fe40005800000 */
[----:B-1----:R-:W-:-:S03]  /*ad10*/  SEL R18, R21, R27, !P3 ;  /* 0x0000001b15127207 */ /* 0x002fc60005800000 */
[----:B------:R-:W-:Y:S01]  /*ad20*/  STL [R1+0x184], R19 ;  /* 0x0001841301007387 */ /* 0x000fe20000100800 */
[C---:B--2---:R-:W-:Y:S02]  /*ad30*/  SEL R17, R21.reuse, R0, !P3 ;  /* 0x0000000015117207 */ /* 0x044fe40005800000 */
[C---:B------:R-:W-:Y:S01]  /*ad40*/  SEL R0, R21.reuse, R2, !P3 ;  /* 0x0000000215007207 */ /* 0x040fe20005800000 */
[----:B------:R-:W-:Y:S01]  /*ad50*/  STL [R1+0x194], R18 ;  /* 0x0001941201007387 */ /* 0x000fe20000100800 */
[----:B------:R-:W-:-:S03]  /*ad60*/  SEL R2, R21, R4, !P3 ;  /* 0x0000000415027207 */ /* 0x000fc60005800000 */
[----:B------:R-:W-:Y:S04]  /*ad70*/  STL [R1+0x190], R17 ;  /* 0x0001901101007387 */ /* 0x000fe80000100800 */
[----:B------:R0:W-:Y:S04]  /*ad80*/  STL [R1+0x18c], R0 ;  /* 0x00018c0001007387 */ /* 0x0001e80000100800 */
[----:B------:R1:W-:Y:S01]  /*ad90*/  STL [R1+0x188], R3 ;  /* 0x0001880301007387 */ /* 0x0003e20000100800 */
[----:B0-----:R-:W-:-:S03]  /*ada0*/  SEL R0, R21, R5, !P3 ;  /* 0x0000000515007207 */ /* 0x001fc60005800000 */
[----:B------:R0:W-:Y:S01]  /*adb0*/  STL [R1+0x180], R2 ;  /* 0x0001800201007387 */ /* 0x0001e20000100800 */
[----:B-1----:R-:W-:-:S03]  /*adc0*/  SEL R3, R21, R6, !P3 ;  /* 0x0000000615037207 */ /* 0x002fc60005800000 */
[----:B------:R1:W-:Y:S04]  /*add0*/  STL [R1+0x17c], R0 ;  /* 0x00017c0001007387 */ /* 0x0003e80000100800 */
[----:B------:R2:W-:Y:S01]  /*ade0*/  STL [R1+0x178], R3 ;  /* 0x0001780301007387 */ /* 0x0005e20000100800 */
[C---:B0-----:R-:W-:Y:S02]  /*adf0*/  SEL R2, R21.reuse, R7, !P3 ;  /* 0x0000000715027207 */ /* 0x041fe40005800000 */
[----:B-1----:R-:W-:-:S03]  /*ae00*/  SEL R0, R21, R8, !P3 ;  /* 0x0000000815007207 */ /* 0x002fc60005800000 */
[----:B------:R0:W-:Y:S01]  /*ae10*/  STL [R1+0x170], R2 ;  /* 0x0001700201007387 */ /* 0x0001e20000100800 */
[----:B--2---:R-:W-:-:S03]  /*ae20*/  SEL R3, R21, R9, !P3 ;  /* 0x0000000915037207 */ /* 0x004fc60005800000 */
        /* <DEDUP_REMOVED lines=13> */
[----:B------:R-:W-:Y:S04]  /*af00*/  STL [R1+0x148], R3 ;  /* 0x0001480301007387 */ /* 0x000fe80000100800 */
[----:B------:R-:W2:Y:S01]  /*af10*/  LDL.LU R28, [R1+0xfc] ;  /* 0x0000fc00011c7983 */ /* 0x000ea20000300800 */
[C---:B0-----:R-:W-:Y:S02]  /*af20*/  SEL R2, R21.reuse, R16, !P3 ;  /* 0x0000001015027207 */ /* 0x041fe40005800000 */
[----:B-1----:R-:W-:-:S03]  /*af30*/  SEL R0, R21, R29, !P3 ;  /* 0x0000001d15007207 */ /* 0x002fc60005800000 */
        /* <DEDUP_REMOVED lines=133> */
[----:B------:R-:W3:Y:S01]  /*b790*/  LDL.LU R17, [R1] ;  /* 0x0000000001117983 */ /* 0x000ee20000300800 */
        /* <DEDUP_REMOVED lines=10> */
[C---:B----4-:R-:W-:Y:S02]  /*b840*/  SEL R19, R21.reuse, R19, !P3 ;  /* 0x0000001315137207 */ /* 0x050fe40005800000 */
[C---:B-----5:R-:W-:Y:S02]  /*b850*/  SEL R20, R21.reuse, R20, !P3 ;  /* 0x0000001415147207 */ /* 0x060fe40005800000 */
[----:B------:R-:W-:-:S02]  /*b860*/  SEL R22, R21, R22, !P3 ;  /* 0x0000001615167207 */ /* 0x000fc40005800000 */
[C---:B------:R-:W-:Y:S02]  /*b870*/  SEL R23, R21.reuse, R23, !P3 ;  /* 0x0000001715177207 */ /* 0x040fe40005800000 */
[C---:B------:R-:W-:Y:S02]  /*b880*/  SEL R24, R21.reuse, R24, !P3 ;  /* 0x0000001815187207 */ /* 0x040fe40005800000 */
[C---:B------:R-:W-:Y:S02]  /*b890*/  SEL R25, R21.reuse, R25, !P3 ;  /* 0x0000001915197207 */ /* 0x040fe40005800000 */
[C---:B------:R-:W-:Y:S02]  /*b8a0*/  SEL R26, R21.reuse, R26, !P3 ;  /* 0x0000001a151a7207 */ /* 0x040fe40005800000 */
[C---:B------:R-:W-:Y:S02]  /*b8b0*/  SEL R27, R21.reuse, R27, !P3 ;  /* 0x0000001b151b7207 */ /* 0x040fe40005800000 */
        /* <DEDUP_REMOVED lines=17> */
[----:B--2---:R-:W-:-:S05]  /*b9d0*/  SEL R28, R21, R28, !P3 ;  /* 0x0000001c151c7207 */ /* 0x004fca0005800000 */
[----:B------:R0:W-:Y:S04]  /*b9e0*/  STL [R1+0x94], R28 ;  /* 0x0000941c01007387 */ /* 0x0001e80000100800 */
        /* <DEDUP_REMOVED lines=52> */
[----:B0-----:R-:W5:Y:S01]  /*bd30*/  LDL.LU R29, [R1+0x1254] ;  /* 0x00125400011d7983 */ /* 0x001f620000300800 */
[----:B------:R-:W-:-:S05]  /*bd40*/  SEL R17, R21, R17, !P3 ;  /* 0x0000001115117207 */ /* 0x000fca0005800000 */
[----:B------:R0:W-:Y:S01]  /*bd50*/  STL [R1+0x20], R17 ;  /* 0x0000201101007387 */ /* 0x0001e20000100800 */
[C---:B--2---:R-:W-:Y:S02]  /*bd60*/  SEL R0, R21.reuse, R0, !P3 ;  /* 0x0000000015007207 */ /* 0x044fe40005800000 */
[C---:B---3--:R-:W-:Y:S02]  /*bd70*/  SEL R2, R21.reuse, R2, !P3 ;  /* 0x0000000215027207 */ /* 0x048fe40005800000 */
[C---:B----4-:R-:W-:Y:S02]  /*bd80*/  SEL R3, R21.reuse, R3, !P3 ;  /* 0x0000000315037207 */ /* 0x050fe40005800000 */
[C---:B-----5:R-:W-:Y:S02]  /*bd90*/  SEL R4, R21.reuse, R4, !P3 ;  /* 0x0000000415047207 */ /* 0x060fe40005800000 */
[C---:B------:R-:W-:Y:S02]  /*bda0*/  SEL R5, R21.reuse, R5, !P3 ;  /* 0x0000000515057207 */ /* 0x040fe40005800000 */
[----:B------:R-:W-:-:S02]  /*bdb0*/  SEL R12, R21, R12, !P3 ;  /* 0x0000000c150c7207 */ /* 0x000fc40005800000 */
[C---:B0-----:R-:W-:Y:S02]  /*bdc0*/  SEL R17, R21.reuse, R16, !P3 ;  /* 0x0000001015117207 */ /* 0x041fe40005800000 */
[C---:B------:R-:W-:Y:S02]  /*bdd0*/  SEL R16, R21.reuse, R15, !P3 ;  /* 0x0000000f15107207 */ /* 0x040fe40005800000 */
[C---:B------:R-:W-:Y:S02]  /*bde0*/  SEL R15, R21.reuse, R14, !P3 ;  /* 0x0000000e150f7207 */ /* 0x040fe40005800000 */
[C---:B------:R-:W-:Y:S02]  /*bdf0*/  SEL R14, R21.reuse, R13, !P3 ;  /* 0x0000000d150e7207 */ /* 0x040fe40005800000 */
[C---:B------:R-:W-:Y:S02]  /*be00*/  SEL R29, R21.reuse, R29, !P3 ;  /* 0x0000001d151d7207 */ /* 0x040fe40005800000 */
[----:B------:R-:W-:-:S03]  /*be10*/  SEL R13, R21, R11, !P3 ;  /* 0x0000000b150d7207 */ /* 0x000fc60005800000 */
[----:B------:R-:W-:Y:S04]  /*be20*/  STL [R1+0x1c], R29 ;  /* 0x00001c1d01007387 */ /* 0x000fe80000100800 */
[----:B------:R0:W-:Y:S04]  /*be30*/  STL [R1+0x18], R17 ;  /* 0x0000181101007387 */ /* 0x0001e80000100800 */
[----:B------:R1:W-:Y:S04]  /*be40*/  STL [R1+0x14], R16 ;  /* 0x0000141001007387 */ /* 0x0003e80000100800 */
[----:B------:R-:W-:Y:S01]  /*be50*/  STL [R1+0x10], R15 ;  /* 0x0000100f01007387 */ /* 0x000fe20000100800 */
[----:B0-----:R-:W-:-:S03]  /*be60*/  SEL R17, R21, R10, !P3 ;  /* 0x0000000a15117207 */ /* 0x001fc60005800000 */
[----:B------:R-:W-:Y:S04]  /*be70*/  STL [R1+0xc], R14 ;  /* 0x00000c0e01007387 */ /* 0x000fe80000100800 */
[----:B------:R-:W2:Y:S01]  /*be80*/  LDL.LU R11, [R1+0x1cc] ;  /* 0x0001cc00010b7983 */ /* 0x000ea20000300800 */
[----:B------:R-:W-:-:S03]  /*be90*/  SEL R29, R21, R9, !P3 ;  /* 0x00000009151d7207 */ /* 0x000fc60005800000 */
[----:B------:R0:W-:Y:S01]  /*bea0*/  STL [R1+0x8], R12 ;  /* 0x0000080c01007387 */ /* 0x0001e20000100800 */
[----:B-1----:R-:W-:-:S03]  /*beb0*/  SEL R16, R21, R8, !P3 ;  /* 0x0000000815107207 */ /* 0x002fc60005800000 */
[----:B0-----:R-:W3:Y:S04]  /*bec0*/  LDL.LU R12, [R1+0x1c8] ;  /* 0x0001c800010c7983 */ /* 0x001ee80000300800 */
[----:B------:R0:W-:Y:S01]  /*bed0*/  STL [R1+0x4], R13 ;  /* 0x0000040d01007387 */ /* 0x0001e20000100800 */
[----:B------:R-:W-:-:S03]  /*bee0*/  SEL R15, R21, R7, !P3 ;  /* 0x00000007150f7207 */ /* 0x000fc60005800000 */
[----:B0-----:R-:W4:Y:S04]  /*bef0*/  LDL.LU R13, [R1+0x1c4] ;  /* 0x0001c400010d7983 */ /* 0x001f280000300800 */
[----:B------:R-:W5:Y:S04]  /*bf00*/  LDL.LU R10, [R1+0x1d0] ;  /* 0x0001d000010a7983 */ /* 0x000f680000300800 */
[----:B------:R0:W-:Y:S01]  /*bf10*/  STL [R1+0x11c8], R17 ;  /* 0x0011c81101007387 */ /* 0x0001e20000100800 */
[----:B------:R-:W-:-:S03]  /*bf20*/  SEL R14, R21, R6, !P3 ;  /* 0x00000006150e7207 */ /* 0x000fc60005800000 */
[----:B0-----:R-:W5:Y:S04]  /*bf30*/  LDL.LU R17, [R1+0x10c] ;  /* 0x00010c0001117983 */ /* 0x001f680000300800 */
[----:B------:R-:W5:Y:S04]  /*bf40*/  LDL.LU R9, [R1+0x1d4] ;  /* 0x0001d40001097983 */ /* 0x000f680000300800 */
[----:B------:R0:W-:Y:S04]  /*bf50*/  STL [R1+0x11cc], R29 ;  /* 0x0011cc1d01007387 */ /* 0x0001e80000100800 */
[----:B0-----:R-:W5:Y:S04]  /*bf60*/  LDL.LU R29, [R1+0x1a4] ;  /* 0x0001a400011d7983 */ /* 0x001f680000300800 */
[----:B------:R-:W5:Y:S04]  /*bf70*/  LDL.LU R8, [R1+0x1e0] ;  /* 0x0001e00001087983 */ /* 0x000f680000300800 */
[----:B------:R0:W-:Y:S04]  /*bf80*/  STL [R1+0x11d0], R16 ;  /* 0x0011d01001007387 */ /* 0x0001e80000100800 */
[----:B0-----:R-:W5:Y:S04]  /*bf90*/  LDL.LU R16, [R1+0xe0] ;  /* 0x0000e00001107983 */ /* 0x001f680000300800 */
[----:B------:R-:W5:Y:S04]  /*bfa0*/  LDL.LU R7, [R1+0x1dc] ;  /* 0x0001dc0001077983 */ /* 0x000f680000300800 */
        /* <DEDUP_REMOVED lines=14> */
[----:B------:R-:W0:Y:S01]  /*c090*/  S2R R6, SR_TID.X ;  /* 0x0000000000067919 */ /* 0x000e220000002100 */
[----:B------:R-:W-:-:S02]  /*c0a0*/  SEL R27, R21, R27, !P3 ;  /* 0x0000001b151b7207 */ /* 0x000fc40005800000 */
[C---:B------:R-:W-:Y:S02]  /*c0b0*/  SEL R26, R21.reuse, R26, !P3 ;  /* 0x0000001a151a7207 */ /* 0x040fe40005800000 */
[C---:B------:R-:W-:Y:S02]  /*c0c0*/  SEL R25, R21.reuse, R25, !P3 ;  /* 0x0000001915197207 */ /* 0x040fe40005800000 */
[C---:B------:R-:W-:Y:S01]  /*c0d0*/  SEL R24, R21.reuse, R24, !P3 ;  /* 0x0000001815187207 */ /* 0x040fe20005800000 */
[----:B------:R-:W-:Y:S01]  /*c0e0*/  STL [R1+0x11f0], R27 ;  /* 0x0011f01b01007387 */ /* 0x000fe20000100800 */
[C---:B------:R-:W-:Y:S02]  /*c0f0*/  SEL R23, R21.reuse, R23, !P3 ;  /* 0x0000001715177207 */ /* 0x040fe40005800000 */
[C---:B------:R-:W-:Y:S01]  /*c100*/  SEL R22, R21.reuse, R22, !P3 ;  /* 0x0000001615167207 */ /* 0x040fe20005800000 */
[----:B------:R-:W-:Y:S01]  /*c110*/  STL [R1+0x11f4], R26 ;  /* 0x0011f41a01007387 */ /* 0x000fe20000100800 */
[----:B------:R-:W-:-:S02]  /*c120*/  SEL R20, R21, R20, !P3 ;  /* 0x0000001415147207 */ /* 0x000fc40005800000 */
[----:B------:R-:W-:Y:S01]  /*c130*/  SEL R19, R21, R19, !P3 ;  /* 0x0000001315137207 */ /* 0x000fe20005800000 */
[----:B------:R-:W-:Y:S01]  /*c140*/  STL [R1+0x11f8], R25 ;  /* 0x0011f81901007387 */ /* 0x000fe20000100800 */
[----:B0-----:R-:W-:-:S03]  /*c150*/  LOP3.LUT R6, R6, 0x3f, RZ, 0xc0, !PT ;  /* 0x0000003f06067812 */ /* 0x001fc600078ec0ff */
[----:B------:R-:W-:Y:S01]  /*c160*/  STL [R1+0x11fc], R24 ;  /* 0x0011fc1801007387 */ /* 0x000fe20000100800 */
[C---:B------:R-:W-:Y:S01]  /*c170*/  SEL R18, R21.reuse, R18, !P3 ;  /* 0x0000001215127207 */ /* 0x040fe20005800000 */
[----:B------:R-:W-:Y:S02]  /*c180*/  IMAD R6, R6, c[0x0][0x18c], RZ ;  /* 0x0000630006067a24 */ /* 0x000fe400078e02ff */
[----:B------:R-:W-:Y:S01]  /*c190*/  STL [R1+0x1200], R23 ;  /* 0x0012001701007387 */ /* 0x000fe20000100800 */
[----:B------:R-:W-:-:S03]  /*c1a0*/  SEL R21, R21, R28, !P3 ;  /* 0x0000001c15157207 */ /* 0x000fc60005800000 */
[----:B------:R-:W-:Y:S01]  /*c1b0*/  STL [R1+0x1204], R22 ;  /* 0x0012041601007387 */ /* 0x000fe20000100800 */
[----:B------:R-:W-:-:S03]  /*c1c0*/  LEA.HI.X.SX32 R6, R6, c[0x0][0x16c], 0x1, P6 ;  /* 0x00005b0006067a11 */ /* 0x000fc600030f0eff */
[----:B------:R-:W-:Y:S04]  /*c1d0*/  STL [R1+0x1208], R20 ;  /* 0x0012081401007387 */ /* 0x000fe80000100800 */
[----:B------:R-:W-:Y:S04]  /*c1e0*/  STL [R1+0x120c], R19 ;  /* 0x00120c1301007387 */ /* 0x000fe80000100800 */
[----:B------:R-:W-:Y:S04]  /*c1f0*/  STL [R1+0x1210], R18 ;  /* 0x0012101201007387 */ /* 0x000fe80000100800 */
[----:B------:R-:W-:Y:S04]  /*c200*/  STL [R1+0x1214], R21 ;  /* 0x0012141501007387 */ /* 0x000fe80000100800 */
[----:B------:R-:W-:Y:S01]  /*c210*/  STL [R1+0x1218], R6 ;  /* 0x0012180601007387 */ /* 0x000fe20000100800 */
[----:B--2---:R-:W-:-:S02]  /*c220*/  IMAD R11, R11, c[0x0][0x190], RZ ;  /* 0x000064000b0b7a24 */ /* 0x004fc400078e02ff */
[----:B---3--:R-:W-:Y:S02]  /*c230*/  IMAD R12, R12, c[0x0][0x190], RZ ;  /* 0x000064000c0c7a24 */ /* 0x008fe400078e02ff */
[----:B----4-:R-:W-:Y:S02]  /*c240*/  IMAD R13, R13, c[0x0][0x190], RZ ;  /* 0x000064000d0d7a24 */ /* 0x010fe400078e02ff */
[----:B-----5:R-:W-:Y:S02]  /*c250*/  IMAD R10, R10, c[0x0][0x190], RZ ;  /* 0x000064000a0a7a24 */ /* 0x020fe400078e02ff */
[----:B------:R-:W-:Y:S02]  /*c260*/  IMAD R9, R9, c[0x0][0x190], RZ ;  /* 0x0000640009097a24 */ /* 0x000fe400078e02ff */
[----:B------:R-:W-:Y:S02]  /*c270*/  IMAD R8, R8, c[0x0][0x184], RZ ;  /* 0x0000610008087a24 */ /* 0x000fe400078e02ff */
[----:B------:R-:W-:-:S05]  /*c280*/  IMAD R7, R7, c[0x0][0x184], RZ ;  /* 0x0000610007077a24 */ /* 0x000fca00078e02ff */
[----:B------:R-:W-:Y:S04]  /*c290*/  STL [R1+0x121c], R7 ;  /* 0x00121c0701007387 */ /* 0x000fe80000100800 */
[----:B------:R-:W-:Y:S04]  /*c2a0*/  STL [R1+0x1220], R8 ;  /* 0x0012200801007387 */ /* 0x000fe80000100800 */
[----:B------:R-:W-:Y:S01]  /*c2b0*/  STL [R1+0x1224], R9 ;  /* 0x0012240901007387 */ /* 0x000fe20000100800 */
[----:B------:R-:W-:Y:S02]  /*c2c0*/  IMAD R28, R2, c[0x0][0x190], RZ ;  /* 0x00006400021c7a24 */ /* 0x000fe400078e02ff */
[----:B------:R-:W-:-:S02]  /*c2d0*/  IMAD R2, R3, c[0x0][0x190], RZ ;  /* 0x0000640003027a24 */ /* 0x000fc400078e02ff */
[----:B------:R-:W-:Y:S02]  /*c2e0*/  IMAD R3, R5, c[0x0][0x190], RZ ;  /* 0x0000640005037a24 */ /* 0x000fe400078e02ff */
[----:B------:R-:W-:-:S05]  /*c2f0*/  IMAD R0, R0, c[0x0][0x190], RZ ;  /* 0x0000640000007a24 */ /* 0x000fca00078e02ff */
[----:B------:R0:W-:Y:S04]  /*c300*/  STL [R1+0x1a8], R0 ;  /* 0x0001a80001007387 */ /* 0x0001e80000100800 */
[----:B------:R-:W-:Y:S04]  /*c310*/  STL [R1+0x1228], R10 ;  /* 0x0012280a01007387 */ /* 0x000fe80000100800 */
[----:B------:R-:W-:Y:S01]  /*c320*/  STL [R1+0x122c], R11 ;  /* 0x00122c0b01007387 */ /* 0x000fe20000100800 */
[----:B0-----:R-:W-:-:S03]  /*c330*/  IMAD R0, R4, c[0x0][0x190], RZ ;  /* 0x0000640004007a24 */ /* 0x001fc600078e02ff */
[----:B------:R-:W-:Y:S04]  /*c340*/  STL [R1+0x1230], R12 ;  /* 0x0012300c01007387 */ /* 0x000fe80000100800 */
[----:B------:R-:W-:Y:S04]  /*c350*/  STL [R1+0x1234], R13 ;  /* 0x0012340d01007387 */ /* 0x000fe80000100800 */
[----:B------:R-:W-:Y:S04]  /*c360*/  STL [R1+0x1238], R28 ;  /* 0x0012381c01007387 */ /* 0x000fe80000100800 */
[----:B------:R0:W-:Y:S04]  /*c370*/  STL [R1+0x7c], R2 ;  /* 0x00007c0201007387 */ /* 0x0001e80000100800 */
[----:B------:R1:W-:Y:S04]  /*c380*/  STL [R1+0x8c], R0 ;  /* 0x00008c0001007387 */ /* 0x0003e80000100800 */
[----:B------:R2:W-:Y:S01]  /*c390*/  STL [R1+0xa4], R3 ;  /* 0x0000a40301007387 */ /* 0x0005e20000100800 */
[----:B0-----:R-:W-:-:S02]  /*c3a0*/  IMAD R2, R14, c[0x0][0x190], RZ ;  /* 0x000064000e027a24 */ /* 0x001fc400078e02ff */
[----:B-1----:R-:W-:-:S03]  /*c3b0*/  IMAD R0, R15, c[0x0][0x190], RZ ;  /* 0x000064000f007a24 */ /* 0x002fc600078e02ff */
[----:B------:R0:W-:Y:S01]  /*c3c0*/  STL [R1+0xb4], R2 ;  /* 0x0000b40201007387 */ /* 0x0001e20000100800 */
[----:B--2---:R-:W-:-:S03]  /*c3d0*/  IMAD R3, R16, c[0x0][0x190], RZ ;  /* 0x0000640010037a24 */ /* 0x004fc600078e02ff */
[----:B------:R1:W-:Y:S04]  /*c3e0*/  STL [R1+0xcc], R0 ;  /* 0x0000cc0001007387 */ /* 0x0003e80000100800 */
[----:B------:R-:W-:Y:S04]  /*c3f0*/  STL [R1+0xe0], R3 ;  /* 0x0000e00301007387 */ /* 0x000fe80000100800 */
[----:B------:R-:W2:Y:S01]  /*c400*/  LDL.LU R28, [R1+0x14c] ;  /* 0x00014c00011c7983 */ /* 0x000ea20000300800 */
[----:B0-----:R-:W-:Y:S02]  /*c410*/  IMAD R2, R29, c[0x0][0x190], RZ ;  /* 0x000064001d027a24 */ /* 0x001fe400078e02ff */
[----:B-1----:R-:W-:-:S03]  /*c420*/  IMAD R0, R17, c[0x0][0x190], RZ ;  /* 0x0000640011007a24 */ /* 0x002fc600078e02ff */
[----:B------:R-:W-:Y:S04]  /*c430*/  STL [R1+0xf4], R2 ;  /* 0x0000f40201007387 */ /* 0x000fe80000100800 */
[----:B--2---:R0:W-:Y:S04]  /*c440*/  STL [R1+0x124c], R28 ;  /* 0x00124c1c01007387 */ /* 0x0041e80000100800 */
[----:B------:R-:W-:Y:S04]  /*c450*/  STL [R1+0x10c], R0 ;  /* 0x00010c0001007387 */ /* 0x000fe80000100800 */
        /* <DEDUP_REMOVED lines=31> */
[----:B--2---:R-:W-:-:S05]  /*c650*/  IMAD R28, R28, c[0x0][0x190], RZ ;  /* 0x000064001c1c7a24 */ /* 0x004fca00078e02ff */
[----:B------:R0:W-:Y:S04]  /*c660*/  STL [R1+0x120], R28 ;  /* 0x0001201c01007387 */ /* 0x0001e80000100800 */
[----:B0-----:R-:W2:Y:S02]  /*c670*/  LDL.LU R28, [R1+0x1250] ;  /* 0x00125000011c7983 */ /* 0x001ea40000300800 */
[----:B--2---:R-:W-:-:S05]  /*c680*/  IMAD R28, R28, c[0x0][0x190], RZ ;  /* 0x000064001c1c7a24 */ /* 0x004fca00078e02ff */
[----:B------:R0:W-:Y:S04]  /*c690*/  STL [R1+0x134], R28 ;  /* 0x0001341c01007387 */ /* 0x0001e80000100800 */
[----:B0-----:R-:W2:Y:S01]  /*c6a0*/  LDL.LU R28, [R1+0x124c] ;  /* 0x00124c00011c7983 */ /* 0x001ea20000300800 */
[----:B---3--:R-:W-:Y:S02]  /*c6b0*/  IMAD R6, R6, c[0x0][0x190], RZ ;  /* 0x0000640006067a24 */ /* 0x008fe400078e02ff */
[----:B------:R-:W-:Y:S02]  /*c6c0*/  IMAD R0, R0, c[0x0][0x190], RZ ;  /* 0x0000640000007a24 */ /* 0x000fe400078e02ff */
[----:B--2---:R-:W-:-:S05]  /*c6d0*/  IMAD R28, R28, c[0x0][0x190], RZ ;  /* 0x000064001c1c7a24 */ /* 0x004fca00078e02ff */
[----:B------:R0:W-:Y:S02]  /*c6e0*/  STL [R1+0x14c], R28 ;  /* 0x00014c1c01007387 */ /* 0x0001e40000100800 */
[----:B0-----:R-:W-:Y:S02]  /*c6f0*/  IMAD R28, R13, c[0x0][0x190], RZ ;  /* 0x000064000d1c7a24 */ /* 0x001fe400078e02ff */
[----:B----4-:R-:W-:Y:S02]  /*c700*/  IMAD R13, R12, c[0x0][0x190], RZ ;  /* 0x000064000c0d7a24 */ /* 0x010fe400078e02ff */
[----:B-----5:R-:W-:Y:S02]  /*c710*/  IMAD R12, R11, c[0x0][0x190], RZ ;  /* 0x000064000b0c7a24 */ /* 0x020fe400078e02ff */
[----:B------:R-:W-:Y:S01]  /*c720*/  IMAD R11, R10, c[0x0][0x190], RZ ;  /* 0x000064000a0b7a24 */ /* 0x000fe200078e02ff */
[----:B------:R-:W-:Y:S01]  /*c730*/  STL [R1+0x15c], R28 ;  /* 0x00015c1c01007387 */ /* 0x000fe20000100800 */
[----:B------:R-:W-:-:S02]  /*c740*/  IMAD R10, R9, c[0x0][0x190], RZ ;  /* 0x00006400090a7a24 */ /* 0x000fc400078e02ff */
[----:B------:R-:W-:Y:S01]  /*c750*/  IMAD R9, R8, c[0x0][0x190], RZ ;  /* 0x0000640008097a24 */ /* 0x000fe200078e02ff */
[----:B------:R-:W-:Y:S01]  /*c760*/  STL [R1+0x174], R13 ;  /* 0x0001740d01007387 */ /* 0x000fe20000100800 */
[----:B------:R-:W-:Y:S02]  /*c770*/  IMAD R8, R7, c[0x0][0x190], RZ ;  /* 0x0000640007087a24 */ /* 0x000fe400078e02ff */
[----:B------:R-:W-:Y:S01]  /*c780*/  IMAD R7, R21, c[0x0][0x190], RZ ;  /* 0x0000640015077a24 */ /* 0x000fe200078e02ff */
[----:B------:R-:W-:Y:S04]  /*c790*/  STL [R1+0x184], R12 ;  /* 0x0001840c01007387 */ /* 0x000fe80000100800 */
        /* <DEDUP_REMOVED lines=11> */
[----:B------:R2:W-:Y:S01]  /*c850*/  STL [R1+0x16c], R7 ;  /* 0x00016c0701007387 */ /* 0x0005e20000100800 */
[----:B0-----:R-:W-:Y:S02]  /*c860*/  IMAD R8, R22, c[0x0][0x190], RZ ;  /* 0x0000640016087a24 */ /* 0x001fe400078e02ff */
[----:B-1----:R-:W-:-:S03]  /*c870*/  IMAD R6, R23, c[0x0][0x190], RZ ;  /* 0x0000640017067a24 */ /* 0x002fc600078e02ff */
[----:B------:R0:W-:Y:S01]  /*c880*/  STL [R1+0x168], R8 ;  /* 0x0001680801007387 */ /* 0x0001e20000100800 */
[----:B--2---:R-:W-:-:S03]  /*c890*/  IMAD R7, R24, c[0x0][0x190], RZ ;  /* 0x0000640018077a24 */ /* 0x004fc600078e02ff */
[----:B------:R1:W-:Y:S04]  /*c8a0*/  STL [R1+0x164], R6 ;  /* 0x0001640601007387 */ /* 0x0003e80000100800 */
[----:B------:R2:W-:Y:S01]  /*c8b0*/  STL [R1+0x160], R7 ;  /* 0x0001600701007387 */ /* 0x0005e20000100800 */
[----:B0-----:R-:W-:Y:S02]  /*c8c0*/  IMAD R8, R25, c[0x0][0x190], RZ ;  /* 0x0000640019087a24 */ /* 0x001fe400078e02ff */
[----:B-1----:R-:W-:-:S03]  /*c8d0*/  IMAD R6, R26, c[0x0][0x190], RZ ;  /* 0x000064001a067a24 */ /* 0x002fc600078e02ff */
[----:B------:R-:W-:Y:S01]  /*c8e0*/  STL [R1+0x158], R8 ;  /* 0x0001580801007387 */ /* 0x000fe20000100800 */
[----:B--2---:R-:W-:-:S03]  /*c8f0*/  IMAD R7, R27, c[0x0][0x190], RZ ;  /* 0x000064001b077a24 */ /* 0x004fc600078e02ff */
[----:B------:R0:W-:Y:S04]  /*c900*/  STL [R1+0x154], R6 ;  /* 0x0001540601007387 */ /* 0x0001e80000100800 */
[----:B------:R-:W-:Y:S04]  /*c910*/  STL [R1+0x150], R7 ;  /* 0x0001500701007387 */ /* 0x000fe80000100800 */
[----:B------:R1:W-:Y:S01]  /*c920*/  STL [R1+0x148], R0 ;  /* 0x0001480001007387 */ /* 0x0003e20000100800 */
[----:B0-----:R-:W-:Y:S02]  /*c930*/  IMAD R6, R2, c[0x0][0x190], RZ ;  /* 0x0000640002067a24 */ /* 0x001fe400078e02ff */
[----:B------:R-:W-:-:S02]  /*c940*/  IMAD R2, R3, c[0x0][0x190], RZ ;  /* 0x0000640003027a24 */ /* 0x000fc400078e02ff */
[----:B------:R-:W-:Y:S01]  /*c950*/  IMAD R3, R5, c[0x0][0x190], RZ ;  /* 0x0000640005037a24 */ /* 0x000fe200078e02ff */
[----:B------:R-:W-:Y:S01]  /*c960*/  STL [R1+0x144], R6 ;  /* 0x0001440601007387 */ /* 0x000fe20000100800 */
[----:B-1----:R-:W-:-:S03]  /*c970*/  IMAD R0, R4, c[0x0][0x190], RZ ;  /* 0x0000640004007a24 */ /* 0x002fc600078e02ff */
[----:B------:R0:W-:Y:S04]  /*c980*/  STL [R1+0x140], R2 ;  /* 0x0001400201007387 */ /* 0x0001e80000100800 */
[----:B------:R1:W-:Y:S04]  /*c990*/  STL [R1+0x13c], R0 ;  /* 0x00013c0001007387 */ /* 0x0003e80000100800 */
[----:B------:R2:W-:Y:S01]  /*c9a0*/  STL [R1+0x138], R3 ;  /* 0x0001380301007387 */ /* 0x0005e20000100800 */
[----:B0-----:R-:W-:Y:S02]  /*c9b0*/  IMAD R2, R14, c[0x0][0x190], RZ ;  /* 0x000064000e027a24 */ /* 0x001fe400078e02ff */
        /* <DEDUP_REMOVED lines=146> */
[----:B----4-:R-:W-:Y:S02]  /*d2e0*/  IMAD R12, R12, c[0x0][0x190], RZ ;  /* 0x000064000c0c7a24 */ /* 0x010fe400078e02ff */
[----:B-----5:R-:W-:Y:S02]  /*d2f0*/  IMAD R11, R11, c[0x0][0x190], RZ ;  /* 0x000064000b0b7a24 */ /* 0x020fe400078e02ff */
[----:B------:R-:W-:-:S02]  /*d300*/  IMAD R10, R10, c[0x0][0x190], RZ ;  /* 0x000064000a0a7a24 */ /* 0x000fc400078e02ff */
[----:B------:R-:W-:Y:S02]  /*d310*/  IMAD R9, R9, c[0x0][0x190], RZ ;  /* 0x0000640009097a24 */ /* 0x000fe400078e02ff */
[----:B------:R-:W-:Y:S02]  /*d320*/  IMAD R8, R8, c[0x0][0x190], RZ ;  /* 0x0000640008087a24 */ /* 0x000fe400078e02ff */
[----:B------:R-:W-:Y:S02]  /*d330*/  IMAD R7, R7, c[0x0][0x190], RZ ;  /* 0x0000640007077a24 */ /* 0x000fe400078e02ff */
[----:B------:R-:W-:Y:S02]  /*d340*/  IMAD R6, R6, c[0x0][0x190], RZ ;  /* 0x0000640006067a24 */ /* 0x000fe400078e02ff */
[----:B------:R-:W-:Y:S02]  /*d350*/  IMAD R21, R21, c[0x0][0x190], RZ ;  /* 0x0000640015157a24 */ /* 0x000fe400078e02ff */
        /* <DEDUP_REMOVED lines=19> */
[----:B--2---:R-:W-:-:S05]  /*d490*/  IMAD R28, R28, c[0x0][0x190], RZ ;  /* 0x000064001c1c7a24 */ /* 0x004fca00078e02ff */
        /* <DEDUP_REMOVED lines=57> */
[----:B0-----:R-:W2:Y:S02]  /*d830*/  LDL.LU R17, [R1+0x11c8] ;  /* 0x0011c80001117983 */ /* 0x001ea40000300800 */
[----:B--2---:R-:W-:-:S05]  /*d840*/  IMAD R17, R17, c[0x0][0x190], RZ ;  /* 0x0000640011117a24 */ /* 0x004fca00078e02ff */
[----:B------:R0:W-:Y:S04]  /*d850*/  STL [R1], R17 ;  /* 0x0000001101007387 */ /* 0x0001e80000100800 */
[----:B0-----:R-:W2:Y:S01]  /*d860*/  LDL.LU R17, [R1+0x11c4] ;  /* 0x0011c40001117983 */ /* 0x001ea20000300800 */
[----:B------:R-:W-:Y:S02]  /*d870*/  IMAD R29, R29, c[0x0][0x190], RZ ;  /* 0x000064001d1d7a24 */ /* 0x000fe400078e02ff */
[----:B------:R-:W-:Y:S02]  /*d880*/  IMAD R16, R16, c[0x0][0x190], RZ ;  /* 0x0000640010107a24 */ /* 0x000fe400078e02ff */
[----:B------:R-:W-:Y:S02]  /*d890*/  IMAD R15, R15, c[0x0][0x190], RZ ;  /* 0x000064000f0f7a24 */ /* 0x000fe400078e02ff */
[----:B------:R-:W-:Y:S01]  /*d8a0*/  IMAD R14, R14, c[0x0][0x190], RZ ;  /* 0x000064000e0e7a24 */ /* 0x000fe200078e02ff */
[----:B------:R-:W-:Y:S01]  /*d8b0*/  STL [R1+0x1188], R29 ;  /* 0x0011881d01007387 */ /* 0x000fe20000100800 */
[----:B------:R-:W-:-:S02]  /*d8c0*/  IMAD R5, R5, c[0x0][0x190], RZ ;  /* 0x0000640005057a24 */ /* 0x000fc400078e02ff */
[----:B------:R-:W-:Y:S01]  /*d8d0*/  IMAD R4, R4, c[0x0][0x190], RZ ;  /* 0x0000640004047a24 */ /* 0x000fe200078e02ff */
[----:B------:R-:W-:Y:S01]  /*d8e0*/  STL [R1+0x1184], R16 ;  /* 0x0011841001007387 */ /* 0x000fe20000100800 */
[----:B------:R-:W-:-:S03]  /*d8f0*/  IMAD R3, R3, c[0x0][0x190], RZ ;  /* 0x0000640003037a24 */ /* 0x000fc600078e02ff */
[----:B------:R-:W-:Y:S01]  /*d900*/  STL [R1+0x1180], R15 ;  /* 0x0011800f01007387 */ /* 0x000fe20000100800 */
[----:B------:R-:W-:-:S03]  /*d910*/  IMAD R2, R2, c[0x0][0x190], RZ ;  /* 0x0000640002027a24 */ /* 0x000fc600078e02ff */
[----:B------:R-:W-:Y:S01]  /*d920*/  STL [R1+0x117c], R14 ;  /* 0x00117c0e01007387 */ /* 0x000fe20000100800 */
[----:B------:R-:W-:-:S03]  /*d930*/  IMAD R0, R0, c[0x0][0x190], RZ ;  /* 0x0000640000007a24 */ /* 0x000fc600078e02ff */
[----:B------:R0:W-:Y:S04]  /*d940*/  STL [R1+0x118c], R5 ;  /* 0x00118c0501007387 */ /* 0x0001e80000100800 */
[----:B0-----:R-:W3:Y:S04]  /*d950*/  LDL.LU R5, [R1+0xcc] ;  /* 0x0000cc0001057983 */ /* 0x001ee80000300800 */
[----:B------:R0:W-:Y:S04]  /*d960*/  STL [R1+0x1190], R4 ;  /* 0x0011900401007387 */ /* 0x0001e80000100800 */
[----:B0-----:R-:W3:Y:S04]  /*d970*/  LDL.LU R4, [R1+0xb4] ;  /* 0x0000b40001047983 */ /* 0x001ee80000300800 */
[----:B------:R0:W-:Y:S04]  /*d980*/  STL [R1+0x1194], R3 ;  /* 0x0011940301007387 */ /* 0x0001e80000100800 */
[----:B0-----:R-:W3:Y:S04]  /*d990*/  LDL.LU R3, [R1+0xa4] ;  /* 0x0000a40001037983 */ /* 0x001ee80000300800 */
[----:B------:R0:W-:Y:S04]  /*d9a0*/  STL [R1+0x1198], R2 ;  /* 0x0011980201007387 */ /* 0x0001e80000100800 */
[----:B0-----:R-:W3:Y:S04]  /*d9b0*/  LDL.LU R2, [R1+0x8c] ;  /* 0x00008c0001027983 */ /* 0x001ee80000300800 */
[----:B------:R0:W-:Y:S04]  /*d9c0*/  STL [R1+0x119c], R0 ;  /* 0x00119c0001007387 */ /* 0x0001e80000100800 */
[----:B0-----:R-:W3:Y:S01]  /*d9d0*/  LDL.LU R0, [R1+0x7c] ;  /* 0x00007c0001007983 */ /* 0x001ee20000300800 */
[----:B------:R-:W-:-:S02]  /*d9e0*/  IMAD R27, R27, c[0x0][0x190], RZ ;  /* 0x000064001b1b7a24 */ /* 0x000fc400078e02ff */
[----:B------:R-:W-:Y:S02]  /*d9f0*/  IMAD R26, R26, c[0x0][0x190], RZ ;  /* 0x000064001a1a7a24 */ /* 0x000fe400078e02ff */
[----:B------:R-:W-:Y:S02]  /*da00*/  IMAD R25, R25, c[0x0][0x190], RZ ;  /* 0x0000640019197a24 */ /* 0x000fe400078e02ff */
[----:B------:R-:W-:Y:S01]  /*da10*/  IMAD R24, R24, c[0x0][0x190], RZ ;  /* 0x0000640018187a24 */ /* 0x000fe200078e02ff */
[----:B------:R-:W-:Y:S01]  /*da20*/  STL [R1+0x11a0], R27 ;  /* 0x0011a01b01007387 */ /* 0x000fe20000100800 */
[----:B------:R-:W-:Y:S02]  /*da30*/  IMAD R23, R23, c[0x0][0x190], RZ ;  /* 0x0000640017177a24 */ /* 0x000fe400078e02ff */
[----:B------:R-:W-:Y:S01]  /*da40*/  IMAD R22, R22, c[0x0][0x190], RZ ;  /* 0x0000640016167a24 */ /* 0x000fe200078e02ff */
[----:B------:R-:W-:Y:S01]  /*da50*/  STL [R1+0x11a4], R26 ;  /* 0x0011a41a01007387 */ /* 0x000fe20000100800 */
[----:B------:R-:W-:-:S02]  /*da60*/  IMAD R20, R20, c[0x0][0x190], RZ ;  /* 0x0000640014147a24 */ /* 0x000fc400078e02ff */
[----:B------:R-:W-:Y:S01]  /*da70*/  IMAD R19, R19, c[0x0][0x190], RZ ;  /* 0x0000640013137a24 */ /* 0x000fe200078e02ff */
[----:B------:R-:W-:Y:S01]  /*da80*/  STL [R1+0x11a8], R25 ;  /* 0x0011a81901007387 */ /* 0x000fe20000100800 */
[----:B------:R-:W-:-:S03]  /*da90*/  IMAD R18, R18, c[0x0][0x190], RZ ;  /* 0x0000640012127a24 */ /* 0x000fc600078e02ff */
[----:B------:R-:W-:Y:S04]  /*daa0*/  STL [R1+0x11ac], R24 ;  /* 0x0011ac1801007387 */ /* 0x000fe80000100800 */
[----:B------:R-:W-:Y:S04]  /*dab0*/  STL [R1+0x11b0], R23 ;  /* 0x0011b01701007387 */ /* 0x000fe80000100800 */
[----:B------:R-:W-:Y:S04]  /*dac0*/  STL [R1+0x11b4], R22 ;  /* 0x0011b41601007387 */ /* 0x000fe80000100800 */
[----:B------:R-:W-:Y:S04]  /*dad0*/  STL [R1+0x11b8], R20 ;  /* 0x0011b81401007387 */ /* 0x000fe80000100800 */
[----:B------:R-:W-:Y:S04]  /*dae0*/  STL [R1+0x11bc], R19 ;  /* 0x0011bc1301007387 */ /* 0x000fe80000100800 */
[----:B------:R5:W-:Y:S04]  /*daf0*/  STL [R1+0x11c0], R18 ;  /* 0x0011c01201007387 */ /* 0x000be80000100800 */
[----:B------:R-:W3:Y:S01]  /*db00*/  LDL.LU R29, [R1+0xf4] ;  /* 0x0000f400011d7983 */ /* 0x000ee20000300800 */
[----:B------:R-:W-:-:S02]  /*db10*/  LEA R14, P1, R8, c[0x0][0x160], 0x1 ;  /* 0x00005800080e7a11 */ /* 0x000fc400078208ff */
[-C--:B--2---:R-:W-:Y:S02]  /*db20*/  LEA R16, P3, R9, R17.reuse, 0x1 ;  /* 0x0000001109107211 */ /* 0x084fe400078608ff */
[-C--:B------:R-:W-:Y:S02]  /*db30*/  LEA R15, P4, R10, R17.reuse, 0x1 ;  /* 0x000000110a0f7211 */ /* 0x080fe400078808ff */
[-C--:B-----5:R-:W-:Y:S01]  /*db40*/  LEA R18, P5, R11, R17.reuse, 0x1 ;  /* 0x000000110b127211 */ /* 0x0a0fe200078a08ff */
[----:B------:R0:W-:Y:S04]  /*db50*/  STL [R1+0xf40], R16 ;  /* 0x000f401001007387 */ /* 0x0001e80000100800 */
[----:B------:R4:W-:Y:S04]  /*db60*/  STL [R1+0xf44], R15 ;  /* 0x000f440f01007387 */ /* 0x0009e80000100800 */
[----:B0-----:R-:W2:Y:S01]  /*db70*/  LDL.LU R16, [R1+0x10c] ;  /* 0x00010c0001107983 */ /* 0x001ea20000300800 */
[----:B----4-:R-:W-:-:S03]  /*db80*/  LEA R15, P6, R12, R17, 0x1 ;  /* 0x000000110c0f7211 */ /* 0x010fc600078c08ff */
[----:B------:R-:W-:Y:S04]  /*db90*/  STL [R1+0xf48], R18 ;  /* 0x000f481201007387 */ /* 0x000fe80000100800 */
[----:B------:R0:W-:Y:S02]  /*dba0*/  STL [R1+0xf4c], R15 ;  /* 0x000f4c0f01007387 */ /* 0x0001e40000100800 */
[----:B0-----:R-:W-:Y:S02]  /*dbb0*/  LEA.HI.X.SX32 R15, R8, c[0x0][0x164], 0x1, P1 ;  /* 0x00005900080f7a11 */ /* 0x001fe400008f0eff */
[----:B------:R-:W4:Y:S01]  /*dbc0*/  LDL.LU R8, [R1+0xe0] ;  /* 0x0000e00001087983 */ /* 0x000f220000300800 */
[----:B------:R-:W-:-:S04]  /*dbd0*/  LEA R24, P0, R7, c[0x0][0x160], 0x1 ;  /* 0x0000580007187a11 */ /* 0x000fc800078008ff */
[----:B------:R-:W-:Y:S02]  /*dbe0*/  LEA.HI.X.SX32 R25, R7, c[0x0][0x164], 0x1, P0 ;  /* 0x0000590007197a11 */ /* 0x000fe400000f0eff */
[-C--:B---3--:R-:W-:Y:S02]  /*dbf0*/  LEA R7, P0, R13, R17.reuse, 0x1 ;  /* 0x000000110d077211 */ /* 0x088fe400078008ff */
[----:B------:R-:W-:-:S03]  /*dc00*/  LEA R18, P1, R28, R17, 0x1 ;  /* 0x000000111c127211 */ /* 0x000fc600078208ff */
[----:B------:R0:W-:Y:S01]  /*dc10*/  STL [R1+0xf3c], R7 ;  /* 0x000f3c0701007387 */ /* 0x0001e20000100800 */
[----:B------:R-:W-:-:S03]  /*dc20*/  LEA.HI.X.SX32 R20, R9, R6, 0x1, P3 ;  /* 0x0000000609147211 */ /* 0x000fc600018f0eff */
[----:B0-----:R-:W3:Y:S04]  /*dc30*/  LDL.LU R7, [R1+0x134] ;  /* 0x0001340001077983 */ /* 0x001ee80000300800 */
[----:B------:R-:W-:Y:S04]  /*dc40*/  STL.64 [R1+0x638], R24 ;  /* 0x0006381801007387 */ /* 0x000fe80000100a00 */
[----:B------:R0:W-:Y:S04]  /*dc50*/  STL [R1+0xf34], R18 ;  /* 0x000f341201007387 */ /* 0x0001e80000100800 */
[----:B0-----:R-:W5:Y:S04]  /*dc60*/  LDL.LU R18, [R1+0x14c] ;  /* 0x00014c0001127983 */ /* 0x001f680000300800 */
[----:B------:R-:W-:Y:S01]  /*dc70*/  STL.64 [R1+0x630], R14 ;  /* 0x0006300e01007387 */ /* 0x000fe20000100a00 */
[----:B------:R-:W-:-:S05]  /*dc80*/  LEA R19, P2, R0, R17, 0x1 ;  /* 0x0000001100137211 */ /* 0x000fca00078408ff */
[----:B------:R0:W-:Y:S04]  /*dc90*/  STL [R1+0xf38], R19 ;  /* 0x000f381301007387 */ /* 0x0001e80000100800 */
[----:B------:R-:W3:Y:S01]  /*dca0*/  LDL.LU R9, [R1+0x120] ;  /* 0x0001200001097983 */ /* 0x000ee20000300800 */
[----:B------:R-:W-:-:S03]  /*dcb0*/  LEA R22, P3, R2, R17, 0x1 ;  /* 0x0000001102167211 */ /* 0x000fc600078608ff */
[----:B0-----:R-:W5:Y:S01]  /*dcc0*/  LDL.LU R19, [R1+0x15c] ;  /* 0x00015c0001137983 */ /* 0x001f620000300800 */
[----:B------:R-:W-:-:S03]  /*dcd0*/  LEA.HI.X.SX32 R10, R10, R6, 0x1, P4 ;  /* 0x000000060a0a7211 */ /* 0x000fc600020f0eff */
[----:B------:R0:W-:Y:S01]  /*dce0*/  STL [R1+0xf2c], R20 ;  /* 0x000f2c1401007387 */ /* 0x0001e20000100800 */
[----:B------:R-:W-:-:S03]  /*dcf0*/  LEA R23, P4, R3, R17, 0x1 ;  /* 0x0000001103177211 */ /* 0x000fc600078808ff */
[----:B0-----:R-:W5:Y:S04]  /*dd00*/  LDL.LU R20, [R1+0x174] ;  /* 0x0001740001147983 */ /* 0x001f680000300800 */
[----:B------:R0:W-:Y:S04]  /*dd10*/  STL [R1+0xf30], R22 ;  /* 0x000f301601007387 */ /* 0x0001e80000100800 */
[----:B------:R1:W-:Y:S04]  /*dd20*/  STL [R1+0xf24], R10 ;  /* 0x000f240a01007387 */ /* 0x0003e80000100800 */
[----:B0-----:R-:W5:Y:S01]  /*dd30*/  LDL.LU R22, [R1+0x184] ;  /* 0x0001840001167983 */ /* 0x001f620000300800 */
[----:B-1----:R-:W-:-:S03]  /*dd40*/  LEA.HI.X.SX32 R10, R11, R6, 0x1, P5 ;  /* 0x000000060b0a7211 */ /* 0x002fc600028f0eff */
[----:B------:R0:W-:Y:S04]  /*dd50*/  STL [R1+0xf28], R23 ;  /* 0x000f281701007387 */ /* 0x0001e80000100800 */
[----:B------:R1:W-:Y:S01]  /*dd60*/  STL [R1+0xf1c], R10 ;  /* 0x000f1c0a01007387 */ /* 0x0003e20000100800 */
[----:B------:R-:W-:-:S03]  /*dd70*/  LEA R11, P5, R4, R17, 0x1 ;  /* 0x00000011040b7211 */ /* 0x000fc600078a08ff */
[----:B0-----:R-:W5:Y:S01]  /*dd80*/  LDL.LU R23, [R1+0x194] ;  /* 0x0001940001177983 */ /* 0x001f620000300800 */
[----:B-1----:R-:W-:-:S03]  /*dd90*/  LEA.HI.X.SX32 R10, R12, R6, 0x1, P6 ;  /* 0x000000060c0a7211 */ /* 0x002fc600030f0eff */
[----:B------:R0:W-:Y:S04]  /*dda0*/  STL [R1+0xf20], R11 ;  /* 0x000f200b01007387 */ /* 0x0001e80000100800 */
[----:B------:R1:W-:Y:S04]  /*ddb0*/  STL [R1+0xf14], R10 ;  /* 0x000f140a01007387 */ /* 0x0003e80000100800 */
[----:B------:R-:W5:Y:S01]  /*ddc0*/  LDL.LU R26, [R1+0x190] ;  /* 0x00019000011a7983 */ /* 0x000f620000300800 */
[----:B0-----:R-:W-:Y:S02]  /*ddd0*/  LEA R11, P6, R5, R17, 0x1 ;  /* 0x00000011050b7211 */ /* 0x001fe400078c08ff */
[----:B-1----:R-:W-:-:S03]  /*dde0*/  LEA.HI.X.SX32 R10, R13, R6, 0x1, P0 ;  /* 0x000000060d0a7211 */ /* 0x002fc600000f0eff */
[----:B------:R-:W-:Y:S04]  /*ddf0*/  STL [R1+0xf18], R11 ;  /* 0x000f180b01007387 */ /* 0x000fe80000100800 */
[----:B------:R0:W-:Y:S04]  /*de00*/  STL [R1+0xb70], R10 ;  /* 0x000b700a01007387 */ /* 0x0001e80000100800 */
[----:B------:R-:W5:Y:S01]  /*de10*/  LDL.LU R27, [R1+0x18c] ;  /* 0x00018c00011b7983 */ /* 0x000f620000300800 */
[----:B0-----:R-:W-:Y:S02]  /*de20*/  LEA.HI.X.SX32 R10, R28, R6, 0x1, P1 ;  /* 0x000000061c0a7211 */ /* 0x001fe400008f0eff */
[----:B----4-:R-:W-:-:S05]  /*de30*/  LEA R11, P0, R8, R17, 0x1 ;  /* 0x00000011080b7211 */ /* 0x010fca00078008ff */
[----:B------:R0:W-:Y:S04]  /*de40*/  STL [R1+0xb90], R11 ;  /* 0x000b900b01007387 */ /* 0x0001e80000100800 */
[----:B------:R1:W-:Y:S01]  /*de50*/  STL [R1+0xb74], R10 ;  /* 0x000b740a01007387 */ /* 0x0003e20000100800 */
[----:B0-----:R-:W-:Y:S02]  /*de60*/  LEA R11, P1, R29, R17, 0x1 ;  /* 0x000000111d0b7211 */ /* 0x001fe400078208ff */
[-C--:B-1----:R-:W-:Y:S02]  /*de70*/  LEA.HI.X.SX32 R10, R0, R6.reuse, 0x1, P2 ;  /* 0x00000006000a7211 */ /* 0x082fe400010f0eff */
[----:B------:R-:W4:Y:S04]  /*de80*/  LDL.LU R0, [R1+0x188] ;  /* 0x0001880001007983 */ /* 0x000f280000300800 */
[----:B------:R-:W-:Y:S04]  /*de90*/  STL [R1+0xb98], R11 ;  /* 0x000b980b01007387 */ /* 0x000fe80000100800 */
[----:B------:R0:W-:Y:S02]  /*dea0*/  STL [R1+0xb78], R10 ;  /* 0x000b780a01007387 */ /* 0x0001e40000100800 */
[----:B0-----:R-:W-:-:S02]  /*deb0*/  LEA.HI.X.SX32 R10, R2, R6, 0x1, P3 ;  /* 0x00000006020a7211 */ /* 0x001fc400018f0eff */
[----:B------:R-:W4:Y:S01]  /*dec0*/  LDL.LU R2, [R1+0x180] ;  /* 0x0001800001027983 */ /* 0x000f220000300800 */
[----:B--2---:R-:W-:-:S05]  /*ded0*/  LEA R11, P2, R16, R17, 0x1 ;  /* 0x00000011100b7211 */ /* 0x004fca00078408ff */
[----:B------:R-:W-:Y:S04]  /*dee0*/  STL [R1+0xba0], R11 ;  /* 0x000ba00b01007387 */ /* 0x000fe80000100800 */
[----:B------:R0:W-:Y:S02]  /*def0*/  STL [R1+0xb7c], R10 ;  /* 0x000b7c0a01007387 */ /* 0x0001e40000100800 */
[----:B0-----:R-:W-:Y:S02]  /*df00*/  LEA.HI.X.SX32 R10, R3, R6, 0x1, P4 ;  /* 0x00000006030a7211 */ /* 0x001fe400020f0eff */
[----:B------:R-:W2:Y:S01]  /*df10*/  LDL.LU R3, [R1+0x17c] ;  /* 0x00017c0001037983 */ /* 0x000ea20000300800 */
[----:B---3--:R-:W-:-:S05]  /*df20*/  LEA R11, P3, R9, R17, 0x1 ;  /* 0x00000011090b7211 */ /* 0x008fca00078608ff */
[----:B------:R-:W-:Y:S04]  /*df30*/  STL [R1+0xba8], R11 ;  /* 0x000ba80b01007387 */ /* 0x000fe80000100800 */
[----:B------:R0:W-:Y:S02]  /*df40*/  STL [R1+0xb80], R10 ;  /* 0x000b800a01007387 */ /* 0x0001e40000100800 */
[----:B0-----:R-:W-:Y:S02]  /*df50*/  LEA.HI.X.SX32 R10, R4, R6, 0x1, P5 ;  /* 0x00000006040a7211 */ /* 0x001fe400028f0eff */
[----:B------:R-:W3:Y:S01]  /*df60*/  LDL.LU R4, [R1+0x178] ;  /* 0x0001780001047983 */ /* 0x000ee20000300800 */
[----:B------:R-:W-:-:S05]  /*df70*/  LEA R11, P4, R7, R17, 0x1 ;  /* 0x00000011070b7211 */ /* 0x000fca00078808ff */
[----:B------:R5:W-:Y:S04]  /*df80*/  STL [R1+0xbb0], R11 ;  /* 0x000bb00b01007387 */ /* 0x000be80000100800 */
[----:B------:R0:W-:Y:S01]  /*df90*/  STL [R1+0xb84], R10 ;  /* 0x000b840a01007387 */ /* 0x0001e20000100800 */
[----:B-----5:R-:W-:Y:S02]  /*dfa0*/  LEA R11, P5, R18, R17, 0x1 ;  /* 0x00000011120b7211 */ /* 0x020fe400078a08ff */
[-C--:B0-----:R-:W-:Y:S02]  /*dfb0*/  LEA.HI.X.SX32 R10, R5, R6.reuse, 0x1, P6 ;  /* 0x00000006050a7211 */ /* 0x081fe400030f0eff */
[----:B------:R-:W5:Y:S04]  /*dfc0*/  LDL.LU R5, [R1+0x170] ;  /* 0x0001700001057983 */ /* 0x000f680000300800 */
[----:B------:R-:W-:Y:S04]  /*dfd0*/  STL [R1+0xbb8], R11 ;  /* 0x000bb80b01007387 */ /* 0x000fe80000100800 */
[----:B------:R0:W-:Y:S02]  /*dfe0*/  STL [R1+0xb88], R10 ;  /* 0x000b880a01007387 */ /* 0x0001e40000100800 */
[----:B0-----:R-:W-:-:S02]  /*dff0*/  LEA.HI.X.SX32 R10, R8, R6, 0x1, P0 ;  /* 0x00000006080a7211 */ /* 0x001fc400000f0eff */
[----:B------:R-:W5:Y:S01]  /*e000*/  LDL.LU R8, [R1+0x16c] ;  /* 0x00016c0001087983 */ /* 0x000f620000300800 */
[----:B------:R-:W-:-:S05]  /*e010*/  LEA R11, P6, R19, R17, 0x1 ;  /* 0x00000011130b7211 */ /* 0x000fca00078c08ff */
[----:B------:R0:W-:Y:S04]  /*e020*/  STL [R1+0xbc0], R11 ;  /* 0x000bc00b01007387 */ /* 0x0001e80000100800 */
[----:B------:R1:W-:Y:S01]  /*e030*/  STL [R1+0xb8c], R10 ;  /* 0x000b8c0a01007387 */ /* 0x0003e20000100800 */
[-C--:B0-----:R-:W-:Y:S02]  /*e040*/  LEA R11, P0, R20, R17.reuse, 0x1 ;  /* 0x00000011140b7211 */ /* 0x081fe400078008ff */
[----:B-1----:R-:W-:Y:S02]  /*e050*/  LEA.HI.X.SX32 R10, R29, R6, 0x1, P1 ;  /* 0x000000061d0a7211 */ /* 0x002fe400008f0eff */
[----:B------:R-:W5:Y:S04]  /*e060*/  LDL.LU R29, [R1+0x168] ;  /* 0x00016800011d7983 */ /* 0x000f680000300800 */
[----:B------:R0:W-:Y:S04]  /*e070*/  STL [R1+0xbc8], R11 ;  /* 0x000bc80b01007387 */ /* 0x0001e80000100800 */
[----:B------:R1:W-:Y:S01]  /*e080*/  STL [R1+0xb94], R10 ;  /* 0x000b940a01007387 */ /* 0x0003e20000100800 */
[----:B0-----:R-:W-:-:S02]  /*e090*/  LEA R11, P1, R22, R17, 0x1 ;  /* 0x00000011160b7211 */ /* 0x001fc400078208ff */
        /* <DEDUP_REMOVED lines=15> */
[-C--:B-1----:R-:W-:Y:S02]  /*e190*/  LEA.HI.X.SX32 R10, R18, R6.reuse, 0x1, P5 ;  /* 0x00000006120a7211 */ /* 0x082fe400028f0eff */
[----:B------:R-:W5:Y:S04]  /*e1a0*/  LDL.LU R18, [R1+0x154] ;  /* 0x0001540001127983 */ /* 0x000f680000300800 */
[----:B------:R-:W-:Y:S04]  /*e1b0*/  STL [R1+0xbe8], R11 ;  /* 0x000be80b01007387 */ /* 0x000fe80000100800 */
[----:B------:R0:W-:Y:S02]  /*e1c0*/  STL [R1+0xbb4], R10 ;  /* 0x000bb40a01007387 */ /* 0x0001e40000100800 */
[----:B0-----:R-:W-:-:S02]  /*e1d0*/  LEA.HI.X.SX32 R10, R19, R6, 0x1, P6 ;  /* 0x00000006130a7211 */ /* 0x001fc400030f0eff */
[----:B------:R-:W5:Y:S01]  /*e1e0*/  LDL.LU R19, [R1+0x150] ;  /* 0x0001500001137983 */ /* 0x000f620000300800 */
[----:B----4-:R-:W-:-:S05]  /*e1f0*/  LEA R11, P5, R0, R17, 0x1 ;  /* 0x00000011000b7211 */ /* 0x010fca00078a08ff */
[----:B------:R-:W-:Y:S04]  /*e200*/  STL [R1+0xbf0], R11 ;  /* 0x000bf00b01007387 */ /* 0x000fe80000100800 */
[----:B------:R0:W-:Y:S02]  /*e210*/  STL [R1+0xbbc], R10 ;  /* 0x000bbc0a01007387 */ /* 0x0001e40000100800 */
[-C--:B0-----:R-:W-:Y:S02]  /*e220*/  LEA.HI.X.SX32 R10, R20, R6.reuse, 0x1, P0 ;  /* 0x00000006140a7211 */ /* 0x081fe400000f0eff */
[----:B------:R-:W-:Y:S01]  /*e230*/  LEA R11, P6, R2, R17, 0x1 ;  /* 0x00000011020b7211 */ /* 0x000fe200078c08ff */
        /* <DEDUP_REMOVED lines=15> */
[----:B-----5:R-:W-:-:S05]  /*e330*/  LEA R11, P2, R5, R17, 0x1 ;  /* 0x00000011050b7211 */ /* 0x020fca00078408ff */
[----:B------:R0:W-:Y:S04]  /*e340*/  STL [R1+0xc10], R11 ;  /* 0x000c100b01007387 */ /* 0x0001e80000100800 */
[----:B------:R1:W-:Y:S01]  /*e350*/  STL [R1+0xbdc], R10 ;  /* 0x000bdc0a01007387 */ /* 0x0003e20000100800 */
[----:B0-----:R-:W-:Y:S02]  /*e360*/  LEA R11, P3, R8, R17, 0x1 ;  /* 0x00000011080b7211 */ /* 0x001fe400078608ff */
[-C--:B-1----:R-:W-:Y:S02]  /*e370*/  LEA.HI.X.SX32 R10, R27, R6.reuse, 0x1, P4 ;  /* 0x000000061b0a7211 */ /* 0x082fe400020f0eff */
        /* <DEDUP_REMOVED lines=42> */
[----:B------:R0:W-:Y:S04]  /*e620*/  STL [R1+0xc24], R10 ;  /* 0x000c240a01007387 */ /* 0x0001e80000100800 */
[----:B0-----:R-:W4:Y:S01]  /*e630*/  LDL.LU R10, [R1+0x108] ;  /* 0x00010800010a7983 */ /* 0x001f220000300800 */
[----:B------:R-:W-:-:S02]  /*e640*/  LEA.HI.X.SX32 R9, R9, R6, 0x1, P6 ;  /* 0x0000000609097211 */ /* 0x000fc400030f0eff */
        /* <DEDUP_REMOVED lines=8> */
[-C--:B0-----:R-:W-:Y:S02]  /*e6d0*/  LEA.HI.X.SX32 R9, R18, R6.reuse, 0x1, P1 ;  /* 0x0000000612097211 */ /* 0x081fe400008f0eff */
[----:B------:R-:W3:Y:S01]  /*e6e0*/  LDL.LU R18, [R1+0x100] ;  /* 0x0001000001127983 */ /* 0x000ee20000300800 */
[----:B-----5:R-:W-:Y:S02]  /*e6f0*/  LEA R11, P0, R27, R17, 0x1 ;  /* 0x000000111b0b7211 */ /* 0x020fe400078008ff */
[----:B------:R-:W-:-:S03]  /*e700*/  LEA.HI.X.SX32 R12, R19, R6, 0x1, P2 ;  /* 0x00000006130c7211 */ /* 0x000fc600010f0eff */
[----:B------:R-:W-:Y:S04]  /*e710*/  STL [R1+0xc70], R11 ;  /* 0x000c700b01007387 */ /* 0x000fe80000100800 */
[----:B------:R0:W-:Y:S04]  /*e720*/  STL [R1+0xc3c], R9 ;  /* 0x000c3c0901007387 */ /* 0x0001e80000100800 */
[----:B0-----:R-:W5:Y:S01]  /*e730*/  LDL.LU R9, [R1+0xfc] ;  /* 0x0000fc0001097983 */ /* 0x001f620000300800 */
[----:B------:R-:W-:-:S05]  /*e740*/  LEA R11, P1, R0, R17, 0x1 ;  /* 0x00000011000b7211 */ /* 0x000fca00078208ff */
[----:B------:R-:W-:Y:S04]  /*e750*/  STL [R1+0xc78], R11 ;  /* 0x000c780b01007387 */ /* 0x000fe80000100800 */
[----:B------:R0:W-:Y:S04]  /*e760*/  STL [R1+0xc44], R12 ;  /* 0x000c440c01007387 */ /* 0x0001e80000100800 */
[----:B------:R-:W5:Y:S01]  /*e770*/  LDL.LU R19, [R1+0xf8] ;  /* 0x0000f80001137983 */ /* 0x000f620000300800 */
[----:B0-----:R-:W-:Y:S02]  /*e780*/  LEA.HI.X.SX32 R12, R20, R6, 0x1, P3 ;  /* 0x00000006140c7211 */ /* 0x001fe400018f0eff */
[----:B------:R-:W-:-:S05]  /*e790*/  LEA R11, P2, R2, R17, 0x1 ;  /* 0x00000011020b7211 */ /* 0x000fca00078408ff */
[----:B------:R-:W-:Y:S04]  /*e7a0*/  STL [R1+0xc80], R11 ;  /* 0x000c800b01007387 */ /* 0x000fe80000100800 */
[----:B------:R0:W-:Y:S04]  /*e7b0*/  STL [R1+0xc4c], R12 ;  /* 0x000c4c0c01007387 */ /* 0x0001e80000100800 */
[----:B------:R-:W5:Y:S01]  /*e7c0*/  LDL.LU R20, [R1+0xf0] ;  /* 0x0000f00001147983 */ /* 0x000f620000300800 */
[----:B0-----:R-:W-:Y:S02]  /*e7d0*/  LEA.HI.X.SX32 R12, R22, R6, 0x1, P4 ;  /* 0x00000006160c7211 */ /* 0x001fe400020f0eff */
[----:B------:R-:W-:-:S05]  /*e7e0*/  LEA R11, P3, R3, R17, 0x1 ;  /* 0x00000011030b7211 */ /* 0x000fca00078608ff */
        /* <DEDUP_REMOVED lines=14> */
[----:B------:R-:W-:-:S02]  /*e8d0*/  LEA R11, P6, R8, R17, 0x1 ;  /* 0x00000011080b7211 */ /* 0x000fc400078c08ff */
[----:B------:R-:W-:-:S03]  /*e8e0*/  LEA.HI.X.SX32 R0, R0, R6, 0x1, P1 ;  /* 0x0000000600007211 */ /* 0x000fc600008f0eff */
[----:B------:R0:W-:Y:S04]  /*e8f0*/  STL [R1+0xca0], R11 ;  /* 0x000ca00b01007387 */ /* 0x0001e80000100800 */
[----:B------:R-:W-:Y:S04]  /*e900*/  STL [R1+0xc6c], R12 ;  /* 0x000c6c0c01007387 */ /* 0x000fe80000100800 */
[----:B------:R-:W5:Y:S01]  /*e910*/  LDL.LU R27, [R1+0xdc] ;  /* 0x0000dc00011b7983 */ /* 0x000f620000300800 */
[----:B0-----:R-:W-:-:S05]  /*e920*/  LEA R11, P0, R29, R17, 0x1 ;  /* 0x000000111d0b7211 */ /* 0x001fca00078008ff */
[----:B------:R-:W-:Y:S04]  /*e930*/  STL [R1+0xca8], R11 ;  /* 0x000ca80b01007387 */ /* 0x000fe80000100800 */
[----:B------:R0:W-:Y:S01]  /*e940*/  STL [R1+0xc74], R0 ;  /* 0x000c740001007387 */ /* 0x0001e20000100800 */
[----:B------:R-:W-:-:S03]  /*e950*/  LEA.HI.X.SX32 R2, R2, R6, 0x1, P2 ;  /* 0x0000000602027211 */ /* 0x000fc600010f0eff */
[----:B0-----:R-:W5:Y:S01]  /*e960*/  LDL.LU R0, [R1+0xd8] ;  /* 0x0000d80001007983 */ /* 0x001f620000300800 */
[----:B------:R-:W-:Y:S02]  /*e970*/  LEA.HI.X.SX32 R3, R3, R6, 0x1, P3 ;  /* 0x0000000603037211 */ /* 0x000fe400018f0eff */
[----:B----4-:R-:W-:-:S05]  /*e980*/  LEA R11, P1, R16, R17, 0x1 ;  /* 0x00000011100b7211 */ /* 0x010fca00078208ff */
[----:B------:R0:W-:Y:S04]  /*e990*/  STL [R1+0xcb0], R11 ;  /* 0x000cb00b01007387 */ /* 0x0001e80000100800 */
[----:B------:R1:W-:Y:S01]  /*e9a0*/  STL [R1+0xc7c], R2 ;  /* 0x000c7c0201007387 */ /* 0x0003e20000100800 */
[----:B0-----:R-:W-:-:S03]  /*e9b0*/  LEA R11, P2, R10, R17, 0x1 ;  /* 0x000000110a0b7211 */ /* 0x001fc600078408ff */
[----:B-1----:R-:W4:Y:S04]  /*e9c0*/  LDL.LU R2, [R1+0xd4] ;  /* 0x0000d40001027983 */ /* 0x002f280000300800 */
[----:B------:R-:W-:Y:S04]  /*e9d0*/  STL [R1+0xcb8], R11 ;  /* 0x000cb80b01007387 */ /* 0x000fe80000100800 */
[----:B------:R0:W-:Y:S04]  /*e9e0*/  STL [R1+0xc84], R3 ;  /* 0x000c840301007387 */ /* 0x0001e80000100800 */
[----:B0-----:R-:W4:Y:S01]  /*e9f0*/  LDL.LU R3, [R1+0xd0] ;  /* 0x0000d00001037983 */ /* 0x001f220000300800 */
[----:B------:R-:W-:-:S02]  /*ea00*/  LEA.HI.X.SX32 R4, R4, R6, 0x1, P4 ;  /* 0x0000000604047211 */ /* 0x000fc400020f0eff */
[----:B--2---:R-:W-:-:S05]  /*ea10*/  LEA R11, P3, R7, R17, 0x1 ;  /* 0x00000011070b7211 */ /* 0x004fca00078608ff */
[----:B------:R-:W-:Y:S04]  /*ea20*/  STL [R1+0xcc0], R11 ;  /* 0x000cc00b01007387 */ /* 0x000fe80000100800 */
[----:B------:R0:W-:Y:S04]  /*ea30*/  STL [R1+0xc8c], R4 ;  /* 0x000c8c0401007387 */ /* 0x0001e80000100800 */
[----:B0-----:R-:W2:Y:S01]  /*ea40*/  LDL.LU R4, [R1+0xc8] ;  /* 0x0000c80001047983 */ /* 0x001ea20000300800 */
[----:B---3--:R-:W-:Y:S02]  /*ea50*/  LEA R11, P4, R18, R17, 0x1 ;  /* 0x00000011120b7211 */ /* 0x008fe400078808ff */
[----:B------:R-:W-:-:S03]  /*ea60*/  LEA.HI.X.SX32 R12, R5, R6, 0x1, P5 ;  /* 0x00000006050c7211 */ /* 0x000fc600028f0eff */
[----:B------:R5:W-:Y:S04]  /*ea70*/  STL [R1+0xcc8], R11 ;  /* 0x000cc80b01007387 */ /* 0x000be80000100800 */
[----:B------:R-:W3:Y:S04]  /*ea80*/  LDL.LU R5, [R1+0xc4] ;  /* 0x0000c40001057983 */ /* 0x000ee80000300800 */
[----:B------:R0:W-:Y:S01]  /*ea90*/  STL [R1+0xc94], R12 ;  /* 0x000c940c01007387 */ /* 0x0001e20000100800 */
[----:B-----5:R-:W-:Y:S02]  /*eaa0*/  LEA R11, P5, R9, R17, 0x1 ;  /* 0x00000011090b7211 */ /* 0x020fe400078a08ff */
[----:B0-----:R-:W-:-:S03]  /*eab0*/  LEA.HI.X.SX32 R12, R8, R6, 0x1, P6 ;  /* 0x00000006080c7211 */ /* 0x001fc600030f0eff */
[----:B------:R0:W-:Y:S04]  /*eac0*/  STL [R1+0xcd0], R11 ;  /* 0x000cd00b01007387 */ /* 0x0001e80000100800 */
[----:B------:R-:W5:Y:S01]  /*ead0*/  LDL.LU R8, [R1+0xc0] ;  /* 0x0000c00001087983 */ /* 0x000f620000300800 */
[----:B0-----:R-:W-:-:S03]  /*eae0*/  LEA R11, P6, R19, R17, 0x1 ;  /* 0x00000011130b7211 */ /* 0x001fc600078c08ff */
[----:B------:R0:W-:Y:S04]  /*eaf0*/  STL [R1+0xc9c], R12 ;  /* 0x000c9c0c01007387 */ /* 0x0001e80000100800 */
[----:B------:R1:W-:Y:S01]  /*eb00*/  STL [R1+0xcd8], R11 ;  /* 0x000cd80b01007387 */ /* 0x0003e20000100800 */
[----:B0-----:R-:W-:-:S03]  /*eb10*/  LEA.HI.X.SX32 R12, R29, R6, 0x1, P0 ;  /* 0x000000061d0c7211 */ /* 0x001fc600000f0eff */
[----:B------:R-:W5:Y:S04]  /*eb20*/  LDL.LU R29, [R1+0xbc] ;  /* 0x0000bc00011d7983 */ /* 0x000f680000300800 */
[----:B------:R0:W-:Y:S01]  /*eb30*/  STL [R1+0xca4], R12 ;  /* 0x000ca40c01007387 */ /* 0x0001e20000100800 */
[----:B-1----:R-:W-:Y:S02]  /*eb40*/  LEA R11, P0, R20, R17, 0x1 ;  /* 0x00000011140b7211 */ /* 0x002fe400078008ff */
[----:B0-----:R-:W-:-:S03]  /*eb50*/  LEA.HI.X.SX32 R12, R16, R6, 0x1, P1 ;  /* 0x00000006100c7211 */ /* 0x001fc600008f0eff */
[----:B------:R0:W-:Y:S04]  /*eb60*/  STL [R1+0xce0], R11 ;  /* 0x000ce00b01007387 */ /* 0x0001e80000100800 */
[----:B------:R-:W5:Y:S04]  /*eb70*/  LDL.LU R16, [R1+0xb8] ;  /* 0x0000b80001107983 */ /* 0x000f680000300800 */
[----:B------:R1:W-:Y:S01]  /*eb80*/  STL [R1+0xcac], R12 ;  /* 0x000cac0c01007387 */ /* 0x0003e20000100800 */
[----:B0-----:R-:W-:Y:S02]  /*eb90*/  LEA R11, P1, R22, R17, 0x1 ;  /* 0x00000011160b7211 */ /* 0x001fe400078208ff */
[----:B-1----:R-:W-:-:S03]  /*eba0*/  LEA.HI.X.SX32 R12, R10, R6, 0x1, P2 ;  /* 0x000000060a0c7211 */ /* 0x002fc600010f0eff */
[----:B------:R0:W-:Y:S04]  /*ebb0*/  STL [R1+0xce8], R11 ;  /* 0x000ce80b01007387 */ /* 0x0001e80000100800 */
[----:B------:R-:W-:Y:S01]  /*ebc0*/  STL [R1+0xcb4], R12 ;  /* 0x000cb40c01007387 */ /* 0x000fe20000100800 */
[----:B0-----:R-:W-:-:S03]  /*ebd0*/  LEA.HI.X.SX32 R11, R7, R6, 0x1, P3 ;  /* 0x00000006070b7211 */ /* 0x001fc600018f0eff */
[----:B------:R-:W5:Y:S01]  /*ebe0*/  LDL.LU R7, [R1+0xb0] ;  /* 0x0000b00001077983 */ /* 0x000f620000300800 */
[----:B------:R-:W-:-:S05]  /*ebf0*/  LEA R10, P2, R23, R17, 0x1 ;  /* 0x00000011170a7211 */ /* 0x000fca00078408ff */
[----:B------:R-:W-:Y:S04]  /*ec00*/  STL [R1+0xcf0], R10 ;  /* 0x000cf00a01007387 */ /* 0x000fe80000100800 */
[----:B------:R0:W-:Y:S02]  /*ec10*/  STL [R1+0xcbc], R11 ;  /* 0x000cbc0b01007387 */ /* 0x0001e40000100800 */
[-C--:B0-----:R-:W-:Y:S02]  /*ec20*/  LEA.HI.X.SX32 R11, R18, R6.reuse, 0x1, P4 ;  /* 0x00000006120b7211 */ /* 0x081fe400020f0eff */
[----:B------:R-:W-:Y:S01]  /*ec30*/  LEA R10, P3, R26, R17, 0x1 ;  /* 0x000000111a0a7211 */ /* 0x000fe200078608ff */
[----:B------:R-:W5:Y:S04]  /*ec40*/  LDL.LU R18, [R1+0xac] ;  /* 0x0000ac0001127983 */ /* 0x000f680000300800 */
[----:B------:R-:W-:Y:S04]  /*ec50*/  STL [R1+0xcf8], R10 ;  /* 0x000cf80a01007387 */ /* 0x000fe80000100800 */
[----:B------:R0:W-:Y:S01]  /*ec60*/  STL [R1+0xcc4], R11 ;  /* 0x000cc40b01007387 */ /* 0x0001e20000100800 */
[----:B------:R-:W-:-:S03]  /*ec70*/  LEA.HI.X.SX32 R9, R9, R6, 0x1, P5 ;  /* 0x0000000609097211 */ /* 0x000fc600028f0eff */
[----:B0-----:R-:W5:Y:S01]  /*ec80*/  LDL.LU R11, [R1+0xa8] ;  /* 0x0000a800010b7983 */ /* 0x001f620000300800 */
[----:B------:R-:W-:-:S05]  /*ec90*/  LEA R10, P4, R27, R17, 0x1 ;  /* 0x000000111b0a7211 */ /* 0x000fca00078808ff */
[----:B------:R0:W-:Y:S04]  /*eca0*/  STL [R1+0xd00], R10 ;  /* 0x000d000a01007387 */ /* 0x0001e80000100800 */
[----:B------:R1:W-:Y:S04]  /*ecb0*/  STL [R1+0xccc], R9 ;  /* 0x000ccc0901007387 */ /* 0x0003e80000100800 */
[----:B0-----:R-:W5:Y:S01]  /*ecc0*/  LDL.LU R10, [R1+0xa0] ;  /* 0x0000a000010a7983 */ /* 0x001f620000300800 */
[----:B-1----:R-:W-:Y:S02]  /*ecd0*/  LEA.HI.X.SX32 R9, R19, R6, 0x1, P6 ;  /* 0x0000000613097211 */ /* 0x002fe400030f0eff */
[----:B------:R-:W-:-:S05]  /*ece0*/  LEA R12, P5, R0, R17, 0x1 ;  /* 0x00000011000c7211 */ /* 0x000fca00078a08ff */
[----:B------:R-:W-:Y:S04]  /*ecf0*/  STL [R1+0xd08], R12 ;  /* 0x000d080c01007387 */ /* 0x000fe80000100800 */
[----:B------:R0:W-:Y:S04]  /*ed00*/  STL [R1+0xcd4], R9 ;  /* 0x000cd40901007387 */ /* 0x0001e80000100800 */
[----:B------:R-:W5:Y:S01]  /*ed10*/  LDL.LU R19, [R1+0x9c] ;  /* 0x00009c0001137983 */ /* 0x000f620000300800 */
[----:B0-----:R-:W-:Y:S02]  /*ed20*/  LEA.HI.X.SX32 R9, R20, R6, 0x1, P0 ;  /* 0x0000000614097211 */ /* 0x001fe400000f0eff */
[----:B----4-:R-:W-:-:S05]  /*ed30*/  LEA R12, P6, R2, R17, 0x1 ;  /* 0x00000011020c7211 */ /* 0x010fca00078c08ff */
[----:B------:R0:W-:Y:S04]  /*ed40*/  STL [R1+0xd10], R12 ;  /* 0x000d100c01007387 */ /* 0x0001e80000100800 */
[----:B------:R2:W-:Y:S01]  /*ed50*/  STL [R1+0xcdc], R9 ;  /* 0x000cdc0901007387 */ /* 0x0005e20000100800 */
[----:B------:R-:W-:-:S05]  /*ed60*/  LEA R13, P0, R3, R17, 0x1 ;  /* 0x00000011030d7211 */ /* 0x000fca00078008ff */
[----:B------:R-:W-:Y:S04]  /*ed70*/  STL [R1+0xd18], R13 ;  /* 0x000d180d01007387 */ /* 0x000fe80000100800 */
[----:B------:R-:W4:Y:S01]  /*ed80*/  LDL.LU R20, [R1+0x98] ;  /* 0x0000980001147983 */ /* 0x000f220000300800 */
[----:B0-----:R-:W-:-:S05]  /*ed90*/  LEA.HI.X.SX32 R12, R22, R6, 0x1, P1 ;  /* 0x00000006160c7211 */ /* 0x001fca00008f0eff */
[----:B------:R0:W-:Y:S01]  /*eda0*/  STL [R1+0xce4], R12 ;  /* 0x000ce40c01007387 */ /* 0x0001e20000100800 */
[----:B--2---:R-:W-:-:S05]  /*edb0*/  LEA R9, P1, R4, R17, 0x1 ;  /* 0x0000001104097211 */ /* 0x004fca00078208ff */
[----:B------:R3:W-:Y:S04]  /*edc0*/  STL [R1+0xd20], R9 ;  /* 0x000d200901007387 */ /* 0x0007e80000100800 */
[----:B------:R-:W2:Y:S01]  /*edd0*/  LDL.LU R22, [R1+0x94] ;  /* 0x0000940001167983 */ /* 0x000ea20000300800 */
[-C--:B0-----:R-:W-:Y:S02]  /*ede0*/  LEA.HI.X.SX32 R12, R23, R6.reuse, 0x1, P2 ;  /* 0x00000006170c7211 */ /* 0x081fe400010f0eff */
[-C--:B------:R-:W-:Y:S02]  /*edf0*/  LEA.HI.X.SX32 R13, R26, R6.reuse, 0x1, P3 ;  /* 0x000000061a0d7211 */ /* 0x080fe400018f0eff */
[----:B---3--:R-:W-:Y:S01]  /*ee00*/  LEA R9, P2, R5, R17, 0x1 ;  /* 0x0000001105097211 */ /* 0x008fe200078408ff */
[----:B------:R-:W-:Y:S04]  /*ee10*/  STL [R1+0xcec], R12 ;  /* 0x000cec0c01007387 */ /* 0x000fe80000100800 */
[----:B------:R0:W-:Y:S04]  /*ee20*/  STL [R1+0xd28], R9 ;  /* 0x000d280901007387 */ /* 0x0001e80000100800 */
[----:B------:R-:W-:Y:S04]  /*ee30*/  STL [R1+0xcf4], R13 ;  /* 0x000cf40d01007387 */ /* 0x000fe80000100800 */
[----:B------:R-:W3:Y:S01]  /*ee40*/  LDL.LU R23, [R1+0x90] ;  /* 0x0000900001177983 */ /* 0x000ee20000300800 */
[----:B0-----:R-:W-:-:S02]  /*ee50*/  LEA.HI.X.SX32 R9, R27, R6, 0x1, P4 ;  /* 0x000000061b097211 */ /* 0x001fc400020f0eff */
[----:B-----5:R-:W-:-:S05]  /*ee60*/  LEA R12, P3, R8, R17, 0x1 ;  /* 0x00000011080c7211 */ /* 0x020fca00078608ff */
[----:B------:R0:W-:Y:S04]  /*ee70*/  STL [R1+0xd30], R12 ;  /* 0x000d300c01007387 */ /* 0x0001e80000100800 */
[----:B------:R1:W-:Y:S04]  /*ee80*/  STL [R1+0xcfc], R9 ;  /* 0x000cfc0901007387 */ /* 0x0003e80000100800 */
[----:B------:R-:W5:Y:S01]  /*ee90*/  LDL.LU R26, [R1+0x88] ;  /* 0x00008800011a7983 */ /* 0x000f620000300800 */
[----:B0-----:R-:W-:Y:S02]  /*eea0*/  LEA R12, P4, R29, R17, 0x1 ;  /* 0x000000111d0c7211 */ /* 0x001fe400078808ff */
[----:B-1----:R-:W-:-:S03]  /*eeb0*/  LEA.HI.X.SX32 R9, R0, R6, 0x1, P5 ;  /* 0x0000000600097211 */ /* 0x002fc600028f0eff */
[----:B------:R-:W-:Y:S04]  /*eec0*/  STL [R1+0xd38], R12 ;  /* 0x000d380c01007387 */ /* 0x000fe80000100800 */
[----:B------:R-:W-:Y:S04]  /*eed0*/  STL [R1+0xd04], R9 ;  /* 0x000d040901007387 */ /* 0x000fe80000100800 */
[----:B------:R-:W5:Y:S01]  /*eee0*/  LDL.LU R27, [R1+0x84] ;  /* 0x00008400011b7983 */ /* 0x000f620000300800 */
[----:B------:R-:W-:Y:S02]  /*eef0*/  LEA.HI.X.SX32 R2, R2, R6, 0x1, P6 ;  /* 0x0000000602027211 */ /* 0x000fe400030f0eff */
[----:B------:R-:W-:-:S02]  /*ef00*/  LEA R0, P5, R16, R17, 0x1 ;  /* 0x0000001110007211 */ /* 0x000fc400078a08ff */
[----:B------:R-:W-:-:S03]  /*ef10*/  LEA.HI.X.SX32 R3, R3, R6, 0x1, P0 ;  /* 0x0000000603037211 */ /* 0x000fc600000f0eff */
[----:B------:R0:W-:Y:S04]  /*ef20*/  STL [R1+0xd40], R0 ;  /* 0x000d400001007387 */ /* 0x0001e80000100800 */
[----:B0-----:R-:W5:Y:S04]  /*ef30*/  LDL.LU R0, [R1+0x80] ;  /* 0x0000800001007983 */ /* 0x001f680000300800 */
[----:B------:R0:W-:Y:S01]  /*ef40*/  STL [R1+0xd0c], R2 ;  /* 0x000d0c0201007387 */ /* 0x0001e20000100800 */
[----:B------:R-:W-:-:S03]  /*ef50*/  LEA R9, P6, R7, R17, 0x1 ;  /* 0x0000001107097211 */ /* 0x000fc600078c08ff */
[----:B0-----:R-:W5:Y:S04]  /*ef60*/  LDL.LU R2, [R1+0x78] ;  /* 0x0000780001027983 */ /* 0x001f680000300800 */
[----:B------:R-:W-:Y:S01]  /*ef70*/  STL [R1+0xd48], R9 ;  /* 0x000d480901007387 */ /* 0x000fe20000100800 */
[----:B------:R-:W-:-:S03]  /*ef80*/  LEA.HI.X.SX32 R12, R4, R6, 0x1, P1 ;  /* 0x00000006040c7211 */ /* 0x000fc600008f0eff */
[----:B------:R0:W-:Y:S04]  /*ef90*/  STL [R1+0xd14], R3 ;  /* 0x000d140301007387 */ /* 0x0001e80000100800 */
[----:B0-----:R-:W5:Y:S01]  /*efa0*/  LDL.LU R3, [R1+0x74] ;  /* 0x0000740001037983 */ /* 0x001f620000300800 */
[----:B------:R-:W-:-:S05]  /*efb0*/  LEA R9, P0, R18, R17, 0x1 ;  /* 0x0000001112097211 */ /* 0x000fca00078008ff */
[----:B------:R0:W-:Y:S04]  /*efc0*/  STL [R1+0xd50], R9 ;  /* 0x000d500901007387 */ /* 0x0001e80000100800 */
[----:B------:R-:W5:Y:S04]  /*efd0*/  LDL.LU R4, [R1+0x70] ;  /* 0x0000700001047983 */ /* 0x000f680000300800 */
[----:B------:R1:W-:Y:S01]  /*efe0*/  STL [R1+0xd1c], R12 ;  /* 0x000d1c0c01007387 */ /* 0x0003e20000100800 */
[----:B0-----:R-:W-:Y:S02]  /*eff0*/  LEA R9, P1, R11, R17, 0x1 ;  /* 0x000000110b097211 */ /* 0x001fe400078208ff */
[----:B-1----:R-:W-:-:S03]  /*f000*/  LEA.HI.X.SX32 R12, R5, R6, 0x1, P2 ;  /* 0x00000006050c7211 */ /* 0x002fc600010f0eff */
[----:B------:R0:W-:Y:S04]  /*f010*/  STL [R1+0xd58], R9 ;  /* 0x000d580901007387 */ /* 0x0001e80000100800 */
[----:B------:R-:W5:Y:S01]  /*f020*/  LDL.LU R5, [R1+0x6c] ;  /* 0x00006c0001057983 */ /* 0x000f620000300800 */
[----:B------:R-:W-:-:S03]  /*f030*/  LEA.HI.X.SX32 R13, R8, R6, 0x1, P3 ;  /* 0x00000006080d7211 */ /* 0x000fc600018f0eff */
[----:B------:R-:W-:Y:S01]  /*f040*/  STL [R1+0xd24], R12 ;  /* 0x000d240c01007387 */ /* 0x000fe20000100800 */
[----:B0-----:R-:W-:-:S05]  /*f050*/  LEA R9, P2, R10, R17, 0x1 ;  /* 0x000000110a097211 */ /* 0x001fca00078408ff */
[----:B------:R-:W-:Y:S04]  /*f060*/  STL [R1+0xd60], R9 ;  /* 0x000d600901007387 */ /* 0x000fe80000100800 */
[----:B------:R0:W-:Y:S02]  /*f070*/  STL [R1+0xd2c], R13 ;  /* 0x000d2c0d01007387 */ /* 0x0001e40000100800 */
[----:B0-----:R-:W-:Y:S02]  /*f080*/  LEA.HI.X.SX32 R13, R29, R6, 0x1, P4 ;  /* 0x000000061d0d7211 */ /* 0x001fe400020f0eff */
[----:B------:R-:W-:-:S05]  /*f090*/  LEA R12, P3, R19, R17, 0x1 ;  /* 0x00000011130c7211 */ /* 0x000fca00078608ff */
[----:B------:R-:W-:Y:S04]  /*f0a0*/  STL [R1+0xd68], R12 ;  /* 0x000d680c01007387 */ /* 0x000fe80000100800 */
[----:B------:R-:W5:Y:S04]  /*f0b0*/  LDL.LU R29, [R1+0x68] ;  /* 0x00006800011d7983 */ /* 0x000f680000300800 */
[----:B------:R0:W-:Y:S01]  /*f0c0*/  STL [R1+0xd34], R13 ;  /* 0x000d340d01007387 */ /* 0x0001e20000100800 */
[----:B------:R-:W-:Y:S01]  /*f0d0*/  IMAD.MOV.U32 R9, RZ, RZ, R15 ;  /* 0x000000ffff097224 */ /* 0x000fe200078e000f */
[----:B0-----:R-:W-:-:S02]  /*f0e0*/  LEA.HI.X.SX32 R13, R16, R6, 0x1, P5 ;  /* 0x00000006100d7211 */ /* 0x001fc400028f0eff */
[----:B------:R-:W5:Y:S01]  /*f0f0*/  LDL.LU R16, [R1+0x64] ;  /* 0x0000640001107983 */ /* 0x000f620000300800 */
[----:B----4-:R-:W-:-:S05]  /*f100*/  LEA R12, P4, R20, R17, 0x1 ;  /* 0x00000011140c7211 */ /* 0x010fca00078808ff */
[----:B------:R-:W-:Y:S04]  /*f110*/  STL [R1+0xd70], R12 ;  /* 0x000d700c01007387 */ /* 0x000fe80000100800 */
[----:B------:R0:W-:Y:S04]  /*f120*/  STL [R1+0xd3c], R13 ;  /* 0x000d3c0d01007387 */ /* 0x0001e80000100800 */
[----:B------:R-:W4:Y:S01]  /*f130*/  LDL.LU R15, [R1+0x60] ;  /* 0x00006000010f7983 */ /* 0x000f220000300800 */
[----:B------:R-:W-:-:S03]  /*f140*/  IMAD.MOV.U32 R8, RZ, RZ, R14 ;  /* 0x000000ffff087224 */ /* 0x000fc600078e000e */
[----:B------:R-:W4:Y:S01]  /*f150*/  LDL.LU R14, [R1+0x5c] ;  /* 0x00005c00010e7983 */ /* 0x000f220000300800 */
[----:B0-----:R-:W-:Y:S02]  /*f160*/  LEA.HI.X.SX32 R13, R7, R6, 0x1, P6 ;  /* 0x00000006070d7211 */ /* 0x001fe400030f0eff */
[----:B--2---:R-:W-:-:S05]  /*f170*/  LEA R12, P5, R22, R17, 0x1 ;  /* 0x00000011160c7211 */ /* 0x004fca00078a08ff */
[----:B------:R3:W-:Y:S04]  /*f180*/  STL [R1+0xd78], R12 ;  /* 0x000d780c01007387 */ /* 0x0007e80000100800 */
[----:B------:R-:W2:Y:S04]  /*f190*/  LDL.LU R7, [R1+0x58] ;  /* 0x0000580001077983 */ /* 0x000ea80000300800 */
[----:B------:R0:W-:Y:S01]  /*f1a0*/  STL [R1+0xd44], R13 ;  /* 0x000d440d01007387 */ /* 0x0001e20000100800 */
[----:B---3--:R-:W-:Y:S02]  /*f1b0*/  LEA R12, P6, R23, R17, 0x1 ;  /* 0x00000011170c7211 */ /* 0x008fe400078c08ff */
[----:B0-----:R-:W-:-:S03]  /*f1c0*/  LEA.HI.X.SX32 R13, R18, R6, 0x1, P0 ;  /* 0x00000006120d7211 */ /* 0x001fc600000f0eff */
[----:B------:R5:W-:Y:S04]  /*f1d0*/  STL [R1+0xd80], R12 ;  /* 0x000d800c01007387 */ /* 0x000be80000100800 */
[----:B------:R-:W3:Y:S01]  /*f1e0*/  LDL.LU R18, [R1+0x54] ;  /* 0x0000540001127983 */ /* 0x000ee20000300800 */
[----:B------:R-:W-:-:S03]  /*f1f0*/  LEA.HI.X.SX32 R11, R11, R6, 0x1, P1 ;  /* 0x000000060b0b7211 */ /* 0x000fc600008f0eff */
[----:B------:R-:W-:Y:S01]  /*f200*/  STL [R1+0xd4c], R13 ;  /* 0x000d4c0d01007387 */ /* 0x000fe20000100800 */
[----:B-----5:R-:W-:-:S05]  /*f210*/  LEA R12, P0, R26, R17, 0x1 ;  /* 0x000000111a0c7211 */ /* 0x020fca00078008ff */
[----:B------:R0:W-:Y:S04]  /*f220*/  STL [R1+0xd88], R12 ;  /* 0x000d880c01007387 */ /* 0x0001e80000100800 */
[----:B------:R1:W-:Y:S01]  /*f230*/  STL [R1+0xd54], R11 ;  /* 0x000d540b01007387 */ /* 0x0003e20000100800 */
[-C--:B0-----:R-:W-:Y:S02]  /*f240*/  LEA.HI.X.SX32 R12, R10, R6.reuse, 0x1, P2 ;  /* 0x000000060a0c7211 */ /* 0x081fe400010f0eff */
[----:B------:R-:W-:Y:S02]  /*f250*/  LEA R13, P1, R27, R17, 0x1 ;  /* 0x000000111b0d7211 */ /* 0x000fe400078208ff */
[----:B------:R-:W-:-:S03]  /*f260*/  LEA.HI.X.SX32 R10, R19, R6, 0x1, P3 ;  /* 0x00000006130a7211 */ /* 0x000fc600018f0eff */
[----:B------:R-:W-:Y:S04]  /*f270*/  STL [R1+0xd90], R13 ;  /* 0x000d900d01007387 */ /* 0x000fe80000100800 */
[----:B------:R0:W-:Y:S04]  /*f280*/  STL [R1+0xd5c], R12 ;  /* 0x000d5c0c01007387 */ /* 0x0001e80000100800 */
[----:B------:R-:W5:Y:S01]  /*f290*/  LDL.LU R19, [R1+0x50] ;  /* 0x0000500001137983 */ /* 0x000f620000300800 */
[----:B-1----:R-:W-:-:S05]  /*f2a0*/  LEA R11, P2, R0, R17, 0x1 ;  /* 0x00000011000b7211 */ /* 0x002fca00078408ff */
[----:B------:R1:W-:Y:S04]  /*f2b0*/  STL [R1+0xd98], R11 ;  /* 0x000d980b01007387 */ /* 0x0003e80000100800 */
[----:B------:R-:W-:Y:S01]  /*f2c0*/  STL [R1+0xd64], R10 ;  /* 0x000d640a01007387 */ /* 0x000fe20000100800 */
[----:B0-----:R-:W-:Y:S02]  /*f2d0*/  LEA R12, P3, R2, R17, 0x1 ;  /* 0x00000011020c7211 */ /* 0x001fe400078608ff */
[----:B-1----:R-:W-:-:S03]  /*f2e0*/  LEA.HI.X.SX32 R11, R20, R6, 0x1, P4 ;  /* 0x00000006140b7211 */ /* 0x002fc600020f0eff */
[----:B------:R0:W-:Y:S04]  /*f2f0*/  STL [R1+0xda0], R12 ;  /* 0x000da00c01007387 */ /* 0x0001e80000100800 */
[----:B------:R-:W5:Y:S01]  /*f300*/  LDL.LU R20, [R1+0x4c] ;  /* 0x00004c0001147983 */ /* 0x000f620000300800 */
[----:B0-----:R-:W-:Y:S02]  /*f310*/  LEA.HI.X.SX32 R12, R22, R6, 0x1, P5 ;  /* 0x00000006160c7211 */ /* 0x001fe400028f0eff */
[-C--:B------:R-:W-:Y:S01]  /*f320*/  LEA R10, P4, R3, R17.reuse, 0x1 ;  /* 0x00000011030a7211 */ /* 0x080fe200078808ff */
[----:B------:R0:W-:Y:S04]  /*f330*/  STL [R1+0xd6c], R11 ;  /* 0x000d6c0b01007387 */ /* 0x0001e80000100800 */
[----:B------:R1:W-:Y:S04]  /*f340*/  STL [R1+0xda8], R10 ;  /* 0x000da80a01007387 */ /* 0x0003e80000100800 */
[----:B------:R1:W-:Y:S01]  /*f350*/  STL [R1+0xd74], R12 ;  /* 0x000d740c01007387 */ /* 0x0003e20000100800 */
[----:B0-----:R-:W-:-:S03]  /*f360*/  LEA R11, P5, R4, R17, 0x1 ;  /* 0x00000011040b7211 */ /* 0x001fc600078a08ff */
[----:B------:R-:W5:Y:S01]  /*f370*/  LDL.LU R22, [R1+0x48] ;  /* 0x0000480001167983 */ /* 0x000f620000300800 */
[----:B-1----:R-:W-:-:S03]  /*f380*/  LEA.HI.X.SX32 R10, R23, R6, 0x1, P6 ;  /* 0x00000006170a7211 */ /* 0x002fc600030f0eff */
[----:B------:R-:W-:Y:S04]  /*f390*/  STL [R1+0xdb0], R11 ;  /* 0x000db00b01007387 */ /* 0x000fe80000100800 */
[----:B------:R-:W-:Y:S01]  /*f3a0*/  STL [R1+0xd7c], R10 ;  /* 0x000d7c0a01007387 */ /* 0x000fe20000100800 */
[----:B------:R-:W-:-:S05]  /*f3b0*/  LEA R13, P6, R5, R17, 0x1 ;  /* 0x00000011050d7211 */ /* 0x000fca00078c08ff */
[----:B------:R0:W-:Y:S04]  /*f3c0*/  STL [R1+0xdb8], R13 ;  /* 0x000db80d01007387 */ /* 0x0001e80000100800 */
[----:B------:R-:W5:Y:S01]  /*f3d0*/  LDL.LU R23, [R1+0x44] ;  /* 0x0000440001177983 */ /* 0x000f620000300800 */
[----:B------:R-:W-:-:S05]  /*f3e0*/  LEA.HI.X.SX32 R12, R26, R6, 0x1, P0 ;  /* 0x000000061a0c7211 */ /* 0x000fca00000f0eff */
[----:B------:R1:W-:Y:S01]  /*f3f0*/  STL [R1+0xd84], R12 ;  /* 0x000d840c01007387 */ /* 0x0003e20000100800 */
[-C--:B0-----:R-:W-:Y:S01]  /*f400*/  LEA.HI.X.SX32 R13, R27, R6.reuse, 0x1, P1 ;  /* 0x000000061b0d7211 */ /* 0x081fe200008f0eff */
[----:B------:R-:W-:Y:S02]  /*f410*/  IMAD.MOV.U32 R10, RZ, RZ, R8 ;  /* 0x000000ffff0a7224 */ /* 0x000fe400078e0008 */
[----:B------:R-:W-:Y:S01]  /*f420*/  IMAD.MOV.U32 R8, RZ, RZ, R24 ;  /* 0x000000ffff087224 */ /* 0x000fe200078e0018 */
[----:B------:R-:W-:Y:S02]  /*f430*/  LEA.HI.X.SX32 R0, R0, R6, 0x1, P2 ;  /* 0x0000000600007211 */ /* 0x000fe400010f0eff */
[----:B-1----:R-:W-:-:S05]  /*f440*/  LEA R12, P0, R29, R17, 0x1 ;  /* 0x000000111d0c7211 */ /* 0x002fca00078008ff */
[----:B------:R0:W-:Y:S04]  /*f450*/  STL [R1+0xdc0], R12 ;  /* 0x000dc00c01007387 */ /* 0x0001e80000100800 */
[----:B------:R-:W-:Y:S04]  /*f460*/  STL [R1+0xd8c], R13 ;  /* 0x000d8c0d01007387 */ /* 0x000fe80000100800 */
[----:B------:R-:W5:Y:S01]  /*f470*/  LDL.LU R24, [R1+0x40] ;  /* 0x0000400001187983 */ /* 0x000f620000300800 */
[----:B0-----:R-:W-:-:S05]  /*f480*/  LEA R12, P1, R16, R17, 0x1 ;  /* 0x00000011100c7211 */ /* 0x001fca00078208ff */
[----:B------:R4:W-:Y:S01]  /*f490*/  STL [R1+0xdc8], R12 ;  /* 0x000dc80c01007387 */ /* 0x0009e20000100800 */
[----:B------:R-:W-:Y:S02]  /*f4a0*/  IMAD.MOV.U32 R11, RZ, RZ, R9 ;  /* 0x000000ffff0b7224 */ /* 0x000fe400078e0009 */
[----:B------:R-:W-:Y:S01]  /*f4b0*/  IMAD.MOV.U32 R9, RZ, RZ, R25 ;  /* 0x000000ffff097224 */ /* 0x000fe200078e0019 */
[----:B------:R0:W-:Y:S01]  /*f4c0*/  STL [R1+0xd94], R0 ;  /* 0x000d940001007387 */ /* 0x0001e20000100800 */
[----:B----4-:R-:W-:-:S05]  /*f4d0*/  LEA R12, P2, R15, R17, 0x1 ;  /* 0x000000110f0c7211 */ /* 0x010fca00078408ff */
[----:B------:R-:W-:Y:S04]  /*f4e0*/  STL [R1+0xdd0], R12 ;  /* 0x000dd00c01007387 */ /* 0x000fe80000100800 */
[----:B------:R-:W4:Y:S01]  /*f4f0*/  LDL.LU R25, [R1+0x3c] ;  /* 0x00003c0001197983 */ /* 0x000f220000300800 */
[-C--:B------:R-:W-:Y:S02]  /*f500*/  LEA.HI.X.SX32 R2, R2, R6.reuse, 0x1, P3 ;  /* 0x0000000602027211 */ /* 0x080fe400018f0eff */
[-C--:B0-----:R-:W-:Y:S02]  /*f510*/  LEA R0, P3, R14, R17.reuse, 0x1 ;  /* 0x000000110e007211 */ /* 0x081fe400078608ff */
[----:B------:R-:W-:Y:S01]  /*f520*/  LEA.HI.X.SX32 R3, R3, R6, 0x1, P4 ;  /* 0x0000000603037211 */ /* 0x000fe200020f0eff */
[----:B------:R2:W-:Y:S04]  /*f530*/  STL [R1+0xd9c], R2 ;  /* 0x000d9c0201007387 */ /* 0x0005e80000100800 */
[----:B------:R0:W-:Y:S04]  /*f540*/  STL [R1+0xdd8], R0 ;  /* 0x000dd80001007387 */ /* 0x0001e80000100800 */
[----:B------:R-:W-:Y:S01]  /*f550*/  STL [R1+0xda4], R3 ;  /* 0x000da40301007387 */ /* 0x000fe20000100800 */
[----:B--2---:R-:W-:-:S03]  /*f560*/  LEA R2, P4, R7, R17, 0x1 ;  /* 0x0000001107027211 */ /* 0x004fc600078808ff */
[----:B------:R-:W2:Y:S01]  /*f570*/  LDL.LU R26, [R1+0x38] ;  /* 0x00003800011a7983 */ /* 0x000ea20000300800 */
[----:B0-----:R-:W-:-:S03]  /*f580*/  LEA.HI.X.SX32 R0, R4, R6, 0x1, P5 ;  /* 0x0000000604007211 */ /* 0x001fc600028f0eff */
[----:B------:R3:W-:Y:S04]  /*f590*/  STL [R1+0xde0], R2 ;  /* 0x000de00201007387 */ /* 0x0007e80000100800 */
[----:B------:R0:W-:Y:S04]  /*f5a0*/  STL [R1+0xdac], R0 ;  /* 0x000dac0001007387 */ /* 0x0001e80000100800 */
[----:B------:R-:W2:Y:S01]  /*f5b0*/  LDL.LU R27, [R1+0x34] ;  /* 0x00003400011b7983 */ /* 0x000ea20000300800 */
[----:B---3--:R-:W-:-:S03]  /*f5c0*/  LEA R2, P5, R18, R17, 0x1 ;  /* 0x0000001112027211 */ /* 0x008fc600078a08ff */
[----:B0-----:R-:W3:Y:S04]  /*f5d0*/  LDL.LU R0, [R1+0x30] ;  /* 0x0000300001007983 */ /* 0x001ee80000300800 */
[----:B------:R0:W-:Y:S04]  /*f5e0*/  STL [R1+0xde8], R2 ;  /* 0x000de80201007387 */ /* 0x0001e80000100800 */
[----:B0-----:R-:W3:Y:S01]  /*f5f0*/  LDL.LU R2, [R1+0x2c] ;  /* 0x00002c0001027983 */ /* 0x001ee20000300800 */
[----:B------:R-:W-:-:S03]  /*f600*/  LEA.HI.X.SX32 R4, R5, R6, 0x1, P6 ;  /* 0x0000000605047211 */ /* 0x000fc600030f0eff */
[----:B------:R-:W3:Y:S04]  /*f610*/  LDL.LU R3, [R1+0x28] ;  /* 0x0000280001037983 */ /* 0x000ee80000300800 */
[----:B------:R0:W-:Y:S04]  /*f620*/  STL [R1+0xdb4], R4 ;  /* 0x000db40401007387 */ /* 0x0001e80000100800 */
[----:B0-----:R-:W3:Y:S01]  /*f630*/  LDL.LU R4, [R1+0x24] ;  /* 0x0000240001047983 */ /* 0x001ee20000300800 */
[----:B-----5:R-:W-:Y:S02]  /*f640*/  LEA R5, P6, R19, R17, 0x1 ;  /* 0x0000001113057211 */ /* 0x020fe400078c08ff */
[----:B------:R-:W-:-:S03]  /*f650*/  LEA.HI.X.SX32 R12, R29, R6, 0x1, P0 ;  /* 0x000000061d0c7211 */ /* 0x000fc600000f0eff */
[----:B------:R0:W-:Y:S04]  /*f660*/  STL [R1+0xdf0], R5 ;  /* 0x000df00501007387 */ /* 0x0001e80000100800 */
[----:B0-----:R-:W5:Y:S04]  /*f670*/  LDL.LU R5, [R1+0x20] ;  /* 0x0000200001057983 */ /* 0x001f680000300800 */
[----:B------:R0:W-:Y:S04]  /*f680*/  STL [R1+0xdbc], R12 ;  /* 0x000dbc0c01007387 */ /* 0x0001e80000100800 */
[----:B------:R-:W5:Y:S01]  /*f690*/  LDL.LU R29, [R1+0x1c] ;  /* 0x00001c00011d7983 */ /* 0x000f620000300800 */
[----:B------:R-:W-:-:S02]  /*f6a0*/  LEA R13, P0, R20, R17, 0x1 ;  /* 0x00000011140d7211 */ /* 0x000fc400078008ff */
[----:B0-----:R-:W-:-:S03]  /*f6b0*/  LEA.HI.X.SX32 R12, R16, R6, 0x1, P1 ;  /* 0x00000006100c7211 */ /* 0x001fc600008f0eff */
[----:B------:R-:W-:Y:S01]  /*f6c0*/  STL [R1+0xdf8], R13 ;  /* 0x000df80d01007387 */ /* 0x000fe20000100800 */
[----:B------:R-:W-:-:S03]  /*f6d0*/  LEA.HI.X.SX32 R15, R15, R6, 0x1, P2 ;  /* 0x000000060f0f7211 */ /* 0x000fc600010f0eff */
[----:B------:R-:W5:Y:S04]  /*f6e0*/  LDL.LU R16, [R1+0x18] ;  /* 0x0000180001107983 */ /* 0x000f680000300800 */
[----:B------:R0:W-:Y:S01]  /*f6f0*/  STL [R1+0xdc4], R12 ;  /* 0x000dc40c01007387 */ /* 0x0001e20000100800 */
[----:B------:R-:W-:Y:S01]  /*f700*/  LEA R28, P1, R22, R17, 0x1 ;  /* 0x00000011161c7211 */ /* 0x000fe200078208ff */
[----:B0-----:R-:W-:-:S04]  /*f710*/  IMAD.MOV.U32 R12, RZ, RZ, R10 ;  /* 0x000000ffff0c7224 */ /* 0x001fc800078e000a */
[----:B------:R-:W-:Y:S04]  /*f720*/  STL [R1+0xe00], R28 ;  /* 0x000e001c01007387 */ /* 0x000fe80000100800 */
[----:B------:R0:W-:Y:S04]  /*f730*/  STL [R1+0xdcc], R15 ;  /* 0x000dcc0f01007387 */ /* 0x0001e80000100800 */
[----:B0-----:R-:W5:Y:S01]  /*f740*/  LDL.LU R15, [R1+0x14] ;  /* 0x00001400010f7983 */ /* 0x001f620000300800 */
[----:B------:R-:W-:-:S05]  /*f750*/  LEA R10, P2, R23, R17, 0x1 ;  /* 0x00000011170a7211 */ /* 0x000fca00078408ff */
[----:B------:R0:W-:Y:S02]  /*f760*/  STL [R1+0xe08], R10 ;  /* 0x000e080a01007387 */ /* 0x0001e40000100800 */
[----:B0-----:R-:W-:Y:S02]  /*f770*/  LEA.HI.X.SX32 R10, R14, R6, 0x1, P3 ;  /* 0x000000060e0a7211 */ /* 0x001fe400018f0eff */
[----:B------:R-:W5:Y:S01]  /*f780*/  LDL.LU R14, [R1+0x10] ;  /* 0x00001000010e7983 */ /* 0x000f620000300800 */
[----:B------:R-:W-:-:S03]  /*f790*/  IMAD.MOV.U32 R13, RZ, RZ, R11 ;  /* 0x000000ffff0d7224 */ /* 0x000fc600078e000b */
[----:B------:R0:W-:Y:S04]  /*f7a0*/  STL [R1+0xdd4], R10 ;  /* 0x000dd40a01007387 */ /* 0x0001e80000100800 */
[----:B------:R-:W5:Y:S01]  /*f7b0*/  LDL.LU R28, [R1+0xc] ;  /* 0x00000c00011c7983 */ /* 0x000f620000300800 */
[----:B0-----:R-:W-:Y:S02]  /*f7c0*/  LEA.HI.X.SX32 R10, R7, R6, 0x1, P4 ;  /* 0x00000006070a7211 */ /* 0x001fe400020f0eff */
[----:B------:R-:W-:-:S05]  /*f7d0*/  LEA R11, P3, R24, R17, 0x1 ;  /* 0x00000011180b7211 */ /* 0x000fca00078608ff */
[----:B------:R0:W-:Y:S04]  /*f7e0*/  STL [R1+0xe10], R11 ;  /* 0x000e100b01007387 */ /* 0x0001e80000100800 */
[----:B0-----:R-:W5:Y:S04]  /*f7f0*/  LDL.LU R11, [R1+0x8] ;  /* 0x00000800010b7983 */ /* 0x001f680000300800 */
[----:B------:R0:W-:Y:S04]  /*f800*/  STL [R1+0xddc], R10 ;  /* 0x000ddc0a01007387 */ /* 0x0001e80000100800 */
[----:B0-----:R-:W5:Y:S01]  /*f810*/  LDL.LU R10, [R1+0x4] ;  /* 0x00000400010a7983 */ /* 0x001f620000300800 */
[----:B----4-:R-:W-:-:S05]  /*f820*/  LEA R7, P4, R25, R17, 0x1 ;  /* 0x0000001119077211 */ /* 0x010fca00078808ff */
[----:B------:R0:W-:Y:S04]  /*f830*/  STL [R1+0xe18], R7 ;  /* 0x000e180701007387 */ /* 0x0001e80000100800 */
[----:B0-----:R-:W4:Y:S01]  /*f840*/  LDL.LU R7, [R1] ;  /* 0x0000000001077983 */ /* 0x001f220000300800 */
[-C--:B------:R-:W-:Y:S02]  /*f850*/  LEA.HI.X.SX32 R18, R18, R6.reuse, 0x1, P5 ;  /* 0x0000000612127211 */ /* 0x080fe400028f0eff */
[----:B------:R-:W-:-:S03]  /*f860*/  LEA.HI.X.SX32 R19, R19, R6, 0x1, P6 ;  /* 0x0000000613137211 */ /* 0x000fc600030f0eff */
[----:B------:R2:W-:Y:S02]  /*f870*/  STL [R1+0xde4], R18 ;  /* 0x000de41201007387 */ /* 0x0005e40000100800 */
[----:B--2---:R-:W-:-:S05]  /*f880*/  LEA R18, P5, R26, R17, 0x1 ;  /* 0x000000111a127211 */ /* 0x004fca00078a08ff */
[----:B------:R0:W-:Y:S01]  /*f890*/  STL [R1+0xe20], R18 ;  /* 0x000e201201007387 */ /* 0x0001e20000100800 */
[----:B------:R-:W-:-:S03]  /*f8a0*/  LEA.HI.X.SX32 R20, R20, R6, 0x1, P0 ;  /* 0x0000000614147211 */ /* 0x000fc600000f0eff */
[----:B0-----:R-:W2:Y:S04]  /*f8b0*/  LDL.LU R18, [R1+0x11c0] ;  /* 0x0011c00001127983 */ /* 0x001ea80000300800 */
[----:B------:R0:W-:Y:S02]  /*f8c0*/  STL [R1+0xdec], R19 ;  /* 0x000dec1301007387 */ /* 0x0001e40000100800 */
[----:B0-----:R-:W-:-:S05]  /*f8d0*/  LEA R19, P6, R27, R17, 0x1 ;  /* 0x000000111b137211 */ /* 0x001fca00078c08ff */
[----:B------:R0:W-:Y:S01]  /*f8e0*/  STL [R1+0xe28], R19 ;  /* 0x000e281301007387 */ /* 0x0001e20000100800 */
[----:B------:R-:W-:-:S03]  /*f8f0*/  LEA.HI.X.SX32 R22, R22, R6, 0x1, P1 ;  /* 0x0000000616167211 */ /* 0x000fc600008f0eff */
[----:B0-----:R-:W2:Y:S04]  /*f900*/  LDL.LU R19, [R1+0x11bc] ;  /* 0x0011bc0001137983 */ /* 0x001ea80000300800 */
[----:B------:R3:W-:Y:S02]  /*f910*/  STL [R1+0xdf4], R20 ;  /* 0x000df41401007387 */ /* 0x0007e40000100800 */
[----:B---3--:R-:W-:-:S05]  /*f920*/  LEA R20, P0, R0, R17, 0x1 ;  /* 0x0000001100147211 */ /* 0x008fca00078008ff */
[----:B------:R0:W-:Y:S01]  /*f930*/  STL [R1+0xe30], R20 ;  /* 0x000e301401007387 */ /* 0x0001e20000100800 */
[----:B------:R-:W-:-:S03]  /*f940*/  LEA.HI.X.SX32 R23, R23, R6, 0x1, P2 ;  /* 0x0000000617177211 */ /* 0x000fc600010f0eff */
[----:B0-----:R-:W3:Y:S04]  /*f950*/  LDL.LU R20, [R1+0x11b8] ;  /* 0x0011b80001147983 */ /* 0x001ee80000300800 */
[----:B------:R0:W-:Y:S02]  /*f960*/  STL [R1+0xdfc], R22 ;  /* 0x000dfc1601007387 */ /* 0x0001e40000100800 */
[----:B0-----:R-:W-:-:S05]  /*f970*/  LEA R22, P1, R2, R17, 0x1 ;  /* 0x0000001102167211 */ /* 0x001fca00078208ff */
        /* <DEDUP_REMOVED lines=14> */
[----:B-----5:R-:W-:-:S05]  /*fa60*/  LEA R25, P4, R5, R17, 0x1 ;  /* 0x0000001105197211 */ /* 0x020fca00078808ff */
[----:B------:R0:W-:Y:S01]  /*fa70*/  STL [R1+0xe50], R25 ;  /* 0x000e501901007387 */ /* 0x0001e20000100800 */
[----:B------:R-:W-:-:S03]  /*fa80*/  LEA.HI.X.SX32 R27, R27, R6, 0x1, P6 ;  /* 0x000000061b1b7211 */ /* 0x000fc600030f0eff */
[----:B0-----:R-:W5:Y:S04]  /*fa90*/  LDL.LU R25, [R1+0x11a8] ;  /* 0x0011a80001197983 */ /* 0x001f680000300800 */
        /* <DEDUP_REMOVED lines=32> */
[----:B------:R0:W-:Y:S04]  /*fca0*/  STL [R1+0xe88], R5 ;  /* 0x000e880501007387 */ /* 0x0001e80000100800 */
[----:B0-----:R-:W2:Y:S04]  /*fcb0*/  LDL.LU R5, [R1+0x118c] ;  /* 0x00118c0001057983 */ /* 0x001ea80000300800 */
[----:B------:R4:W-:Y:S02]  /*fcc0*/  STL [R1+0xe54], R29 ;  /* 0x000e541d01007387 */ /* 0x0009e40000100800 */
[----:B----4-:R-:W-:-:S05]  /*fcd0*/  LEA R29, P5, R7, R17, 0x1 ;  /* 0x00000011071d7211 */ /* 0x010fca00078a08ff */
[----:B------:R0:W-:Y:S04]  /*fce0*/  STL [R1+0xe90], R29 ;  /* 0x000e901d01007387 */ /* 0x0001e80000100800 */
[----:B0-----:R-:W4:Y:S01]  /*fcf0*/  LDL.LU R29, [R1+0x1188] ;  /* 0x00118800011d7983 */ /* 0x001f220000300800 */
[----:B------:R-:W-:-:S05]  /*fd00*/  LEA.HI.X.SX32 R16, R16, R6, 0x1, P6 ;  /* 0x0000000610107211 */ /* 0x000fca00030f0eff */
        /* <DEDUP_REMOVED lines=15> */
[----:B------:R4:W-:Y:S01]  /*fe00*/  STL [R1+0xe74], R28 ;  /* 0x000e741c01007387 */ /* 0x0009e20000100800 */
[----:B------:R-:W-:Y:S02]  /*fe10*/  LEA.HI.X.SX32 R10, R10, R6, 0x1, P4 ;  /* 0x000000060a0a7211 */ /* 0x000fe400020f0eff */
[----:B----4-:R-:W-:-:S05]  /*fe20*/  LEA R28, P2, R14, R17, 0x1 ;  /* 0x000000110e1c7211 */ /* 0x010fca00078408ff */
[----:B------:R0:W-:Y:S02]  /*fe30*/  STL [R1+0xeb0], R28 ;  /* 0x000eb01c01007387 */ /* 0x0001e40000100800 */
[----:B0-----:R-:W-:Y:S02]  /*fe40*/  LEA.HI.X.SX32 R28, R11, R6, 0x1, P3 ;  /* 0x000000060b1c7211 */ /* 0x001fe400018f0eff */
[----:B------:R-:W4:Y:S04]  /*fe50*/  LDL.LU R11, [R1+0x1a8] ;  /* 0x0001a800010b7983 */ /* 0x000f280000300800 */
[----:B------:R2:W-:Y:S02]  /*fe60*/  STL [R1+0xe7c], R28 ;  /* 0x000e7c1c01007387 */ /* 0x0005e40000100800 */
[----:B--2---:R-:W-:-:S05]  /*fe70*/  LEA R28, P3, R5, R17, 0x1 ;  /* 0x00000011051c7211 */ /* 0x004fca00078608ff */
[----:B------:R0:W-:Y:S04]  /*fe80*/  STL [R1+0xeb8], R28 ;  /* 0x000eb81c01007387 */ /* 0x0001e80000100800 */
[----:B------:R1:W-:Y:S01]  /*fe90*/  STL [R1+0xe84], R10 ;  /* 0x000e840a01007387 */ /* 0x0003e20000100800 */
[----:B0-----:R-:W-:Y:S02]  /*fea0*/  LEA R28, P4, R4, R17, 0x1 ;  /* 0x00000011041c7211 */ /* 0x001fe400078808ff */
[----:B-1----:R-:W-:-:S03]  /*feb0*/  LEA.HI.X.SX32 R10, R7, R6, 0x1, P5 ;  /* 0x00000006070a7211 */ /* 0x002fc600028f0eff */
[----:B------:R0:W-:Y:S01]  /*fec0*/  STL [R1+0xec0], R28 ;  /* 0x000ec01c01007387 */ /* 0x0001e20000100800 */
[----:B------:R-:W-:-:S03]  /*fed0*/  LEA.HI.X.SX32 R7, R29, R6, 0x1, P6 ;  /* 0x000000061d077211 */ /* 0x000fc600030f0eff */
[----:B------:R1:W-:Y:S01]  /*fee0*/  STL [R1+0xe8c], R10 ;  /* 0x000e8c0a01007387 */ /* 0x0003e20000100800 */
[-C--:B0-----:R-:W-:Y:S02]  /*fef0*/  LEA R28, P5, R3, R17.reuse, 0x1 ;  /* 0x00000011031c7211 */ /* 0x081fe400078a08ff */
[----:B-1----:R-:W-:-:S03]  /*ff00*/  LEA R10, P6, R2, R17, 0x1 ;  /* 0x00000011020a7211 */ /* 0x002fc600078c08ff */
[----:B------:R-:W-:Y:S04]  /*ff10*/  STL [R1+0xec8], R28 ;  /* 0x000ec81c01007387 */ /* 0x000fe80000100800 */
[----:B------:R0:W-:Y:S04]  /*ff20*/  STL [R1+0xe94], R7 ;  /* 0x000e940701007387 */ /* 0x0001e80000100800 */
[----:B------:R1:W-:Y:S01]  /*ff30*/  STL [R1+0xed0], R10 ;  /* 0x000ed00a01007387 */ /* 0x0003e20000100800 */
[----:B0-----:R-:W-:Y:S02]  /*ff40*/  LEA.HI.X.SX32 R7, R16, R6, 0x1, P0 ;  /* 0x0000000610077211 */ /* 0x001fe400000f0eff */
[----:B-1----:R-:W-:-:S03]  /*ff50*/  LEA R10, P0, R0, R17, 0x1 ;  /* 0x00000011000a7211 */ /* 0x002fc600078008ff */
[----:B------:R0:W-:Y:S01]  /*ff60*/  STL [R1+0xe9c], R7 ;  /* 0x000e9c0701007387 */ /* 0x0001e20000100800 */
[----:B------:R-:W-:-:S03]  /*ff70*/  LEA.HI.X.SX32 R5, R5, R6, 0x1, P3 ;  /* 0x0000000605057211 */ /* 0x000fc600018f0eff */
[----:B------:R1:W-:Y:S01]  /*ff80*/  STL [R1+0xed8], R10 ;  /* 0x000ed80a01007387 */ /* 0x0003e20000100800 */
[-C--:B0-----:R-:W-:Y:S02]  /*ff90*/  LEA.HI.X.SX32 R7, R15, R6.reuse, 0x1, P1 ;  /* 0x000000060f077211 */ /* 0x081fe400008f0eff */
[-C--:B------:R-:W-:Y:S02]  /*ffa0*/  LEA R15, P1, R27, R17.reuse, 0x1 ;  /* 0x000000111b0f7211 */ /* 0x080fe400078208ff */
[----:B-1----:R-:W-:Y:S01]  /*ffb0*/  LEA.HI.X.SX32 R10, R14, R6, 0x1, P2 ;  /* 0x000000060e0a7211 */ /* 0x002fe200010f0eff */
[----:B------:R0:W-:Y:S04]  /*ffc0*/  STL [R1+0xea4], R7 ;  /* 0x000ea40701007387 */ /* 0x0001e80000100800 */
[----:B------:R-:W-:Y:S01]  /*ffd0*/  STL [R1+0xee0], R15 ;  /* 0x000ee00f01007387 */ /* 0x000fe20000100800 */
[----:B0-----:R-:W-:-:S03]  /*ffe0*/  LEA R7, P2, R26, R17, 0x1 ;  /* 0x000000111a077211 */ /* 0x001fc600078408ff */
[----:B------:R5:W-:Y:S04]  /*fff0*/  STL [R1+0xeac], R10 ;  /* 0x000eac0a01007387 */ /* 0x000be80000100800 */
[----:B------:R0:W-:Y:S04]  /*10000*/  STL [R1+0xee8], R7 ;  /* 0x000ee80701007387 */ /* 0x0001e80000100800 */
[----:B------:R1:W-:Y:S01]  /*10010*/  STL [R1+0xeb4], R5 ;  /* 0x000eb40501007387 */ /* 0x0003e20000100800 */
[----:B-----5:R-:W-:Y:S02]  /*10020*/  LEA R10, P3, R25, R17, 0x1 ;  /* 0x00000011190a7211 */ /* 0x020fe400078608ff */
[----:B0-----:R-:W-:-:S02]  /*10030*/  LEA.HI.X.SX32 R7, R4, R6, 0x1, P4 ;  /* 0x0000000604077211 */ /* 0x001fc400020f0eff */
[-C--:B------:R-:W-:Y:S02]  /*10040*/  LEA.HI.X.SX32 R4, R3, R6.reuse, 0x1, P5 ;  /* 0x0000000603047211 */ /* 0x080fe400028f0eff */
[-C--:B-1----:R-:W-:Y:S01]  /*10050*/  LEA R5, P4, R24, R17.reuse, 0x1 ;  /* 0x0000001118057211 */ /* 0x082fe200078808ff */
[----:B------:R-:W-:Y:S01]  /*10060*/  STL [R1+0xef0], R10 ;  /* 0x000ef00a01007387 */ /* 0x000fe20000100800 */
[-C--:B------:R-:W-:Y:S02]  /*10070*/  LEA R3, P5, R23, R17.reuse, 0x1 ;  /* 0x0000001117037211 */ /* 0x080fe400078a08ff */
[----:B------:R-:W-:Y:S01]  /*10080*/  LEA.HI.X.SX32 R2, R2, R6, 0x1, P6 ;  /* 0x0000000602027211 */ /* 0x000fe200030f0eff */
[----:B------:R-:W-:Y:S04]  /*10090*/  STL [R1+0xebc], R7 ;  /* 0x000ebc0701007387 */ /* 0x000fe80000100800 */
[----:B------:R-:W-:Y:S04]  /*100a0*/  STL [R1+0xef8], R5 ;  /* 0x000ef80501007387 */ /* 0x000fe80000100800 */
[----:B------:R0:W-:Y:S04]  /*100b0*/  STL [R1+0xec4], R4 ;  /* 0x000ec40401007387 */ /* 0x0001e80000100800 */
[----:B------:R1:W-:Y:S04]  /*100c0*/  STL [R1+0xefc], R3 ;  /* 0x000efc0301007387 */ /* 0x0003e80000100800 */
[----:B------:R3:W-:Y:S01]  /*100d0*/  STL [R1+0xecc], R2 ;  /* 0x000ecc0201007387 */ /* 0x0007e20000100800 */
[----:B0-----:R-:W-:-:S02]  /*100e0*/  LEA R4, P6, R22, R17, 0x1 ;  /* 0x0000001116047211 */ /* 0x001fc400078c08ff */
[----:B-1----:R-:W-:-:S03]  /*100f0*/  LEA.HI.X.SX32 R3, R0, R6, 0x1, P0 ;  /* 0x0000000600037211 */ /* 0x002fc600000f0eff */
[----:B------:R-:W-:Y:S01]  /*10100*/  STL [R1+0xf00], R4 ;  /* 0x000f000401007387 */ /* 0x000fe20000100800 */
[----:B------:R-:W-:Y:S02]  /*10110*/  LEA.HI.X.SX32 R0, R27, R6, 0x1, P1 ;  /* 0x000000061b007211 */ /* 0x000fe400008f0eff */
[-C--:B---3--:R-:W-:Y:S01]  /*10120*/  LEA R2, P0, R20, R17.reuse, 0x1 ;  /* 0x0000001114027211 */ /* 0x088fe200078008ff */
[----:B------:R0:W-:Y:S04]  /*10130*/  STL [R1+0xed4], R3 ;  /* 0x000ed40301007387 */ /* 0x0001e80000100800 */
[----:B------:R1:W-:Y:S04]  /*10140*/  STL [R1+0xf04], R2 ;  /* 0x000f040201007387 */ /* 0x0003e80000100800 */
[----:B------:R2:W-:Y:S01]  /*10150*/  STL [R1+0xedc], R0 ;  /* 0x000edc0001007387 */ /* 0x0005e20000100800 */
[----:B0-----:R-:W-:-:S02]  /*10160*/  LEA R3, P1, R19, R17, 0x1 ;  /* 0x0000001113037211 */ /* 0x001fc400078208ff */
[----:B-1----:R-:W-:-:S03]  /*10170*/  LEA.HI.X.SX32 R2, R26, R6, 0x1, P2 ;  /* 0x000000061a027211 */ /* 0x002fc600010f0eff */
[----:B------:R0:W-:Y:S01]  /*10180*/  STL [R1+0xf08], R3 ;  /* 0x000f080301007387 */ /* 0x0001e20000100800 */
[----:B--2---:R-:W-:-:S03]  /*10190*/  LEA R0, P2, R18, R17, 0x1 ;  /* 0x0000001112007211 */ /* 0x004fc600078408ff */
[----:B------:R-:W-:Y:S01]  /*101a0*/  STL [R1+0xee4], R2 ;  /* 0x000ee40201007387 */ /* 0x000fe20000100800 */
[----:B------:R-:W-:-:S03]  /*101b0*/  IMAD R21, R21, c[0x0][0x190], RZ ;  /* 0x0000640015157a24 */ /* 0x000fc600078e02ff */
[----:B------:R1:W-:Y:S01]  /*101c0*/  STL [R1+0xf0c], R0 ;  /* 0x000f0c0001007387 */ /* 0x0003e20000100800 */
[----:B0-----:R-:W-:-:S05]  /*101d0*/  LEA.HI.X.SX32 R3, R25, R6, 0x1, P3 ;  /* 0x0000000619037211 */ /* 0x001fca00018f0eff */
[----:B------:R0:W-:Y:S01]  /*101e0*/  STL [R1+0xeec], R3 ;  /* 0x000eec0301007387 */ /* 0x0001e20000100800 */
[-C--:B-1----:R-:W-:Y:S02]  /*101f0*/  LEA.HI.X.SX32 R0, R24, R6.reuse, 0x1, P4 ;  /* 0x0000000618007211 */ /* 0x082fe400020f0eff */
[----:B0-----:R-:W-:Y:S01]  /*10200*/  LEA R3, P4, R21, R17, 0x1 ;  /* 0x0000001115037211 */ /* 0x001fe200078808ff */
[----:B------:R-:W-:Y:S01]  /*10210*/  IMAD.MOV.U32 R7, RZ, RZ, c[0x0][0x188] ;  /* 0x00006200ff077624 */ /* 0x000fe200078e00ff */
[----:B------:R-:W-:-:S03]  /*10220*/  LEA.HI.X.SX32 R4, R19, R6, 0x1, P1 ;  /* 0x0000000613047211 */ /* 0x000fc600008f0eff */
[C---:B------:R-:W-:Y:S02]  /*10230*/  IMAD R10, R7.reuse, 0x3f, RZ ;  /* 0x0000003f070a7824 */ /* 0x040fe400078e02ff */
[----:B------:R-:W-:Y:S01]  /*10240*/  IMAD R7, R7, 0x3e, RZ ;  /* 0x0000003e07077824 */ /* 0x000fe200078e02ff */
[----:B----4-:R-:W-:-:S05]  /*10250*/  LEA R2, P3, R11, R17, 0x1 ;  /* 0x000000110b027211 */ /* 0x010fca00078608ff */
[----:B------:R0:W-:Y:S04]  /*10260*/  STL [R1+0xf10], R2 ;  /* 0x000f100201007387 */ /* 0x0001e80000100800 */
[----:B------:R1:W-:Y:S01]  /*10270*/  STL [R1+0xef4], R0 ;  /* 0x000ef40001007387 */ /* 0x0003e20000100800 */
[----:B0-----:R-:W-:-:S03]  /*10280*/  LEA.HI.X.SX32 R2, R23, R6, 0x1, P5 ;  /* 0x0000000617027211 */ /* 0x001fc600028f0eff */
[----:B------:R-:W-:Y:S01]  /*10290*/  STL [R1+0xb68], R3 ;  /* 0x000b680301007387 */ /* 0x000fe20000100800 */
[----:B-1----:R-:W-:-:S03]  /*102a0*/  LEA.HI.X.SX32 R0, R22, R6, 0x1, P6 ;  /* 0x0000000616007211 */ /* 0x002fc600030f0eff */
[----:B------:R0:W-:Y:S04]  /*102b0*/  STL [R1+0xb54], R2 ;  /* 0x000b540201007387 */ /* 0x0001e80000100800 */
[----:B------:R1:W-:Y:S01]  /*102c0*/  STL [R1+0xb58], R0 ;  /* 0x000b580001007387 */ /* 0x0003e20000100800 */
[-C--:B0-----:R-:W-:Y:S02]  /*102d0*/  LEA.HI.X.SX32 R2, R20, R6.reuse, 0x1, P0 ;  /* 0x0000000614027211 */ /* 0x081fe400000f0eff */
[----:B-1----:R-:W-:-:S03]  /*102e0*/  LEA.HI.X.SX32 R0, R18, R6, 0x1, P2 ;  /* 0x0000000612007211 */ /* 0x002fc600010f0eff */
[----:B------:R0:W-:Y:S01]  /*102f0*/  STL [R1+0xb5c], R2 ;  /* 0x000b5c0201007387 */ /* 0x0001e20000100800 */
[----:B------:R-:W-:-:S03]  /*10300*/  LEA.HI.X.SX32 R11, R11, R6, 0x1, P3 ;  /* 0x000000060b0b7211 */ /* 0x000fc600018f0eff */
[----:B------:R-:W-:Y:S04]  /*10310*/  STL [R1+0xb60], R4 ;  /* 0x000b600401007387 */ /* 0x000fe80000100800 */
[----:B------:R1:W-:Y:S01]  /*10320*/  STL [R1+0xb64], R0 ;  /* 0x000b640001007387 */ /* 0x0003e20000100800 */
[----:B0-----:R-:W-:-:S03]  /*10330*/  IMAD.WIDE R2, R10, 0x2, R12 ;  /* 0x000000020a027825 */ /* 0x001fc600078e020c */
[----:B------:R-:W-:Y:S01]  /*10340*/  STL [R1+0xb6c], R11 ;  /* 0x000b6c0b01007387 */ /* 0x000fe20000100800 */
[----:B-1----:R-:W-:Y:S01]  /*10350*/  LEA.HI.X.SX32 R0, R21, R6, 0x1, P4 ;  /* 0x0000000615007211 */ /* 0x002fe200020f0eff */
[----:B------:R-:W-:-:S04]  /*10360*/  IMAD.WIDE R4, R10, 0x2, R8 ;  /* 0x000000020a047825 */ /* 0x000fc800078e0208 */
[----:B------:R-:W-:Y:S01]  /*10370*/  STL [R1+0x760], R0 ;  /* 0x0007600001007387 */ /* 0x000fe20000100800 */
[----:B------:R-:W-:-:S03]  /*10380*/  IMAD.MOV.U32 R10, RZ, RZ, c[0x0][0x188] ;  /* 0x00006200ff0a7624 */ /* 0x000fc600078e00ff */
[----:B------:R-:W-:Y:S04]  /*10390*/  STL [R1+0x768], R2 ;  /* 0x0007680201007387 */ /* 0x000fe80000100800 */
[----:B------:R0:W-:Y:S01]  /*103a0*/  STL [R1+0x764], R3 ;  /* 0x0007640301007387 */ /* 0x0001e20000100800 */
[----:B------:R-:W-:-:S03]  /*103b0*/  IMAD R6, R10, 0x3d, RZ ;  /* 0x0000003d0a067824 */ /* 0x000fc600078e02ff */
[----:B------:R-:W-:Y:S01]  /*103c0*/  STL [R1+0x770], R4 ;  /* 0x0007700401007387 */ /* 0x000fe20000100800 */
[----:B0-----:R-:W-:-:S03]  /*103d0*/  IMAD.WIDE R2, R7, 0x2, R12 ;  /* 0x0000000207027825 */ /* 0x001fc600078e020c */
[----:B------:R0:W-:Y:S04]  /*103e0*/  STL [R1+0x76c], R5 ;  /* 0x00076c0501007387 */ /* 0x0001e80000100800 */
[----:B------:R-:W-:Y:S04]  /*103f0*/  STL [R1+0x778], R2 ;  /* 0x0007780201007387 */ /* 0x000fe80000100800 */
[----:B------:R1:W-:Y:S01]  /*10400*/  STL [R1+0x774], R3 ;  /* 0x0007740301007387 */ /* 0x0003e20000100800 */
[----:B0-----:R-:W-:-:S04]  /*10410*/  IMAD.WIDE R4, R7, 0x2, R8 ;  /* 0x0000000207047825 */ /* 0x001fc800078e0208 */
[----:B------:R-:W-:Y:S01]  /*10420*/  IMAD R0, R10, 0x3c, RZ ;  /* 0x0000003c0a007824 */ /* 0x000fe200078e02ff */
[----:B------:R-:W-:Y:S01]  /*10430*/  STL [R1+0x780], R4 ;  /* 0x0007800401007387 */ /* 0x000fe20000100800 */
[----:B-1----:R-:W-:-:S03]  /*10440*/  IMAD.WIDE R2, R6, 0x2, R12 ;  /* 0x0000000206027825 */ /* 0x002fc600078e020c */
[----:B------:R0:W-:Y:S01]  /*10450*/  STL [R1+0x77c], R5 ;  /* 0x00077c0501007387 */ /* 0x0001e20000100800 */
[----:B------:R-:W-:-:S03]  /*10460*/  IMAD.WIDE R6, R6, 0x2, R8 ;  /* 0x0000000206067825 */ /* 0x000fc600078e0208 */
[----:B------:R-:W-:Y:S04]  /*10470*/  STL [R1+0x788], R2 ;  /* 0x0007880201007387 */ /* 0x000fe80000100800 */
[----:B------:R1:W-:Y:S04]  /*10480*/  STL [R1+0x784], R3 ;  /* 0x0007840301007387 */ /* 0x0003e80000100800 */
[----:B------:R2:W-:Y:S01]  /*10490*/  STL [R1+0x790], R6 ;  /* 0x0007900601007387 */ /* 0x0005e20000100800 */
[----:B0-----:R-:W-:-:S04]  /*104a0*/  IMAD.WIDE R4, R0, 0x2, R8 ;  /* 0x0000000200047825 */ /* 0x001fc800078e0208 */
[----:B-1----:R-:W-:Y:S01]  /*104b0*/  IMAD.WIDE R2, R0, 0x2, R12 ;  /* 0x0000000200027825 */ /* 0x002fe200078e020c */
[----:B------:R-:W-:Y:S03]  /*104c0*/  STL [R1+0x78c], R7 ;  /* 0x00078c0701007387 */ /* 0x000fe60000100800 */
[C---:B--2---:R-:W-:Y:S01]  /*104d0*/  IMAD R6, R10.reuse, 0x3b, RZ ;  /* 0x0000003b0a067824 */ /* 0x044fe200078e02ff */
[----:B------:R-:W-:Y:S04]  /*104e0*/  STL [R1+0x798], R2 ;  /* 0x0007980201007387 */ /* 0x000fe80000100800 */
[----:B------:R0:W-:Y:S01]  /*104f0*/  STL [R1+0x794], R3 ;  /* 0x0007940301007387 */ /* 0x0001e20000100800 */
[----:B------:R-:W-:-:S03]  /*10500*/  IMAD R0, R10, 0x3a, RZ ;  /* 0x0000003a0a007824 */ /* 0x000fc600078e02ff */
[----:B------:R-:W-:Y:S01]  /*10510*/  STL [R1+0x7a0], R4 ;  /* 0x0007a00401007387 */ /* 0x000fe20000100800 */
[----:B0-----:R-:W-:-:S03]  /*10520*/  IMAD.WIDE R2, R6, 0x2, R12 ;  /* 0x0000000206027825 */ /* 0x001fc600078e020c */
        /* <DEDUP_REMOVED lines=179> */
[----:B------:R-:W-:-:S03]  /*11060*/  IMAD.SHL.U32 R0, R10, 0x20, RZ ;  /* 0x000000200a007824 */ /* 0x000fc600078e00ff */
        /* <DEDUP_REMOVED lines=212> */
[----:B------:R-:W-:Y:S01]  /*11db0*/  STL [R1+0xb1c], R5 ;  /* 0x000b1c0501007387 */ /* 0x000fe20000100800 */
[----:B------:R-:W-:-:S03]  /*11dc0*/  IMAD.WIDE R6, R6, 0x2, R8 ;  /* 0x0000000206067825 */ /* 0x000fc600078e0208 */
[----:B------:R-:W-:Y:S04]  /*11dd0*/  STL [R1+0xb28], R2 ;  /* 0x000b280201007387 */ /* 0x000fe80000100800 */
[----:B------:R0:W-:Y:S04]  /*11de0*/  STL [R1+0xb24], R3 ;  /* 0x000b240301007387 */ /* 0x0001e80000100800 */
[----:B------:R-:W-:Y:S01]  /*11df0*/  STL [R1+0xb30], R6 ;  /* 0x000b300601007387 */ /* 0x000fe20000100800 */
[----:B0-----:R-:W-:-:S03]  /*11e00*/  IMAD.WIDE R2, R0, 0x2, R12 ;  /* 0x0000000200027825 */ /* 0x001fc600078e020c */
[----:B------:R-:W-:Y:S04]  /*11e10*/  STL [R1+0xb2c], R7 ;  /* 0x000b2c0701007387 */ /* 0x000fe80000100800 */
[----:B------:R-:W-:Y:S01]  /*11e20*/  STL [R1+0xb38], R2 ;  /* 0x000b380201007387 */ /* 0x000fe20000100800 */
[----:B------:R-:W-:-:S03]  /*11e30*/  IMAD.WIDE R4, R0, 0x2, R8 ;  /* 0x0000000200047825 */ /* 0x000fc600078e0208 */
[----:B------:R0:W-:Y:S02]  /*11e40*/  STL [R1+0xb34], R3 ;  /* 0x000b340301007387 */ /* 0x0001e40000100800 */
[C---:B0-----:R-:W-:Y:S02]  /*11e50*/  IMAD.WIDE R2, R10.reuse, 0x2, R8 ;  /* 0x000000020a027825 */ /* 0x041fe400078e0208 */
[----:B------:R-:W0:Y:S02]  /*11e60*/  S2R R9, SR_TID.X ;  /* 0x0000000000097919 */ /* 0x000e240000002100 */
[----:B------:R-:W-:Y:S02]  /*11e70*/  IMAD.WIDE R6, R10, 0x2, R12 ;  /* 0x000000020a067825 */ /* 0x000fe400078e020c */
[----:B------:R0:W-:Y:S04]  /*11e80*/  STL [R1+0xb40], R4 ;  /* 0x000b400401007387 */ /* 0x0001e80000100800 */
[----:B------:R-:W-:Y:S04]  /*11e90*/  STL [R1+0xb3c], R5 ;  /* 0x000b3c0501007387 */ /* 0x000fe80000100800 */
[----:B------:R-:W-:Y:S04]  /*11ea0*/  STL [R1+0xb48], R6 ;  /* 0x000b480601007387 */ /* 0x000fe80000100800 */
[----:B------:R-:W-:Y:S04]  /*11eb0*/  STL [R1+0xb44], R7 ;  /* 0x000b440701007387 */ /* 0x000fe80000100800 */
[----:B------:R-:W-:Y:S01]  /*11ec0*/  STL [R1+0xb50], R2 ;  /* 0x000b500201007387 */ /* 0x000fe20000100800 */
[----:B0-----:R-:W-:-:S03]  /*11ed0*/  IMAD.SHL.U32 R4, R9, 0x20, RZ ;  /* 0x0000002009047824 */ /* 0x001fc600078e00ff */
[----:B------:R0:W-:Y:S04]  /*11ee0*/  STL [R1+0xb4c], R3 ;  /* 0x000b4c0301007387 */ /* 0x0001e80000100800 */
[----:B------:R-:W-:Y:S04]  /*11ef0*/  STL [R1+0x75c], RZ ;  /* 0x00075cff01007387 */ /* 0x000fe80000100800 */
[----:B------:R-:W-:Y:S04]  /*11f00*/  STL [R1+0x6d0], RZ ;  /* 0x0006d0ff01007387 */ /* 0x000fe80000100800 */
[----:B------:R-:W-:Y:S04]  /*11f10*/  STL [R1+0xf7c], R4 ;  /* 0x000f7c0401007387 */ /* 0x000fe80000100800 */
[----:B------:R-:W-:Y:S04]  /*11f20*/  STL [R1+0x6d4], RZ ;  /* 0x0006d4ff01007387 */ /* 0x000fe80000100800 */
        /* <DEDUP_REMOVED lines=181> */
[----:B------:R-:W-:Y:S01]  /*12a80*/  STL [R1+0x34c], RZ ;  /* 0x00034cff01007387 */ /* 0x000fe20000100800 */
[----:B------:R-:W-:-:S03]  /*12a90*/  LOP3.LUT R8, R9, 0x3f, RZ, 0xc0, !PT ;  /* 0x0000003f09087812 */ /* 0x000fc600078ec0ff */
[----:B------:R-:W-:Y:S04]  /*12aa0*/  STL [R1+0x250], RZ ;  /* 0x000250ff01007387 */ /* 0x000fe80000100800 */
[----:B------:R-:W-:Y:S04]  /*12ab0*/  STL [R1+0x254], RZ ;  /* 0x000254ff01007387 */ /* 0x000fe80000100800 */
[----:B------:R-:W-:Y:S04]  /*12ac0*/  STL [R1+0x258], RZ ;  /* 0x000258ff01007387 */ /* 0x000fe80000100800 */
[----:B------:R-:W-:Y:S04]  /*12ad0*/  STL [R1+0x25c], RZ ;  /* 0x00025cff01007387 */ /* 0x000fe80000100800 */
[----:B------:R-:W0:Y:S01]  /*12ae0*/  LDL.LU R9, [R1+0x1ec] ;  /* 0x0001ec0001097983 */ /* 0x000e220000300800 */
[----:B------:R-:W-:-:S03]  /*12af0*/  IMAD.SHL.U32 R29, R8, 0x2, RZ ;  /* 0x00000002081d7824 */ /* 0x000fc600078e00ff */
[----:B------:R-:W-:Y:S04]  /*12b00*/  STL [R1+0x1a0], RZ ;  /* 0x0001a0ff01007387 */ /* 0x000fe80000100800 */
[----:B------:R-:W-:Y:S04]  /*12b10*/  STL [R1+0x1a4], RZ ;  /* 0x0001a4ff01007387 */ /* 0x000fe80000100800 */
[----:B------:R-:W-:Y:S04]  /*12b20*/  STL [R1+0x1a8], RZ ;  /* 0x0001a8ff01007387 */ /* 0x000fe80000100800 */
[----:B------:R-:W-:Y:S04]  /*12b30*/  STL [R1+0x1ac], RZ ;  /* 0x0001acff01007387 */ /* 0x000fe80000100800 */
[----:B------:R-:W2:Y:S04]  /*12b40*/  LDL.LU R8, [R1+0x1e8] ;  /* 0x0001e80001087983 */ /* 0x000ea80000300800 */
        /* <DEDUP_REMOVED lines=23> */
[----:B0-----:R-:W-:-:S05]  /*12cc0*/  SHF.R.S32.HI R3, RZ, 0x6, R9 ;  /* 0x00000006ff037819 */ /* 0x001fca0000011409 */
[----:B------:R2:W-:Y:S04]  /*12cd0*/  STL [R1+0xf6c], R3 ;  /* 0x000f6c0301007387 */ /* 0x0005e80000100800 */
[----:B------:R-:W-:Y:S04]  /*12ce0*/  STL [R1+0x47c], RZ ;  /* 0x00047cff01007387 */ /* 0x000fe80000100800 */
[----:B------:R-:W-:Y:S01]  /*12cf0*/  STL [R1+0x4c0], RZ ;  /* 0x0004c0ff01007387 */ /* 0x000fe20000100800 */
[----:B--2---:R-:W-:-:S03]  /*12d00*/  LOP3.LUT R3, R8, 0x400, R4, 0xf8, !PT ;  /* 0x0000040008037812 */ /* 0x004fc600078ef804 */
        /* <DEDUP_REMOVED lines=16> */
[----:B------:R-:W2:Y:S04]  /*12e10*/  LDL R8, [R1+0x720] ;  /* 0x0007200001087983 */ /* 0x000ea80000100800 */
[----:B------:R-:W-:Y:S04]  /*12e20*/  STL [R1+0x60], RZ ;  /* 0x000060ff01007387 */ /* 0x000fe80000100800 */
[----:B------:R-:W-:Y:S04]  /*12e30*/  STL [R1+0x64], RZ ;  /* 0x000064ff01007387 */ /* 0x000fe80000100800 */
[----:B------:R-:W-:Y:S04]  /*12e40*/  STL [R1+0x68], RZ ;  /* 0x000068ff01007387 */ /* 0x000fe80000100800 */
[----:B------:R-:W-:Y:S01]  /*12e50*/  STL [R1+0x6c], RZ ;  /* 0x00006cff01007387 */ /* 0x000fe20000100800 */
[----:B------:R-:W-:-:S03]  /*12e60*/  IMAD.SHL.U32 R2, R10, 0x40, RZ ;  /* 0x000000400a027824 */ /* 0x000fc600078e00ff */
[----:B------:R-:W-:Y:S04]  /*12e70*/  STL [R1+0x50], RZ ;  /* 0x000050ff01007387 */ /* 0x000fe80000100800 */
[----:B------:R-:W-:Y:S04]  /*12e80*/  STL [R1+0x54], RZ ;  /* 0x000054ff01007387 */ /* 0x000fe80000100800 */
[----:B------:R-:W-:Y:S04]  /*12e90*/  STL [R1+0x58], RZ ;  /* 0x000058ff01007387 */ /* 0x000fe80000100800 */
[----:B------:R-:W-:Y:S04]  /*12ea0*/  STL [R1+0x5c], RZ ;  /* 0x00005cff01007387 */ /* 0x000fe80000100800 */
[----:B------:R-:W-:Y:S01]  /*12eb0*/  STL [R1+0x220], RZ ;  /* 0x000220ff01007387 */ /* 0x000fe20000100800 */
[----:B------:R-:W-:-:S03]  /*12ec0*/  SHF.R.S32.HI R0, RZ, 0x1f, R2 ;  /* 0x0000001fff007819 */ /* 0x000fc60000011402 */
[----:B------:R-:W-:Y:S04]  /*12ed0*/  STL [R1+0x224], RZ ;  /* 0x000224ff01007387 */ /* 0x000fe80000100800 */
[----:B------:R-:W-:Y:S04]  /*12ee0*/  STL [R1+0x228], RZ ;  /* 0x000228ff01007387 */ /* 0x000fe80000100800 */
[----:B------:R-:W-:Y:S04]  /*12ef0*/  STL [R1+0x22c], RZ ;  /* 0x00022cff01007387 */ /* 0x000fe80000100800 */
[----:B------:R-:W-:Y:S01]  /*12f00*/  STL [R1+0x330], RZ ;  /* 0x000330ff01007387 */ /* 0x000fe20000100800 */
[----:B------:R-:W-:-:S03]  /*12f10*/  SHF.L.U64.HI R0, R2, 0x1, R0 ;  /* 0x0000000102007819 */ /* 0x000fc60000010200 */
[----:B------:R-:W-:Y:S01]  /*12f20*/  STL [R1+0x334], RZ ;  /* 0x000334ff01007387 */ /* 0x000fe20000100800 */
[----:B------:R-:W-:-:S03]  /*12f30*/  LOP3.LUT R2, R29, 0x20, RZ, 0x3c, !PT ;  /* 0x000000201d027812 */ /* 0x000fc600078e3cff */
[----:B------:R-:W-:Y:S01]  /*12f40*/  STL [R1+0x338], RZ ;  /* 0x000338ff01007387 */ /* 0x000fe20000100800 */
[----:B------:R-:W-:-:S03]  /*12f50*/  LOP3.LUT R2, R29, 0x50, RZ, 0x3c, !PT ;  /* 0x000000501d027812 */ /* 0x000fc600078e3cff */
[----:B------:R-:W-:Y:S04]  /*12f60*/  STL [R1+0x33c], RZ ;  /* 0x00033cff01007387 */ /* 0x000fe80000100800 */
[----:B------:R-:W-:Y:S04]  /*12f70*/  STL [R1+0x450], RZ ;  /* 0x000450ff01007387 */ /* 0x000fe80000100800 */
[----:B------:R-:W-:Y:S04]  /*12f80*/  STL [R1+0x454], RZ ;  /* 0x000454ff01007387 */ /* 0x000fe80000100800 */
[----:B------:R-:W-:Y:S01]  /*12f90*/  STL [R1+0x458], RZ ;  /* 0x000458ff01007387 */ /* 0x000fe20000100800 */
[----:B------:R-:W-:-:S03]  /*12fa0*/  LOP3.LUT R5, R29, 0x30, RZ, 0x3c, !PT ;  /* 0x000000301d057812 */ /* 0x000fc600078e3cff */
        /* <DEDUP_REMOVED lines=9> */
[----:B------:R-:W-:Y:S02]  /*13040*/  ULDC UR4, c[0x0][0x18c] ;  /* 0x0000630000047ab9 */ /* 0x000fe40000000800 */
[----:B------:R-:W-:-:S04]  /*13050*/  USHF.L.U32 UR4, UR4, 0x6, URZ ;  /* 0x0000000604047899 */ /* 0x000fc8000800063f */
[----:B------:R-:W-:Y:S02]  /*13060*/  USHF.R.S32.HI UR5, URZ, 0x1f, UR4 ;  /* 0x0000001f3f057899 */ /* 0x000fe40008011404 */
[----:B------:R-:W-:Y:S02]  /*13070*/  USHF.L.U32 UR8, UR4, 0x1, URZ ;  /* 0x0000000104087899 */ /* 0x000fe4000800063f */
[----:B------:R-:W-:Y:S01]  /*13080*/  USHF.L.U64.HI UR5, UR4, 0x1, UR5 ;  /* 0x0000000104057899 */ /* 0x000fe20008010205 */
[C---:B--2---:R-:W-:Y:S02]  /*13090*/  LOP3.LUT R2, R8.reuse, 0x20, RZ, 0x3c, !PT ;  /* 0x0000002008027812 */ /* 0x044fe400078e3cff */
[----:B------:R-:W-:-:S03]  /*130a0*/  LOP3.LUT R5, R8, 0x40, RZ, 0x3c, !PT ;  /* 0x0000004008057812 */ /* 0x000fc600078e3cff */
[----:B------:R0:W-:Y:S01]  /*130b0*/  STL [R1+0xf78], R2 ;  /* 0x000f780201007387 */ /* 0x0001e20000100800 */
[----:B------:R-:W-:-:S03]  /*130c0*/  LOP3.LUT R4, R8, 0x60, RZ, 0x3c, !PT ;  /* 0x0000006008047812 */ /* 0x000fc600078e3cff */
[----:B------:R1:W-:Y:S01]  /*130d0*/  STL [R1+0xf74], R5 ;  /* 0x000f740501007387 */ /* 0x0003e20000100800 */
[----:B0-----:R-:W-:-:S05]  /*130e0*/  LOP3.LUT R2, R3, 0x40, RZ, 0x3c, !PT ;  /* 0x0000004003027812 */ /* 0x001fca00078e3cff */
[----:B------:R1:W-:Y:S04]  /*130f0*/  STL [R1+0x72c], R2 ;  /* 0x00072c0201007387 */ /* 0x0003e80000100800 */
[----:B------:R1:W-:Y:S02]  /*13100*/  STL [R1+0xf70], R4 ;  /* 0x000f700401007387 */ /* 0x0003e40000100800 */
.L_x_3:
[----:B-1----:R-:W2:Y:S01]  /*13110*/  LDL.64 R4, [R1+0x638] ;  /* 0x0006380001047983 */ /* 0x002ea20000100a00 */
[----:B------:R-:W-:-:S03]  /*13120*/  IMAD.MOV.U32 R2, RZ, RZ, -0x40 ;  /* 0xffffffc0ff027424 */ /* 0x000fc600078e00ff */
[----:B--2---:R0:W-:Y:S04]  /*13130*/  STL [R1+0x253c], R5 ;  /* 0x00253c0501007387 */ /* 0x0041e80000100800 */
[----:B0-----:R-:W2:Y:S04]  /*13140*/  LDL R5, [R1+0x75c] ;  /* 0x00075c0001057983 */ /* 0x001ea80000100800 */
[----:B------:R-:W-:Y:S04]  /*13150*/  STL [R1+0x2480], R22 ;  /* 0x0024801601007387 */ /* 0x000fe80000100800 */
        /* <DEDUP_REMOVED lines=22> */
[----:B------:R0:W-:Y:S04]  /*132c0*/  STL [R1+0x2538], R22 ;  /* 0x0025381601007387 */ /* 0x0001e80000100800 */
        /* <DEDUP_REMOVED lines=50> */
[----:B------:R-:W-:Y:S01]  /*135f0*/  STL [R1+0x2404], R9 ;  /* 0x0024040901007387 */ /* 0x000fe20000100800 */
[----:B--2---:R-:W-:-:S03]  /*13600*/  IMAD R2, R5, R2, c[0x0][0x180] ;  /* 0x0000600005027624 */ /* 0x004fc600078e0202 */
        /* <DEDUP_REMOVED lines=9> */
[----:B-----5:R-:W-:Y:S04]  /*136a0*/  STL [R1+0x23e0], R7 ;  /* 0x0023e00701007387 */ /* 0x020fe80000100800 */
        /* <DEDUP_REMOVED lines=29> */
[----:B------:R-:W2:Y:S01]  /*13880*/  LDL.LU R5, [R1+0x253c] ;  /* 0x00253c0001057983 */ /* 0x000ea20000300800 */
[----:B------:R-:W-:-:S02]  /*13890*/  ISETP.GT.AND P0, PT, R2, RZ, PT ;  /* 0x000000ff0200720c */ /* 0x000fc40003f04270 */
[----:B0-----:R-:W-:Y:S02]  /*138a0*/  PRMT R22, RZ, 0x7610, R22 ;  /* 0x00007610ff167816 */ /* 0x001fe40000000016 */
[----:B-1----:R-:W-:Y:S02]  /*138b0*/  PRMT R23, RZ, 0x7610, R23 ;  /* 0x00007610ff177816 */ /* 0x002fe40000000017 */
[----:B------:R-:W-:-:S07]  /*138c0*/  ISETP.GT.AND P1, PT, R2, 0x1, PT ;  /* 0x000000010200780c */ /* 0x000fce0003f24270 */
[----:B--2---:R-:W2:Y:S04]  /*138d0*/  @P0 LDG.E.U16 R22, [R4.64] ;  /* 0x0000000604160981 */ /* 0x004ea8000c1e1500 */
[----:B--2---:R0:W-:Y:S04]  /*138e0*/  STL [R1+0x20], R22 ;  /* 0x0000201601007387 */ /* 0x0041e80000100800 */
[----:B0-----:R-:W2:Y:S04]  /*138f0*/  LDL.LU R22, [R1+0x2538] ;  /* 0x0025380001167983 */ /* 0x001ea80000300800 */
[----:B------:R-:W3:Y:S01]  /*13900*/  LDL.64 R4, [R1+0x630] ;  /* 0x0006300001047983 */ /* 0x000ee20000100a00 */
[----:B------:R-:W-:-:S02]  /*13910*/  ISETP.GT.AND P2, PT, R2, 0x2, PT ;  /* 0x000000020200780c */ /* 0x000fc40003f44270 */
[----:B--2---:R-:W-:Y:S01]  /*13920*/  PRMT R22, RZ, 0x7610, R22 ;  /* 0x00007610ff167816 */ /* 0x004fe20000000016 */
[----:B---3--:R-:W2:Y:S04]  /*13930*/  @P0 LDG.E.U16 R23, [R4.64] ;  /* 0x0000000604170981 */ /* 0x008ea8000c1e1500 */
[----:B--2---:R0:W-:Y:S04]  /*13940*/  STL [R1+0x24], R23 ;  /* 0x0000241701007387 */ /* 0x0041e80000100800 */
[----:B0-----:R-:W2:Y:S04]  /*13950*/  LDL.LU R23, [R1+0x2534] ;  /* 0x0025340001177983 */ /* 0x001ea80000300800 */
[----:B------:R-:W3:Y:S04]  /*13960*/  LDL R4, [R1+0xb4c] ;  /* 0x000b4c0001047983 */ /* 0x000ee80000100800 */
[----:B------:R-:W3:Y:S01]  /*13970*/  LDL R5, [R1+0xb50] ;  /* 0x000b500001057983 */ /* 0x000ee20000100800 */
[----:B--2---:R-:W-:-:S02]  /*13980*/  PRMT R23, RZ, 0x7610, R23 ;  /* 0x00007610ff177816 */ /* 0x004fc40000000017 */
[----:B---3--:R-:W-:-:S04]  /*13990*/  @P1 LOP3.LUT R5, R5, R4, RZ, 0x3c, !PT ;  /* 0x0000000405051212 */ /* 0x008fc800078e3cff */
[----:B------:R-:W-:-:S04]  /*139a0*/  @P1 LOP3.LUT R4, R5, R4, RZ, 0x3c, !PT ;  /* 0x0000000405041212 */ /* 0x000fc800078e3cff */
[----:B------:R-:W-:-:S05]  /*139b0*/  @P1 LOP3.LUT R5, R5, R4, RZ, 0x3c, !PT ;  /* 0x0000000405051212 */ /* 0x000fca00078e3cff */
[----:B------:R-:W2:Y:S04]  /*139c0*/  @P1 LDG.E.U16 R22, [R4.64] ;  /* 0x0000000604161981 */ /* 0x000ea8000c1e1500 */
[----:B--2---:R0:W-:Y:S04]  /*139d0*/  STL [R1+0x30], R22 ;  /* 0x0000301601007387 */ /* 0x0041e80000100800 */
[----:B0-----:R-:W2:Y:S04]  /*139e0*/  LDL.LU R22, [R1+0x2530] ;  /* 0x0025300001167983 */ /* 0x001ea80000300800 */
[----:B------:R-:W3:Y:S04]  /*139f0*/  LDL R4, [R1+0xb44] ;  /* 0x000b440001047983 */ /* 0x000ee80000100800 */
[----:B------:R-:W3:Y:S01]  /*13a00*/  LDL R5, [R1+0xb48] ;  /* 0x000b480001057983 */ /* 0x000ee20000100800 */
[----:B------:R-:W-:-:S02]  /*13a10*/  ISETP.GT.AND P0, PT, R2, 0x3, PT ;  /* 0x000000030200780c */ /* 0x000fc40003f04270 */
[----:B--2---:R-:W-:Y:S02]  /*13a20*/  PRMT R22, RZ, 0x7610, R22 ;  /* 0x00007610ff167816 */ /* 0x004fe40000000016 */
        /* <DEDUP_REMOVED lines=279> */
[----:B--2---:R0:W-:Y:S04]  /*14ba0*/  STL [R1], R22 ;  /* 0x0000001601007387 */ /* 0x0041e80000100800 */
        /* <DEDUP_REMOVED lines=150> */
[----:B------:R0:W2:Y:S04]  /*15510*/  @P0 LDG.E.U16 R22, [R4.64] ;  /* 0x0000000604160981 */ /* 0x0000a8000c1e1500 */
[----:B0-----:R-:W3:Y:S04]  /*15520*/  LDL R4, [R1+0x9d4] ;  /* 0x0009d40001047983 */ /* 0x001ee80000100800 */
[----:B------:R-:W3:Y:S01]  /*15530*/  LDL R5, [R1+0x9d8] ;  /* 0x0009d80001057983 */ /* 0x000ee20000100800 */
[----:B------:R-:W-:Y:S02]  /*15540*/  PRMT R16, RZ, 0x7610, R16 ;  /* 0x00007610ff107816 */ /* 0x000fe40000000010 */
[----:B------:R-:W-:-:S02]  /*15550*/  PRMT R17, RZ, 0x7610, R17 ;  /* 0x00007610ff117816 */ /* 0x000fc40000000011 */
[----:B------:R-:W-:Y:S01]  /*15560*/  ISETP.GT.AND P2, PT, R2, 0x1a, PT ;  /* 0x0000001a0200780c */ /* 0x000fe20003f44270 */
[----:B--2---:R-:W-:Y:S01]  /*15570*/  STL [R1+0x238c], R22 ;  /* 0x00238c1601007387 */ /* 0x004fe20000100800 */
[----:B---3--:R-:W-:-:S04]  /*15580*/  @P0 LOP3.LUT R5, R5, R4, RZ, 0x3c, !PT ;  /* 0x0000000405050212 */ /* 0x008fc800078e3cff */
[----:B------:R-:W-:-:S04]  /*15590*/  @P0 LOP3.LUT R4, R5, R4, RZ, 0x3c, !PT ;  /* 0x0000000405040212 */ /* 0x000fc800078e3cff */
[----:B------:R-:W-:-:S05]  /*155a0*/  @P0 LOP3.LUT R5, R5, R4, RZ, 0x3c, !PT ;  /* 0x0000000405050212 */ /* 0x000fca00078e3cff */
[----:B------:R0:W2:Y:S04]  /*155b0*/  @P0 LDG.E.U16 R23, [R4.64] ;  /* 0x0000000604170981 */ /* 0x0000a8000c1e1500 */
[----:B0-----:R-:W3:Y:S04]  /*155c0*/  LDL R4, [R1+0x9cc] ;  /* 0x0009cc0001047983 */ /* 0x001ee80000100800 */
[----:B------:R-:W3:Y:S04]  /*155d0*/  LDL R5, [R1+0x9d0] ;  /* 0x0009d00001057983 */ /* 0x000ee80000100800 */
[----:B--2---:R-:W-:Y:S01]  /*155e0*/  STL [R1+0x2390], R23 ;  /* 0x0023901701007387 */ /* 0x004fe20000100800 */
        /* <DEDUP_REMOVED lines=94> */
[----:B------:R-:W-:-:S02]  /*15bd0*/  PRMT R24, RZ, 0x7610, R24 ;  /* 0x00007610ff187816 */ /* 0x000fc40000000018 */
[----:B------:R-:W-:Y:S02]  /*15be0*/  PRMT R26, RZ, 0x7610, R26 ;  /* 0x00007610ff1a7816 */ /* 0x000fe4000000001a */
[----:B------:R-:W-:Y:S02]  /*15bf0*/  ISETP.GT.AND P2, PT, R2, 0x20, PT ;  /* 0x000000200200780c */ /* 0x000fe40003f44270 */
        /* <DEDUP_REMOVED lines=8> */
[----:B------:R-:W3:Y:S02]  /*15c80*/  LDL R5, [R1+0x978] ;  /* 0x0009780001057983 */ /* 0x000ee40000100800 */
[----:B---3--:R-:W-:-:S04]  /*15c90*/  @P0 LOP3.LUT R5, R5, R4, RZ, 0x3c, !PT ;  /* 0x0000000405050212 */ /* 0x008fc800078e3cff */
[----:B------:R-:W-:-:S04]  /*15ca0*/  @P0 LOP3.LUT R4, R5, R4, RZ, 0x3c, !PT ;  /* 0x0000000405040212 */ /* 0x000fc800078e3cff */
[----:B------:R-:W-:-:S05]  /*15cb0*/  @P0 LOP3.LUT R5, R5, R4, RZ, 0x3c, !PT ;  /* 0x0000000405050212 */ /* 0x000fca00078e3cff */
[----:B------:R-:W3:Y:S04]  /*15cc0*/  @P0 LDG.E.U16 R17, [R4.64] ;  /* 0x0000000604110981 */ /* 0x000ee8000c1e1500 */
[----:B---3--:R0:W-:Y:S04]  /*15cd0*/  STL [R1+0x20c], R17 ;  /* 0x00020c1101007387 */ /* 0x0081e80000100800 */
[----:B0-----:R-:W3:Y:S04]  /*15ce0*/  LDL.LU R17, [R1+0x244c] ;  /* 0x00244c0001117983 */ /* 0x001ee80000300800 */
[----:B------:R-:W4:Y:S04]  /*15cf0*/  LDL R4, [R1+0x96c] ;  /* 0x00096c0001047983 */ /* 0x000f280000100800 */
[----:B------:R-:W4:Y:S01]  /*15d00*/  LDL R5, [R1+0x970] ;  /* 0x0009700001057983 */ /* 0x000f220000100800 */
[----:B--2---:R-:W-:-:S02]  /*15d10*/  PRMT R16, RZ, 0x7610, R16 ;  /* 0x00007610ff107816 */ /* 0x004fc40000000010 */
[----:B------:R-:W-:Y:S02]  /*15d20*/  ISETP.GT.AND P0, PT, R2, 0x21, PT ;  /* 0x000000210200780c */ /* 0x000fe40003f04270 */
[----:B----4-:R-:W-:-:S04]  /*15d30*/  @P1 LOP3.LUT R5, R5, R4, RZ, 0x3c, !PT ;  /* 0x0000000405051212 */ /* 0x010fc800078e3cff */
[----:B------:R-:W-:-:S04]  /*15d40*/  @P1 LOP3.LUT R4, R5, R4, RZ, 0x3c, !PT ;  /* 0x0000000405041212 */ /* 0x000fc800078e3cff */
[----:B------:R-:W-:-:S05]  /*15d50*/  @P1 LOP3.LUT R5, R5, R4, RZ, 0x3c, !PT ;  /* 0x0000000405051212 */ /* 0x000fca00078e3cff */
[----:B------:R-:W2:Y:S04]  /*15d60*/  @P1 LDG.E.U16 R24, [R4.64] ;  /* 0x0000000604181981 */ /* 0x000ea8000c1e1500 */
[----:B--2---:R0:W-:Y:S04]  /*15d70*/  STL [R1+0x208], R24 ;  /* 0x0002081801007387 */ /* 0x0041e80000100800 */
[----:B0-----:R-:W2:Y:S04]  /*15d80*/  LDL.LU R24, [R1+0x2448] ;  /* 0x0024480001187983 */ /* 0x001ea80000300800 */
[----:B------:R-:W4:Y:S04]  /*15d90*/  LDL R4, [R1+0x964] ;  /* 0x0009640001047983 */ /* 0x000f280000100800 */
[----:B------:R-:W4:Y:S02]  /*15da0*/  LDL R5, [R1+0x968] ;  /* 0x0009680001057983 */ /* 0x000f240000100800 */
[----:B----4-:R-:W-:-:S04]  /*15db0*/  @P1 LOP3.LUT R5, R5, R4, RZ, 0x3c, !PT ;  /* 0x0000000405051212 */ /* 0x010fc800078e3cff */
[----:B------:R-:W-:-:S04]  /*15dc0*/  @P1 LOP3.LUT R4, R5, R4, RZ, 0x3c, !PT ;  /* 0x0000000405041212 */ /* 0x000fc800078e3cff */
[----:B------:R-:W-:-:S05]  /*15dd0*/  @P1 LOP3.LUT R5, R5, R4, RZ, 0x3c, !PT ;  /* 0x0000000405051212 */ /* 0x000fca00078e3cff */
[----:B------:R-:W4:Y:S04]  /*15de0*/  @P1 LDG.E.U16 R26, [R4.64] ;  /* 0x00000006041a1981 */ /* 0x000f28000c1e1500 */
[----:B----4-:R0:W-:Y:S04]  /*15df0*/  STL [R1+0x200], R26 ;  /* 0x0002001a01007387 */ /* 0x0101e80000100800 */
[----:B0-----:R-:W4:Y:S04]  /*15e00*/  LDL.LU R26, [R1+0x2444] ;  /* 0x00244400011a7983 */ /* 0x001f280000300800 */
[----:B------:R-:W2:Y:S04]  /*15e10*/  LDL R4, [R1+0x95c] ;  /* 0x00095c0001047983 */ /* 0x000ea80000100800 */
[----:B------:R-:W2:Y:S01]  /*15e20*/  LDL R5, [R1+0x960] ;  /* 0x0009600001057983 */ /* 0x000ea20000100800 */
[----:B---3--:R-:W-:-:S02]  /*15e30*/  PRMT R17, RZ, 0x7610, R17 ;  /* 0x00007610ff117816 */ /* 0x008fc40000000011 */
[----:B--2---:R-:W-:-:S04]  /*15e40*/  @P2 LOP3.LUT R5, R5, R4, RZ, 0x3c, !PT ;  /* 0x0000000405052212 */ /* 0x004fc800078e3cff */
[----:B------:R-:W-:-:S04]  /*15e50*/  @P2 LOP3.LUT R4, R5, R4, RZ, 0x3c, !PT ;  /* 0x0000000405042212 */ /* 0x000fc800078e3cff */
[----:B------:R-:W-:-:S05]  /*15e60*/  @P2 LOP3.LUT R5, R5, R4, RZ, 0x3c, !PT ;  /* 0x0000000405052212 */ /* 0x000fca00078e3cff */
[----:B------:R0:W2:Y:S04]  /*15e70*/  @P2 LDG.E.U16 R16, [R4.64] ;  /* 0x0000000604102981 */ /* 0x0000a8000c1e1500 */
[----:B0-----:R-:W3:Y:S04]  /*15e80*/  LDL R4, [R1+0x954] ;  /* 0x0009540001047983 */ /* 0x001ee80000100800 */
[----:B------:R-:W3:Y:S01]  /*15e90*/  LDL R5, [R1+0x958] ;  /* 0x0009580001057983 */ /* 0x000ee20000100800 */
[----:B------:R-:W-:Y:S02]  /*15ea0*/  PRMT R24, RZ, 0x7610, R24 ;  /* 0x00007610ff187816 */ /* 0x000fe40000000018 */
[----:B------:R-:W-:Y:S01]  /*15eb0*/  ISETP.GT.AND P1, PT, R2, 0x22, PT ;  /* 0x000000220200780c */ /* 0x000fe20003f24270 */
[----:B--2---:R-:W-:Y:S01]  /*15ec0*/  STL [R1+0x2394], R16 ;  /* 0x0023941001007387 */ /* 0x004fe20000100800 */
[----:B---3--:R-:W-:-:S04]  /*15ed0*/  @P2 LOP3.LUT R5, R5, R4, RZ, 0x3c, !PT ;  /* 0x0000000405052212 */ /* 0x008fc800078e3cff */
[----:B------:R-:W-:-:S04]  /*15ee0*/  @P2 LOP3.LUT R4, R5, R4, RZ, 0x3c, !PT ;  /* 0x0000000405042212 */ /* 0x000fc800078e3cff */
[----:B------:R-:W-:-:S05]  /*15ef0*/  @P2 LOP3.LUT R5, R5, R4, RZ, 0x3c, !PT ;  /* 0x0000000405052212 */ /* 0x000fca00078e3cff */
[----:B------:R0:W2:Y:S04]  /*15f00*/  @P2 LDG.E.U16 R17, [R4.64] ;  /* 0x0000000604112981 */ /* 0x0000a8000c1e1500 */
[----:B0-----:R-:W3:Y:S04]  /*15f10*/  LDL R4, [R1+0x94c] ;  /* 0x00094c0001047983 */ /* 0x001ee80000100800 */
[----:B------:R-:W3:Y:S01]  /*15f20*/  LDL R5, [R1+0x950] ;  /* 0x0009500001057983 */ /* 0x000ee20000100800 */
[----:B----4-:R-:W-:-:S03]  /*15f30*/  PRMT R26, RZ, 0x7610, R26 ;  /* 0x00007610ff1a7816 */ /* 0x010fc6000000001a */
[----:B--2---:R-:W-:Y:S01]  /*15f40*/  STL [R1+0x2398], R17 ;  /* 0x0023981101007387 */ /* 0x004fe20000100800 */
        /* <DEDUP_REMOVED lines=9> */
[----:B--2---:R-:W-:Y:S04]  /*15fe0*/  STL [R1+0x2354], R24 ;  /* 0x0023541801007387 */ /* 0x004fe80000100800 */
[----:B------:R-:W-:Y:S01]  /*15ff0*/  STL [R1+0x239c], R24 ;  /* 0x00239c1801007387 */ /* 0x000fe20000100800 */
        /* <DEDUP_REMOVED lines=23> */
[----:B------:R-:W-:-:S02]  /*16170*/  PRMT R0, RZ, 0x7610, R0 ;  /* 0x00007610ff007816 */ /* 0x000fc40000000000 */
[----:B----4-:R-:W-:-:S04]  /*16180*/  @P2 LOP3.LUT R5, R5, R4, RZ, 0x3c, !PT ;  /* 0x0000000405052212 */ /* 0x010fc800078e3cff */
[----:B------:R-:W-:-:S04]  /*16190*/  @P2 LOP3.LUT R4, R5, R4, RZ, 0x3c, !PT ;  /* 0x0000000405042212 */ /* 0x000fc800078e3cff */
[----:B------:R-:W-:-:S05]  /*161a0*/  @P2 LOP3.LUT R5, R5, R4, RZ, 0x3c, !PT ;  /* 0x0000000405052212 */ /* 0x000fca00078e3cff */
[----:B------:R0:W4:Y:S04]  /*161b0*/  @P2 LDG.E.U16 R0, [R4.64] ;  /* 0x0000000604002981 */ /* 0x000128000c1e1500 */
[----:B0-----:R-:W2:Y:S04]  /*161c0*/  LDL R4, [R1+0x924] ;  /* 0x0009240001047983 */ /* 0x001ea80000100800 */
[----:B------:R-:W2:Y:S01]  /*161d0*/  LDL R5, [R1+0x928] ;  /* 0x0009280001057983 */ /* 0x000ea20000100800 */
[----:B---3--:R-:W-:Y:S02]  /*161e0*/  PRMT R13, RZ, 0x7610, R13 ;  /* 0x00007610ff0d7816 */ /* 0x008fe4000000000d */
[----:B------:R-:W-:Y:S01]  /*161f0*/  ISETP.GT.AND P0, PT, R2, 0x24, PT ;  /* 0x000000240200780c */ /* 0x000fe20003f04270 */
[----:B----4-:R-:W-:Y:S01]  /*16200*/  STL [R1+0x233c], R0 ;  /* 0x00233c0001007387 */ /* 0x010fe20000100800 */
[----:B--2---:R-:W-:-:S04]  /*16210*/  @P2 LOP3.LUT R5, R5, R4, RZ, 0x3c, !PT ;  /* 0x0000000405052212 */ /* 0x004fc800078e3cff */
        /* <DEDUP_REMOVED lines=55> */
[----:B------:R-:W-:Y:S02]  /*16590*/  ISETP.GT.AND P1, PT, R2, 0x27, PT ;  /* 0x000000270200780c */ /* 0x000fe40003f24270 */
        /* <DEDUP_REMOVED lines=17> */
[----:B------:R-:W-:-:S02]  /*166b0*/  PRMT R20, RZ, 0x7610, R20 ;  /* 0x00007610ff147816 */ /* 0x000fc40000000014 */
[----:B------:R-:W-:Y:S02]  /*166c0*/  ISETP.GT.AND P0, PT, R2, 0x28, PT ;  /* 0x000000280200780c */ /* 0x000fe40003f04270 */
[----:B--2---:R-:W-:-:S04]  /*166d0*/  @P1 LOP3.LUT R5, R5, R4, RZ, 0x3c, !PT ;  /* 0x0000000405051212 */ /* 0x004fc800078e3cff */
[----:B------:R-:W-:-:S04]  /*166e0*/  @P1 LOP3.LUT R4, R5, R4, RZ, 0x3c, !PT ;  /* 0x0000000405041212 */ /* 0x000fc800078e3cff */
[----:B------:R-:W-:-:S05]  /*166f0*/  @P1 LOP3.LUT R5, R5, R4, RZ, 0x3c, !PT ;  /* 0x0000000405051212 */ /* 0x000fca00078e3cff */
[----:B------:R-:W2:Y:S04]  /*16700*/  @P1 LDG.E.U16 R20, [R4.64] ;  /* 0x0000000604141981 */ /* 0x000ea8000c1e1500 */
[----:B--2---:R0:W-:Y:S04]  /*16710*/  STL [R1+0x18c], R20 ;  /* 0x00018c1401007387 */ /* 0x0041e80000100800 */
[----:B0-----:R-:W2:Y:S04]  /*16720*/  LDL.LU R20, [R1+0x2418] ;  /* 0x0024180001147983 */ /* 0x001ea80000300800 */
[----:B------:R-:W2:Y:S04]  /*16730*/  LDL R4, [R1+0x8dc] ;  /* 0x0008dc0001047983 */ /* 0x000ea80000100800 */
[----:B------:R-:W2:Y:S01]  /*16740*/  LDL R5, [R1+0x8e0] ;  /* 0x0008e00001057983 */ /* 0x000ea20000100800 */
[----:B------:R-:W-:-:S02]  /*16750*/  PRMT R13, RZ, 0x7610, R13 ;  /* 0x00007610ff0d7816 */ /* 0x000fc4000000000d */
[----:B--2---:R-:W-:-:S04]  /*16760*/  @P0 LOP3.LUT R5, R5, R4, RZ, 0x3c, !PT ;  /* 0x0000000405050212 */ /* 0x004fc800078e3cff */
[----:B------:R-:W-:-:S04]  /*16770*/  @P0 LOP3.LUT R4, R5, R4, RZ, 0x3c, !PT ;  /* 0x0000000405040212 */ /* 0x000fc800078e3cff */
[----:B------:R-:W-:-:S05]  /*16780*/  @P0 LOP3.LUT R5, R5, R4, RZ, 0x3c, !PT ;  /* 0x0000000405050212 */ /* 0x000fca00078e3cff */
[----:B------:R0:W2:Y:S04]  /*16790*/  @P0 LDG.E.U16 R13, [R4.64] ;  /* 0x00000006040d0981 */ /* 0x0000a8000c1e1500 */
[----:B0-----:R-:W4:Y:S04]  /*167a0*/  LDL R4, [R1+0x8d4] ;  /* 0x0008d40001047983 */ /* 0x001f280000100800 */
[----:B------:R-:W4:Y:S01]  /*167b0*/  LDL R5, [R1+0x8d8] ;  /* 0x0008d80001057983 */ /* 0x000f220000100800 */
[----:B---3--:R-:W-:Y:S02]  /*167c0*/  PRMT R12, RZ, 0x7610, R12 ;  /* 0x00007610ff0c7816 */ /* 0x008fe4000000000c */
[----:B------:R-:W-:Y:S01]  /*167d0*/  ISETP.GT.AND P1, PT, R2, 0x29, PT ;  /* 0x000000290200780c */ /* 0x000fe20003f24270 */
[----:B--2---:R-:W-:Y:S01]  /*167e0*/  STL [R1+0x23a0], R13 ;  /* 0x0023a00d01007387 */ /* 0x004fe20000100800 */
[----:B----4-:R-:W-:-:S04]  /*167f0*/  @P0 LOP3.LUT R5, R5, R4, RZ, 0x3c, !PT ;  /* 0x0000000405050212 */ /* 0x010fc800078e3cff */
[----:B------:R-:W-:-:S04]  /*16800*/  @P0 LOP3.LUT R4, R5, R4, RZ, 0x3c, !PT ;  /* 0x0000000405040212 */ /* 0x000fc800078e3cff */
[----:B------:R-:W-:-:S05]  /*16810*/  @P0 LOP3.LUT R5, R5, R4, RZ, 0x3c, !PT ;  /* 0x0000000405050212 */ /* 0x000fca00078e3cff */
[----:B------:R0:W2:Y:S04]  /*16820*/  @P0 LDG.E.U16 R12, [R4.64] ;  /* 0x00000006040c0981 */ /* 0x0000a8000c1e1500 */
[----:B0-----:R-:W3:Y:S04]  /*16830*/  LDL R4, [R1+0x8cc] ;  /* 0x0008cc0001047983 */ /* 0x001ee80000100800 */
[----:B------:R-:W3:Y:S01]  /*16840*/  LDL R5, [R1+0x8d0] ;  /* 0x0008d00001057983 */ /* 0x000ee20000100800 */
[----:B------:R-:W-:Y:S02]  /*16850*/  PRMT R18, RZ, 0x7610, R18 ;  /* 0x00007610ff127816 */ /* 0x000fe40000000012 */
[----:B---3--:R-:W-:-:S04]  /*16860*/  @P1 LOP3.LUT R5, R5, R4, RZ, 0x3c, !PT ;  /* 0x0000000405051212 */ /* 0x008fc800078e3cff */
[----:B------:R-:W-:-:S04]  /*16870*/  @P1 LOP3.LUT R4, R5, R4, RZ, 0x3c, !PT ;  /* 0x0000000405041212 */ /* 0x000fc800078e3cff */
[----:B------:R-:W-:-:S05]  /*16880*/  @P1 LOP3.LUT R5, R5, R4, RZ, 0x3c, !PT ;  /* 0x0000000405051212 */ /* 0x000fca00078e3cff */
[----:B------:R0:W3:Y:S04]  /*16890*/  @P1 LDG.E.U16 R18, [R4.64] ;  /* 0x0000000604121981 */ /* 0x0000e8000c1e1500 */
[----:B0-----:R-:W4:Y:S04]  /*168a0*/  LDL R4, [R1+0x8c4] ;  /* 0x0008c40001047983 */ /* 0x001f280000100800 */
[----:B------:R-:W4:Y:S01]  /*168b0*/  LDL R5, [R1+0x8c8] ;  /* 0x0008c80001057983 */ /* 0x000f220000100800 */
[----:B------:R-:W-:Y:S02]  /*168c0*/  PRMT R20, RZ, 0x7610, R20 ;  /* 0x00007610ff147816 */ /* 0x000fe40000000014 */
[----:B------:R-:W-:Y:S01]  /*168d0*/  ISETP.GT.AND P0, PT, R2, 0x2a, PT ;  /* 0x0000002a0200780c */ /* 0x000fe20003f04270 */
[----:B---3--:R-:W-:Y:S04]  /*168e0*/  STL [R1+0x2350], R18 ;  /* 0x0023501201007387 */ /* 0x008fe80000100800 */
[----:B------:R-:W-:Y:S04]  /*168f0*/  STL [R1+0x235c], R18 ;  /* 0x00235c1201007387 */ /* 0x000fe80000100800 */
[----:B------:R-:W-:Y:S01]  /*16900*/  STL [R1+0x2360], R18 ;  /* 0x0023601201007387 */ /* 0x000fe20000100800 */
[----:B----4-:R-:W-:-:S04]  /*16910*/  @P1 LOP3.LUT R5, R5, R4, RZ, 0x3c, !PT ;  /* 0x0000000405051212 */ /* 0x010fc800078e3cff */
[----:B------:R-:W-:-:S04]  /*16920*/  @P1 LOP3.LUT R4, R5, R4, RZ, 0x3c, !PT ;  /* 0x0000000405041212 */ /* 0x000fc800078e3cff */
[----:B------:R-:W-:-:S05]  /*16930*/  @P1 LOP3.LUT R5, R5, R4, RZ, 0x3c, !PT ;  /* 0x0000000405051212 */ /* 0x000fca00078e3cff */
[----:B------:R0:W3:Y:S04]  /*16940*/  @P1 LDG.E.U16 R20, [R4.64] ;  /* 0x0000000604141981 */ /* 0x0000e8000c1e1500 */
[----:B0-----:R-:W4:Y:S04]  /*16950*/  LDL R4, [R1+0x8bc] ;  /* 0x0008bc0001047983 */ /* 0x001f280000100800 */
[----:B------:R-:W4:Y:S01]  /*16960*/  LDL R5, [R1+0x8c0] ;  /* 0x0008c00001057983 */ /* 0x000f220000100800 */
[----:B------:R-:W-:-:S03]  /*16970*/  PRMT R9, RZ, 0x7610, R9 ;  /* 0x00007610ff097816 */ /* 0x000fc60000000009 */
[----:B---3--:R-:W-:Y:S04]  /*16980*/  STL [R1+0x234c], R20 ;  /* 0x00234c1401007387 */ /* 0x008fe80000100800 */
[----:B------:R-:W-:Y:S04]  /*16990*/  STL [R1+0x2364], R20 ;  /* 0x0023641401007387 */ /* 0x000fe80000100800 */
[----:B------:R-:W-:Y:S01]  /*169a0*/  STL [R1+0x2368], R20 ;  /* 0x0023681401007387 */ /* 0x000fe20000100800 */
[----:B----4-:R-:W-:-:S04]  /*169b0*/  @P0 LOP3.LUT R5, R5, R4, RZ, 0x3c, !PT ;  /* 0x0000000405050212 */ /* 0x010fc800078e3cff */
        /* <DEDUP_REMOVED lines=8> */
[----:B------:R-:W-:Y:S02]  /*16a40*/  ISETP.GT.AND P1, PT, R2, 0x2b, PT ;  /* 0x0000002b0200780c */ /* 0x000fe40003f24270 */
[----:B----4-:R-:W-:-:S04]  /*16a50*/  @P0 LOP3.LUT R5, R5, R4, RZ, 0x3c, !PT ;  /* 0x0000000405050212 */ /* 0x010fc800078e3cff */
[----:B------:R-:W-:-:S04]  /*16a60*/  @P0 LOP3.LUT R4, R5, R4, RZ, 0x3c, !PT ;  /* 0x0000000405040212 */ /* 0x000fc800078e3cff */
[----:B------:R-:W-:-:S05]  /*16a70*/  @P0 LOP3.LUT R5, R5, R4, RZ, 0x3c, !PT ;  /* 0x0000000405050212 */ /* 0x000fca00078e3cff */
[----:B------:R0:W4:Y:S04]  /*16a80*/  @P0 LDG.E.U16 R0, [R4.64] ;  /* 0x0000000604000981 */ /* 0x000128000c1e1500 */
[----:B0-----:R-:W2:Y:S04]  /*16a90*/  LDL R4, [R1+0x8ac] ;  /* 0x0008ac0001047983 */ /* 0x001ea80000100800 */
[----:B------:R-:W2:Y:S01]  /*16aa0*/  LDL R5, [R1+0x8b0] ;  /* 0x0008b00001057983 */ /* 0x000ea20000100800 */
[----:B---3--:R-:W-:-:S03]  /*16ab0*/  PRMT R9, RZ, 0x7610, R9 ;  /* 0x00007610ff097816 */ /* 0x008fc60000000009 */
[----:B----4-:R-:W-:Y:S04]  /*16ac0*/  STL [R1+0x2340], R0 ;  /* 0x0023400001007387 */ /* 0x010fe80000100800 */
[----:B------:R-:W-:Y:S04]  /*16ad0*/  STL [R1+0x2344], R0 ;  /* 0x0023440001007387 */ /* 0x000fe80000100800 */
[----:B------:R-:W-:Y:S04]  /*16ae0*/  STL [R1+0x2348], R0 ;  /* 0x0023480001007387 */ /* 0x000fe80000100800 */
[----:B------:R-:W-:Y:S01]  /*16af0*/  STL [R1+0x236c], R0 ;  /* 0x00236c0001007387 */ /* 0x000fe20000100800 */
[----:B--2---:R-:W-:-:S03]  /*16b00*/  @P1 LOP3.LUT R5, R5, R4, RZ, 0x3c, !PT ;  /* 0x0000000405051212 */ /* 0x004fc600078e3cff */
[----:B------:R-:W-:Y:S01]  /*16b10*/  STL [R1+0x2370], R0 ;  /* 0x0023700001007387 */ /* 0x000fe20000100800 */
        /* <DEDUP_REMOVED lines=98> */
[----:B0-----:R-:W2:Y:S04]  /*17140*/  LDL R4, [R1+0x854] ;  /* 0x0008540001047983 */ /* 0x001ea80000100800 */
[----:B------:R-:W2:Y:S01]  /*17150*/  LDL R5, [R1+0x858] ;  /* 0x0008580001057983 */ /* 0x000ea20000100800 */
[----:B---3--:R-:W-:Y:S02]  /*17160*/  PRMT R8, RZ, 0x7610, R8 ;  /* 0x00007610ff087816 */ /* 0x008fe40000000008 */
[----:B------:R-:W-:-:S02]  /*17170*/  ISETP.GT.AND P1, PT, R2, 0x31, PT ;  /* 0x000000310200780c */ /* 0x000fc40003f24270 */
[----:B--2---:R-:W-:-:S04]  /*17180*/  @P0 LOP3.LUT R5, R5, R4, RZ, 0x3c, !PT ;  /* 0x0000000405050212 */ /* 0x004fc800078e3cff */
[----:B------:R-:W-:-:S04]  /*17190*/  @P0 LOP3.LUT R4, R5, R4, RZ, 0x3c, !PT ;  /* 0x0000000405040212 */ /* 0x000fc800078e3cff */
[----:B------:R-:W-:-:S05]  /*171a0*/  @P0 LOP3.LUT R5, R5, R4, RZ, 0x3c, !PT ;  /* 0x0000000405050212 */ /* 0x000fca00078e3cff */
[----:B------:R0:W2:Y:S04]  /*171b0*/  @P0 LDG.E.U16 R8, [R4.64] ;  /* 0x0000000604080981 */ /* 0x0000a8000c1e1500 */
[----:B0-----:R-:W3:Y:S04]  /*171c0*/  LDL R4, [R1+0x84c] ;  /* 0x00084c0001047983 */ /* 0x001ee80000100800 */
[----:B------:R-:W3:Y:S01]  /*171d0*/  LDL R5, [R1+0x850] ;  /* 0x0008500001057983 */ /* 0x000ee20000100800 */
[----:B----4-:R-:W-:Y:S02]  /*171e0*/  PRMT R14, RZ, 0x7610, R14 ;  /* 0x00007610ff0e7816 */ /* 0x010fe4000000000e */
        /* <DEDUP_REMOVED lines=44> */
[----:B------:R-:W-:-:S02]  /*174b0*/  ISETP.GT.AND P0, PT, R2, 0x34, PT ;  /* 0x000000340200780c */ /* 0x000fc40003f04270 */
[----:B----4-:R-:W-:Y:S02]  /*174c0*/  PRMT R7, RZ, 0x7610, R7 ;  /* 0x00007610ff077816 */ /* 0x010fe40000000007 */
[----:B--2---:R-:W-:-:S04]  /*174d0*/  @P1 LOP3.LUT R5, R5, R4, RZ, 0x3c, !PT ;  /* 0x0000000405051212 */ /* 0x004fc800078e3cff */
[----:B------:R-:W-:-:S04]  /*174e0*/  @P1 LOP3.LUT R4, R5, R4, RZ, 0x3c, !PT ;  /* 0x0000000405041212 */ /* 0x000fc800078e3cff */
[----:B------:R-:W-:-:S05]  /*174f0*/  @P1 LOP3.LUT R5, R5, R4, RZ, 0x3c, !PT ;  /* 0x0000000405051212 */ /* 0x000fca00078e3cff */
[----:B------:R-:W2:Y:S04]  /*17500*/  @P1 LDG.E.U16 R7, [R4.64] ;  /* 0x0000000604071981 */ /* 0x000ea8000c1e1500 */
[----:B--2---:R0:W-:Y:S04]  /*17510*/  STL [R1+0x140], R7 ;  /* 0x0001400701007387 */ /* 0x0041e80000100800 */
[----:B0-----:R-:W2:Y:S04]  /*17520*/  LDL.LU R7, [R1+0x23e4] ;  /* 0x0023e40001077983 */ /* 0x001ea80000300800 */
[----:B------:R-:W4:Y:S04]  /*17530*/  LDL R4, [R1+0x81c] ;  /* 0x00081c0001047983 */ /* 0x000f280000100800 */
[----:B------:R-:W4:Y:S01]  /*17540*/  LDL R5, [R1+0x820] ;  /* 0x0008200001057983 */ /* 0x000f220000100800 */
[----:B--2---:R-:W-:-:S02]  /*17550*/  PRMT R7, RZ, 0x7610, R7 ;  /* 0x00007610ff077816 */ /* 0x004fc40000000007 */
[----:B----4-:R-:W-:-:S04]  /*17560*/  @P0 LOP3.LUT R5, R5, R4, RZ, 0x3c, !PT ;  /* 0x0000000405050212 */ /* 0x010fc800078e3cff */
[----:B------:R-:W-:-:S04]  /*17570*/  @P0 LOP3.LUT R4, R5, R4, RZ, 0x3c, !PT ;  /* 0x0000000405040212 */ /* 0x000fc800078e3cff */
[----:B------:R-:W-:-:S05]  /*17580*/  @P0 LOP3.LUT R5, R5, R4, RZ, 0x3c, !PT ;  /* 0x0000000405050212 */ /* 0x000fca00078e3cff */
[----:B------:R-:W2:Y:S04]  /*17590*/  @P0 LDG.E.U16 R7, [R4.64] ;  /* 0x0000000604070981 */ /* 0x000ea8000c1e1500 */
[----:B--2---:R0:W-:Y:S04]  /*175a0*/  STL [R1+0x148], R7 ;  /* 0x0001480701007387 */ /* 0x0041e80000100800 */
[----:B0-----:R-:W2:Y:S04]  /*175b0*/  LDL.LU R7, [R1+0x23e0] ;  /* 0x0023e00001077983 */ /* 0x001ea80000300800 */
[----:B------:R-:W4:Y:S04]  /*175c0*/  LDL R4, [R1+0x814] ;  /* 0x0008140001047983 */ /* 0x000f280000100800 */
[----:B------:R-:W4:Y:S01]  /*175d0*/  LDL R5, [R1+0x818] ;  /* 0x0008180001057983 */ /* 0x000f220000100800 */
[----:B------:R-:W-:-:S02]  /*175e0*/  PRMT R6, RZ, 0x7610, R6 ;  /* 0x00007610ff067816 */ /* 0x000fc40000000006 */
[----:B------:R-:W-:Y:S02]  /*175f0*/  ISETP.GT.AND P1, PT, R2, 0x38, PT ;  /* 0x000000380200780c */ /* 0x000fe40003f24270 */
[----:B----4-:R-:W-:-:S04]  /*17600*/  @P0 LOP3.LUT R5, R5, R4, RZ, 0x3c, !PT ;  /* 0x0000000405050212 */ /* 0x010fc800078e3cff */
[----:B------:R-:W-:-:S04]  /*17610*/  @P0 LOP3.LUT R4, R5, R4, RZ, 0x3c, !PT ;  /* 0x0000000405040212 */ /* 0x000fc800078e3cff */
[----:B------:R-:W-:-:S05]  /*17620*/  @P0 LOP3.LUT R5, R5, R4, RZ, 0x3c, !PT ;  /* 0x0000000405050212 */ /* 0x000fca00078e3cff */
[----:B------:R-:W4:Y:S04]  /*17630*/  @P0 LDG.E.U16 R6, [R4.64] ;  /* 0x0000000604060981 */ /* 0x000f28000c1e1500 */
[----:B----4-:R0:W-:Y:S04]  /*17640*/  STL [R1+0x144], R6 ;  /* 0x0001440601007387 */ /* 0x0101e80000100800 */
[----:B0-----:R-:W4:Y:S04]  /*17650*/  LDL.LU R6, [R1+0x23dc] ;  /* 0x0023dc0001067983 */ /* 0x001f280000300800 */
        /* <DEDUP_REMOVED lines=9> */
[----:B----4-:R-:W-:Y:S02]  /*176f0*/  PRMT R6, RZ, 0x7610, R6 ;  /* 0x00007610ff067816 */ /* 0x010fe40000000006 */
[----:B------:R-:W-:-:S02]  /*17700*/  ISETP.GT.AND P0, PT, R2, 0x35, PT ;  /* 0x000000350200780c */ /* 0x000fc40003f04270 */
[----:B---3--:R-:W-:-:S04]  /*17710*/  @P1 LOP3.LUT R5, R5, R4, RZ, 0x3c, !PT ;  /* 0x0000000405051212 */ /* 0x008fc800078e3cff */
        /* <DEDUP_REMOVED lines=69> */
[----:B----4-:R-:W-:Y:S02]  /*17b70*/  PRMT R11, RZ, 0x7610, R11 ;  /* 0x00007610ff0b7816 */ /* 0x010fe4000000000b */
[----:B------:R-:W-:-:S02]  /*17b80*/  ISETP.GT.AND P0, PT, R2, 0x3a, PT ;  /* 0x0000003a0200780c */ /* 0x000fc40003f04270 */
[----:B--2---:R-:W-:-:S04]  /*17b90*/  @P1 LOP3.LUT R5, R5, R4, RZ, 0x3c, !PT ;  /* 0x0000000405051212 */ /* 0x004fc800078e3cff */
[----:B------:R-:W-:-:S04]  /*17ba0*/  @P1 LOP3.LUT R4, R5, R4, RZ, 0x3c, !PT ;  /* 0x0000000405041212 */ /* 0x000fc800078e3cff */
[----:B------:R-:W-:-:S05]  /*17bb0*/  @P1 LOP3.LUT R5, R5, R4, RZ, 0x3c, !PT ;  /* 0x0000000405051212 */ /* 0x000fca00078e3cff */
[----:B------:R0:W2:Y:S04]  /*17bc0*/  @P1 LDG.E.U16 R11, [R4.64] ;  /* 0x00000006040b1981 */ /* 0x0000a8000c1e1500 */
[----:B0-----:R-:W4:Y:S04]  /*17bd0*/  LDL R4, [R1+0x7bc] ;  /* 0x0007bc0001047983 */ /* 0x001f280000100800 */
[----:B------:R-:W4:Y:S01]  /*17be0*/  LDL R5, [R1+0x7c0] ;  /* 0x0007c00001057983 */ /* 0x000f220000100800 */
[----:B------:R-:W-:Y:S02]  /*17bf0*/  PRMT R19, RZ, 0x7610, R19 ;  /* 0x00007610ff137816 */ /* 0x000fe40000000013 */
[----:B----4-:R-:W-:-:S04]  /*17c00*/  @P0 LOP3.LUT R5, R5, R4, RZ, 0x3c, !PT ;  /* 0x0000000405050212 */ /* 0x010fc800078e3cff */
[----:B------:R-:W-:-:S04]  /*17c10*/  @P0 LOP3.LUT R4, R5, R4, RZ, 0x3c, !PT ;  /* 0x0000000405040212 */ /* 0x000fc800078e3cff */
[----:B------:R-:W-:-:S05]  /*17c20*/  @P0 LOP3.LUT R5, R5, R4, RZ, 0x3c, !PT ;  /* 0x0000000405050212 */ /* 0x000fca00078e3cff */
[----:B------:R0:W4:Y:S04]  /*17c30*/  @P0 LDG.E.U16 R19, [R4.64] ;  /* 0x0000000604130981 */ /* 0x000128000c1e1500 */
[----:B0-----:R-:W2:Y:S04]  /*17c40*/  LDL R4, [R1+0x7b4] ;  /* 0x0007b40001047983 */ /* 0x001ea80000100800 */
[----:B------:R-:W2:Y:S01]  /*17c50*/  LDL R5, [R1+0x7b8] ;  /* 0x0007b80001057983 */ /* 0x000ea20000100800 */
[----:B------:R-:W-:Y:S02]  /*17c60*/  PRMT R21, RZ, 0x7610, R21 ;  /* 0x00007610ff157816 */ /* 0x000fe40000000015 */
[----:B------:R-:W-:-:S02]  /*17c70*/  ISETP.GT.AND P1, PT, R2, 0x3b, PT ;  /* 0x0000003b0200780c */ /* 0x000fc40003f24270 */
[----:B--2---:R-:W-:-:S04]  /*17c80*/  @P0 LOP3.LUT R5, R5, R4, RZ, 0x3c, !PT ;  /* 0x0000000405050212 */ /* 0x004fc800078e3cff */
[----:B------:R-:W-:-:S04]  /*17c90*/  @P0 LOP3.LUT R4, R5, R4, RZ, 0x3c, !PT ;  /* 0x0000000405040212 */ /* 0x000fc800078e3cff */
[----:B------:R-:W-:-:S05]  /*17ca0*/  @P0 LOP3.LUT R5, R5, R4, RZ, 0x3c, !PT ;  /* 0x0000000405050212 */ /* 0x000fca00078e3cff */
[----:B------:R0:W2:Y:S04]  /*17cb0*/  @P0 LDG.E.U16 R21, [R4.64] ;  /* 0x0000000604150981 */ /* 0x0000a8000c1e1500 */
[----:B0-----:R-:W2:Y:S04]  /*17cc0*/  LDL R4, [R1+0x7ac] ;  /* 0x0007ac0001047983 */ /* 0x001ea80000100800 */
[----:B------:R-:W2:Y:S01]  /*17cd0*/  LDL R5, [R1+0x7b0] ;  /* 0x0007b00001057983 */ /* 0x000ea20000100800 */
[----:B------:R-:W-:Y:S02]  /*17ce0*/  PRMT R28, RZ, 0x7610, R28 ;  /* 0x00007610ff1c7816 */ /* 0x000fe4000000001c */
[----:B--2---:R-:W-:-:S04]  /*17cf0*/  @P1 LOP3.LUT R5, R5, R4, RZ, 0x3c, !PT ;  /* 0x0000000405051212 */ /* 0x004fc800078e3cff */
[----:B------:R-:W-:-:S04]  /*17d00*/  @P1 LOP3.LUT R4, R5, R4, RZ, 0x3c, !PT ;  /* 0x0000000405041212 */ /* 0x000fc800078e3cff */
[----:B------:R-:W-:-:S05]  /*17d10*/  @P1 LOP3.LUT R5, R5, R4, RZ, 0x3c, !PT ;  /* 0x0000000405051212 */ /* 0x000fca00078e3cff */
[----:B------:R0:W2:Y:S04]  /*17d20*/  @P1 LDG.E.U16 R28, [R4.64] ;  /* 0x00000006041c1981 */ /* 0x0000a8000c1e1500 */
[----:B0-----:R-:W2:Y:S04]  /*17d30*/  LDL R4, [R1+0x7a4] ;  /* 0x0007a40001047983 */ /* 0x001ea80000100800 */
[----:B------:R-:W2:Y:S01]  /*17d40*/  LDL R5, [R1+0x7a8] ;  /* 0x0007a80001057983 */ /* 0x000ea20000100800 */
[----:B------:R-:W-:Y:S02]  /*17d50*/  PRMT R3, RZ, 0x7610, R3 ;  /* 0x00007610ff037816 */ /* 0x000fe40000000003 */
[----:B------:R-:W-:-:S02]  /*17d60*/  ISETP.GT.AND P0, PT, R2, 0x3c, PT ;  /* 0x0000003c0200780c */ /* 0x000fc40003f04270 */
        /* <DEDUP_REMOVED lines=22> */
[----:B------:R0:W2:Y:S04]  /*17ed0*/  @P0 LDG.E.U16 R3, [R4.64] ;  /* 0x0000000604030981 */ /* 0x0000a8000c1e1500 */
[----:B0-----:R-:W3:Y:S04]  /*17ee0*/  LDL R4, [R1+0x78c] ;  /* 0x00078c0001047983 */ /* 0x001ee80000100800 */
[----:B------:R-:W3:Y:S01]  /*17ef0*/  LDL R5, [R1+0x790] ;  /* 0x0007900001057983 */ /* 0x000ee20000100800 */
[----:B------:R-:W-:-:S03]  /*17f00*/  PRMT R29, RZ, 0x7610, R29 ;  /* 0x00007610ff1d7816 */ /* 0x000fc6000000001d */
[----:B--2---:R0:W-:Y:S04]  /*17f10*/  STL [R1+0x100], R3 ;  /* 0x0001000301007387 */ /* 0x0041e80000100800 */
[----:B0-----:R-:W2:Y:S01]  /*17f20*/  LDL R3, [R1+0x770] ;  /* 0x0007700001037983 */ /* 0x001ea20000100800 */
[----:B---3--:R-:W-:-:S04]  /*17f30*/  @P1 LOP3.LUT R5, R5, R4, RZ, 0x3c, !PT ;  /* 0x0000000405051212 */ /* 0x008fc800078e3cff */
[----:B------:R-:W-:-:S04]  /*17f40*/  @P1 LOP3.LUT R4, R5, R4, RZ, 0x3c, !PT ;  /* 0x0000000405041212 */ /* 0x000fc800078e3cff */
[----:B------:R-:W-:-:S05]  /*17f50*/  @P1 LOP3.LUT R5, R5, R4, RZ, 0x3c, !PT ;  /* 0x0000000405051212 */ /* 0x000fca00078e3cff */
[----:B------:R-:W3:Y:S04]  /*17f60*/  @P1 LDG.E.U16 R29, [R4.64] ;  /* 0x00000006041d1981 */ /* 0x000ee8000c1e1500 */
[----:B---3--:R0:W-:Y:S04]  /*17f70*/  STL [R1+0xec], R29 ;  /* 0x0000ec1d01007387 */ /* 0x0081e80000100800 */
[----:B0-----:R-:W3:Y:S04]  /*17f80*/  LDL.LU R29, [R1+0x23b8] ;  /* 0x0023b800011d7983 */ /* 0x001ee80000300800 */
[----:B------:R-:W2:Y:S04]  /*17f90*/  LDL R4, [R1+0x784] ;  /* 0x0007840001047983 */ /* 0x000ea80000100800 */
[----:B------:R-:W2:Y:S01]  /*17fa0*/  LDL R5, [R1+0x788] ;  /* 0x0007880001057983 */ /* 0x000ea20000100800 */
[----:B------:R-:W-:-:S02]  /*17fb0*/  ISETP.GT.AND P0, PT, R2, 0x3e, PT ;  /* 0x0000003e0200780c */ /* 0x000fc40003f04270 */
[----:B---3--:R-:W-:Y:S02]  /*17fc0*/  PRMT R29, RZ, 0x7610, R29 ;  /* 0x00007610ff1d7816 */ /* 0x008fe4000000001d */
        /* <DEDUP_REMOVED lines=9> */
[----:B---3--:R-:W-:-:S04]  /*18060*/  @P0 LOP3.LUT R5, R5, R4, RZ, 0x3c, !PT ;  /* 0x0000000405050212 */ /* 0x008fc800078e3cff */
[----:B------:R-:W-:-:S04]  /*18070*/  @P0 LOP3.LUT R4, R5, R4, RZ, 0x3c, !PT ;  /* 0x0000000405040212 */ /* 0x000fc800078e3cff */
[----:B------:R-:W-:-:S05]  /*18080*/  @P0 LOP3.LUT R5, R5, R4, RZ, 0x3c, !PT ;  /* 0x0000000405050212 */ /* 0x000fca00078e3cff */
[----:B------:R-:W3:Y:S04]  /*18090*/  @P0 LDG.E.U16 R26, [R4.64] ;  /* 0x00000006041a0981 */ /* 0x000ee8000c1e1500 */
[----:B---3--:R0:W-:Y:S04]  /*180a0*/  STL [R1+0xe4], R26 ;  /* 0x0000e41a01007387 */ /* 0x0081e80000100800 */
[----:B------:R-:W3:Y:S04]  /*180b0*/  LDL R4, [R1+0x774] ;  /* 0x0007740001047983 */ /* 0x000ee80000100800 */
[----:B------:R-:W3:Y:S01]  /*180c0*/  LDL R5, [R1+0x778] ;  /* 0x0007780001057983 */ /* 0x000ee20000100800 */
[----:B--2---:R-:W-:-:S03]  /*180d0*/  PRMT R29, RZ, 0x7610, R29 ;  /* 0x00007610ff1d7816 */ /* 0x004fc6000000001d */
[----:B0-----:R-:W0:Y:S01]  /*180e0*/  S2R R26, SR_TID.X ;  /* 0x00000000001a7919 */ /* 0x001e220000002100 */
[----:B---3--:R-:W-:-:S04]  /*180f0*/  @P0 LOP3.LUT R5, R5, R4, RZ, 0x3c, !PT ;  /* 0x0000000405050212 */ /* 0x008fc800078e3cff */
[----:B------:R-:W-:-:S04]  /*18100*/  @P0 LOP3.LUT R4, R5, R4, RZ, 0x3c, !PT ;  /* 0x0000000405040212 */ /* 0x000fc800078e3cff */
[----:B------:R-:W-:-:S05]  /*18110*/  @P0 LOP3.LUT R5, R5, R4, RZ, 0x3c, !PT ;  /* 0x0000000405050212 */ /* 0x000fca00078e3cff */
[----:B------:R-:W2:Y:S01]  /*18120*/  @P0 LDG.E.U16 R29, [R4.64] ;  /* 0x00000006041d0981 */ /* 0x000ea2000c1e1500 */
[----:B0-----:R-:W-:Y:S02]  /*18130*/  LOP3.LUT R26, R26, 0x3f, RZ, 0xc0, !PT ;  /* 0x0000003f1a1a7812 */ /* 0x001fe400078ec0ff */
[----:B------:R-:W-:Y:S02]  /*18140*/  ISETP.GT.AND P1, PT, R2, 0x3f, PT ;  /* 0x0000003f0200780c */ /* 0x000fe40003f24270 */
[----:B------:R-:W-:Y:S01]  /*18150*/  ISETP.GE.AND P0, PT, R26, R2, PT ;  /* 0x000000021a00720c */ /* 0x000fe20003f06270 */
[----:B--2---:R0:W-:Y:S04]  /*18160*/  STL [R1+0xe0], R29 ;  /* 0x0000e01d01007387 */ /* 0x0041e80000100800 */
[----:B0-----:R-:W2:Y:S04]  /*18170*/  LDL.LU R29, [R1+0x23b0] ;  /* 0x0023b000011d7983 */ /* 0x001ea80000300800 */
[----:B------:R-:W3:Y:S02]  /*18180*/  LDL R2, [R1+0x76c] ;  /* 0x00076c0001027983 */ /* 0x000ee40000100800 */
[----:B---3--:R-:W-:-:S04]  /*18190*/  @P1 LOP3.LUT R3, R3, R2, RZ, 0x3c, !PT ;  /* 0x0000000203031212 */ /* 0x008fc800078e3cff */
[C---:B------:R-:W-:Y:S02]  /*181a0*/  @P1 LOP3.LUT R2, R3.reuse, R2, RZ, 0x3c, !PT ;  /* 0x0000000203021212 */ /* 0x040fe400078e3cff */
[----:B--2---:R-:W-:Y:S02]  /*181b0*/  PRMT R29, RZ, 0x7610, R29 ;  /* 0x00007610ff1d7816 */ /* 0x004fe4000000001d */
        /* <DEDUP_REMOVED lines=10> */
[----:B------:R0:W3:Y:S04]  /*18260*/  @P1 LDG.E.U16 R13, [R2.64] ;  /* 0x00000006020d1981 */ /* 0x0000e8000c1e1500 */
[----:B0-----:R-:W2:Y:S04]  /*18270*/  LDL R2, [R1+0xb6c] ;  /* 0x000b6c0001027983 */ /* 0x001ea80000100800 */
[----:B------:R-:W2:Y:S01]  /*18280*/  LDL R3, [R1+0xf10] ;  /* 0x000f100001037983 */ /* 0x000ea20000100800 */
[----:B------:R-:W-:-:S03]  /*18290*/  PRMT R24, RZ, 0x7610, R24 ;  /* 0x00007610ff187816 */ /* 0x000fc60000000018 */
[----:B------:R-:W-:Y:S06]  /*182a0*/  BAR.SYNC.DEFER_BLOCKING 0x0 ;  /* 0x0000000000007b1d */ /* 0x000fec0000010000 */
[----:B---3--:R0:W-:Y:S04]  /*182b0*/  STL [R1+0xd8], R13 ;  /* 0x0000d80d01007387 */ /* 0x0081e80000100800 */
[----:B0-----:R-:W3:Y:S01]  /*182c0*/  LDL.LU R13, [R1+0x20] ;  /* 0x00002000010d7983 */ /* 0x001ee20000300800 */
[----:B--2---:R-:W-:-:S04]  /*182d0*/  @!P0 LOP3.LUT R3, R3, R2, RZ, 0x3c, !PT ;  /* 0x0000000203038212 */ /* 0x004fc800078e3cff */
[----:B------:R-:W-:-:S04]  /*182e0*/  @!P0 LOP3.LUT R2, R3, R2, RZ, 0x3c, !PT ;  /* 0x0000000203028212 */ /* 0x000fc800078e3cff */
[----:B------:R-:W-:-:S05]  /*182f0*/  @!P0 LOP3.LUT R3, R3, R2, RZ, 0x3c, !PT ;  /* 0x0000000203038212 */ /* 0x000fca00078e3cff */
[----:B------:R0:W2:Y:S04]  /*18300*/  @!P0 LDG.E.U16 R24, [R2.64] ;  /* 0x0000000602188981 */ /* 0x0000a8000c1e1500 */
[----:B0-----:R-:W3:Y:S04]  /*18310*/  LDL R2, [R1+0xeec] ;  /* 0x000eec0001027983 */ /* 0x001ee80000100800 */
[----:B------:R-:W3:Y:S01]  /*18320*/  LDL R3, [R1+0xef0] ;  /* 0x000ef00001037983 */ /* 0x000ee20000100800 */
[----:B------:R-:W-:-:S03]  /*18330*/  PRMT R17, RZ, 0x7610, R17 ;  /* 0x00007610ff117816 */ /* 0x000fc60000000011 */
[----:B--2---:R0:W-:Y:S04]  /*18340*/  STL [R1+0xd4], R24 ;  /* 0x0000d41801007387 */ /* 0x0041e80000100800 */
[----:B0-----:R-:W2:Y:S01]  /*18350*/  LDL.LU R24, [R1+0x24] ;  /* 0x0000240001187983 */ /* 0x001ea20000300800 */
[----:B---3--:R-:W-:-:S04]  /*18360*/  @!P0 LOP3.LUT R3, R3, R2, RZ, 0x3c, !PT ;  /* 0x0000000203038212 */ /* 0x008fc800078e3cff */
[----:B------:R-:W-:-:S04]  /*18370*/  @!P0 LOP3.LUT R2, R3, R2, RZ, 0x3c, !PT ;  /* 0x0000000203028212 */ /* 0x000fc800078e3cff */
[----:B------:R-:W-:-:S05]  /*18380*/  @!P0 LOP3.LUT R3, R3, R2, RZ, 0x3c, !PT ;  /* 0x0000000203038212 */ /* 0x000fca00078e3cff */
[----:B------:R0:W3:Y:S04]  /*18390*/  @!P0 LDG.E.U16 R17, [R2.64] ;  /* 0x0000000602118981 */ /* 0x0000e8000c1e1500 */
[----:B0-----:R-:W2:Y:S04]  /*183a0*/  LDL R2, [R1+0xeac] ;  /* 0x000eac0001027983 */ /* 0x001ea80000100800 */
[----:B------:R-:W2:Y:S01]  /*183b0*/  LDL R3, [R1+0xeb0] ;  /* 0x000eb00001037983 */ /* 0x000ea20000100800 */
[----:B------:R-:W-:-:S03]  /*183c0*/  PRMT R16, RZ, 0x7610, R16 ;  /* 0x00007610ff107816 */ /* 0x000fc60000000010 */
        /* <DEDUP_REMOVED lines=19> */
[----:B0-----:R-:W3:Y:S01]  /*18500*/  LDL.LU R23, [R1] ;  /* 0x0000000001177983 */ /* 0x001ee20000300800 */
[----:B--2---:R-:W-:-:S04]  /*18510*/  @!P0 LOP3.LUT R3, R3, R2, RZ, 0x3c, !PT ;  /* 0x0000000203038212 */ /* 0x004fc800078e3cff */
[----:B------:R-:W-:-:S04]  /*18520*/  @!P0 LOP3.LUT R2, R3, R2, RZ, 0x3c, !PT ;  /* 0x0000000203028212 */ /* 0x000fc800078e3cff */
[----:B------:R-:W-:-:S05]  /*18530*/  @!P0 LOP3.LUT R3, R3, R2, RZ, 0x3c, !PT ;  /* 0x0000000203038212 */ /* 0x000fca00078e3cff */
[----:B------:R0:W2:Y:S04]  /*18540*/  @!P0 LDG.E.U16 R22, [R2.64] ;  /* 0x0000000602168981 */ /* 0x0000a8000c1e1500 */
[----:B0-----:R-:W2:Y:S04]  /*18550*/  LDL R2, [R1+0xdec] ;  /* 0x000dec0001027983 */ /* 0x001ea80000100800 */
[----:B------:R-:W2:Y:S01]  /*18560*/  LDL R3, [R1+0xdf0] ;  /* 0x000df00001037983 */ /* 0x000ea20000100800 */
[----:B------:R-:W-:Y:S02]  /*18570*/  PRMT R29, RZ, 0x7610, R29 ;  /* 0x00007610ff1d7816 */ /* 0x000fe4000000001d */
[----:B--2---:R-:W-:-:S04]  /*18580*/  @!P0 LOP3.LUT R3, R3, R2, RZ, 0x3c, !PT ;  /* 0x0000000203038212 */ /* 0x004fc800078e3cff */
[----:B------:R-:W-:-:S04]  /*18590*/  @!P0 LOP3.LUT R2, R3, R2, RZ, 0x3c, !PT ;  /* 0x0000000203028212 */ /* 0x000fc800078e3cff */
[----:B------:R-:W-:-:S05]  /*185a0*/  @!P0 LOP3.LUT R3, R3, R2, RZ, 0x3c, !PT ;  /* 0x0000000203038212 */ /* 0x000fca00078e3cff */
[----:B------:R-:W2:Y:S04]  /*185b0*/  @!P0 LDG.E.U16 R29, [R2.64] ;  /* 0x00000006021d8981 */ /* 0x000ea8000c1e1500 */
[----:B------:R0:W-:Y:S04]  /*185c0*/  STL [R1+0xc4], R22 ;  /* 0x0000c41601007387 */ /* 0x0001e80000100800 */
[----:B0-----:R-:W3:Y:S04]  /*185d0*/  LDL.LU R22, [R1+0x4] ;  /* 0x0000040001167983 */ /* 0x001ee80000300800 */
[----:B--2---:R0:W-:Y:S04]  /*185e0*/  STL [R1+0xc0], R29 ;  /* 0x0000c01d01007387 */ /* 0x0041e80000100800 */
[----:B0-----:R-:W2:Y:S04]  /*185f0*/  LDL.LU R29, [R1+0x23a8] ;  /* 0x0023a800011d7983 */ /* 0x001ea80000300800 */
[----:B------:R-:W3:Y:S04]  /*18600*/  LDL R2, [R1+0xdac] ;  /* 0x000dac0001027983 */ /* 0x000ee80000100800 */
[----:B------:R-:W3:Y:S01]  /*18610*/  LDL R3, [R1+0xdb0] ;  /* 0x000db00001037983 */ /* 0x000ee20000100800 */
[----:B--2---:R-:W-:-:S02]  /*18620*/  PRMT R29, RZ, 0x7610, R29 ;  /* 0x00007610ff1d7816 */ /* 0x004fc4000000001d */
[----:B---3--:R-:W-:-:S04]  /*18630*/  @!P0 LOP3.LUT R3, R3, R2, RZ, 0x3c, !PT ;  /* 0x0000000203038212 */ /* 0x008fc800078e3cff */
[----:B------:R-:W-:-:S04]  /*18640*/  @!P0 LOP3.LUT R2, R3, R2, RZ, 0x3c, !PT ;  /* 0x0000000203028212 */ /* 0x000fc800078e3cff */
[----:B------:R-:W-:-:S05]  /*18650*/  @!P0 LOP3.LUT R3, R3, R2, RZ, 0x3c, !PT ;  /* 0x0000000203038212 */ /* 0x000fca00078e3cff */
[----:B------:R-:W2:Y:S04]  /*18660*/  @!P0 LDG.E.U16 R29, [R2.64] ;  /* 0x00000006021d8981 */ /* 0x000ea8000c1e1500 */
        /* <DEDUP_REMOVED lines=10> */
[----:B------:R-:W2:Y:S04]  /*18710*/  LDL R2, [R1+0xd2c] ;  /* 0x000d2c0001027983 */ /* 0x000ea80000100800 */
[----:B------:R-:W2:Y:S04]  /*18720*/  LDL R3, [R1+0xd30] ;  /* 0x000d300001037983 */ /* 0x000ea80000100800 */
[----:B0-----:R-:W0:Y:S02]  /*18730*/  S2R R29, SR_TID.X ;  /* 0x00000000001d7919 */ /* 0x001e240000002100 */
[----:B0-----:R-:W-:-:S05]  /*18740*/  LOP3.LUT R29, R29, 0x3f, RZ, 0xc0, !PT ;  /* 0x0000003f1d1d7812 */ /* 0x001fca00078ec0ff */
[----:B------:R-:W-:-:S05]  /*18750*/  IMAD.SHL.U32 R29, R29, 0x2, RZ ;  /* 0x000000021d1d7824 */ /* 0x000fca00078e00ff */
[----:B------:R0:W-:Y:S02]  /*18760*/  STS.U16 [R29], R13 ;  /* 0x0000000d1d007388 */ /* 0x0001e40000000400 */
[----:B0-----:R-:W-:Y:S02]  /*18770*/  PRMT R29, RZ, 0x7610, R29 ;  /* 0x00007610ff1d7816 */ /* 0x001fe4000000001d */
[----:B------:R-:W3:Y:S01]  /*18780*/  LDL.LU R13, [R1+0x23a0] ;  /* 0x0023a000010d7983 */ /* 0x000ee20000300800 */
[----:B--2---:R-:W-:-:S04]  /*18790*/  @!P0 LOP3.LUT R3, R3, R2, RZ, 0x3c, !PT ;  /* 0x0000000203038212 */ /* 0x004fc800078e3cff */
        /* <DEDUP_REMOVED lines=9> */
[----:B------:R0:W-:Y:S02]  /*18830*/  STS.U16 [R29+0x80], R24 ;  /* 0x000080181d007388 */ /* 0x0001e40000000400 */
        /* <DEDUP_REMOVED lines=64> */
[----:B---3--:R0:W-:Y:S02]  /*18c40*/  STS.U16 [R29+0x1800], R22 ;  /* 0x001800161d007388 */ /* 0x0081e40000000400 */
[----:B0-----:R-:W-:Y:S02]  /*18c50*/  PRMT R29, RZ, 0x7610, R29 ;  /* 0x00007610ff1d7816 */ /* 0x001fe4000000001d */
        /* <DEDUP_REMOVED lines=12> */
[----:B--2---:R-:W-:-:S04]  /*18d20*/  @!P0 LOP3.LUT R3, R3, R2, RZ, 0x3c, !PT ;  /* 0x0000000203038212 */ /* 0x004fc800078e3cff */
[----:B------:R-:W-:-:S04]  /*18d30*/  @!P0 LOP3.LUT R2, R3, R2, RZ, 0x3c, !PT ;  /* 0x0000000203028212 */ /* 0x000fc800078e3cff */
[----:B------:R-:W-:-:S05]  /*18d40*/  @!P0 LOP3.LUT R3, R3, R2, RZ, 0x3c, !PT ;  /* 0x0000000203038212 */ /* 0x000fca00078e3cff */
[----:B------:R-:W2:Y:S04]  /*18d50*/  @!P0 LDG.E.U16 R29, [R2.64] ;  /* 0x00000006021d8981 */ /* 0x000ea8000c1e1500 */
[----:B--2---:R0:W-:Y:S04]  /*18d60*/  STL [R1+0x98], R29 ;  /* 0x0000981d01007387 */ /* 0x0041e80000100800 */
[----:B------:R-:W2:Y:S04]  /*18d70*/  LDL R2, [R1+0x760] ;  /* 0x0007600001027983 */ /* 0x000ea80000100800 */
[----:B------:R-:W2:Y:S01]  /*18d80*/  LDL R3, [R1+0xb68] ;  /* 0x000b680001037983 */ /* 0x000ea20000100800 */
[----:B------:R-:W-:-:S03]  /*18d90*/  PRMT R14, RZ, 0x7610, R14 ;  /* 0x00007610ff0e7816 */ /* 0x000fc6000000000e */
[----:B0-----:R-:W0:Y:S01]  /*18da0*/  S2R R29, SR_TID.X ;  /* 0x00000000001d7919 */ /* 0x001e220000002100 */
[----:B--2---:R-:W-:-:S04]  /*18db0*/  @!P0 LOP3.LUT R3, R3, R2, RZ, 0x3c, !PT ;  /* 0x0000000203038212 */ /* 0x004fc800078e3cff */
[----:B------:R-:W-:-:S04]  /*18dc0*/  @!P0 LOP3.LUT R2, R3, R2, RZ, 0x3c, !PT ;  /* 0x0000000203028212 */ /* 0x000fc800078e3cff */
[----:B------:R-:W-:-:S05]  /*18dd0*/  @!P0 LOP3.LUT R3, R3, R2, RZ, 0x3c, !PT ;  /* 0x0000000203038212 */ /* 0x000fca00078e3cff */
[----:B------:R1:W2:Y:S04]  /*18de0*/  @!P0 LDG.E.U16 R14, [R2.64] ;  /* 0x00000006020e8981 */ /* 0x0002a8000c1e1500 */
[----:B-1----:R-:W3:Y:S04]  /*18df0*/  LDL R2, [R1+0xee4] ;  /* 0x000ee40001027983 */ /* 0x002ee80000100800 */
[----:B------:R-:W3:Y:S01]  /*18e00*/  LDL R3, [R1+0xee8] ;  /* 0x000ee80001037983 */ /* 0x000ee20000100800 */
[----:B0-----:R-:W-:-:S05]  /*18e10*/  LOP3.LUT R29, R29, 0x3f, RZ, 0xc0, !PT ;  /* 0x0000003f1d1d7812 */ /* 0x001fca00078ec0ff */
[----:B------:R-:W-:-:S05]  /*18e20*/  IMAD.SHL.U32 R29, R29, 0x2, RZ ;  /* 0x000000021d1d7824 */ /* 0x000fca00078e00ff */
[----:B------:R-:W-:Y:S04]  /*18e30*/  STS.U16 [R29+0x2000], R16 ;  /* 0x002000101d007388 */ /* 0x000fe80000000400 */
[----:B------:R0:W-:Y:S02]  /*18e40*/  STS.U16 [R29+0x2080], R17 ;  /* 0x002080111d007388 */ /* 0x0001e40000000400 */
[----:B0-----:R-:W-:Y:S02]  /*18e50*/  PRMT R29, RZ, 0x7610, R29 ;  /* 0x00007610ff1d7816 */ /* 0x001fe4000000001d */
[----:B---3--:R-:W-:-:S04]  /*18e60*/  @!P0 LOP3.LUT R3, R3, R2, RZ, 0x3c, !PT ;  /* 0x0000000203038212 */ /* 0x008fc800078e3cff */
[----:B------:R-:W-:-:S04]  /*18e70*/  @!P0 LOP3.LUT R2, R3, R2, RZ, 0x3c, !PT ;  /* 0x0000000203028212 */ /* 0x000fc800078e3cff */
[----:B------:R-:W-:-:S05]  /*18e80*/  @!P0 LOP3.LUT R3, R3, R2, RZ, 0x3c, !PT ;  /* 0x0000000203038212 */ /* 0x000fca00078e3cff */
[----:B------:R-:W3:Y:S04]  /*18e90*/  @!P0 LDG.E.U16 R29, [R2.64] ;  /* 0x00000006021d8981 */ /* 0x000ee8000c1e1500 */
[----:B--2---:R0:W-:Y:S04]  /*18ea0*/  STL [R1+0x94], R14 ;  /* 0x0000940e01007387 */ /* 0x0041e80000100800 */
[----:B0-----:R-:W2:Y:S04]  /*18eb0*/  LDL R14, [R1+0xe28] ;  /* 0x000e2800010e7983 */ /* 0x001ea80000100800 */
[----:B---3--:R-:W-:Y:S04]  /*18ec0*/  STL [R1+0x90], R29 ;  /* 0x0000901d01007387 */ /* 0x008fe80000100800 */
[----:B------:R-:W3:Y:S04]  /*18ed0*/  LDL R2, [R1+0xea4] ;  /* 0x000ea40001027983 */ /* 0x000ee80000100800 */
[----:B------:R-:W3:Y:S01]  /*18ee0*/  LDL R3, [R1+0xea8] ;  /* 0x000ea80001037983 */ /* 0x000ee20000100800 */
[----:B------:R-:W-:-:S02]  /*18ef0*/  PRMT R24, RZ, 0x7610, R24 ;  /* 0x00007610ff187816 */ /* 0x000fc40000000018 */
        /* <DEDUP_REMOVED lines=13> */
[----:B0-----:R-:W3:Y:S01]  /*18fd0*/  LDL R3, [R1+0xe24] ;  /* 0x000e240001037983 */ /* 0x001ee20000100800 */
[----:B------:R-:W-:Y:S01]  /*18fe0*/  PRMT R0, RZ, 0x7610, R0 ;  /* 0x00007610ff007816 */ /* 0x000fe20000000000 */
[----:B------:R-:W-:Y:S02]  /*18ff0*/  @!P0 IMAD.MOV.U32 R2, RZ, RZ, R14 ;  /* 0x000000ffff028224 */ /* 0x000fe400078e000e */
[----:B--2---:R0:W-:Y:S04]  /*19000*/  STL [R1+0x88], R15 ;  /* 0x0000880f01007387 */ /* 0x0041e80000100800 */
[----:B0-----:R-:W2:Y:S04]  /*19010*/  LDL.LU R15, [R1+0x34] ;  /* 0x00003400010f7983 */ /* 0x001ea80000300800 */
[----:B------:R-:W2:Y:S04]  /*19020*/  LDL.LU R14, [R1+0x28] ;  /* 0x00002800010e7983 */ /* 0x000ea80000300800 */
[----:B---3--:R0:W3:Y:S04]  /*19030*/  @!P0 LDG.E.U16 R0, [R2.64] ;  /* 0x0000000602008981 */ /* 0x0080e8000c1e1500 */
        /* <DEDUP_REMOVED lines=21> */
[----:B------:R-:W0:Y:S01]  /*19190*/  S2R R29, SR_TID.X ;  /* 0x00000000001d7919 */ /* 0x000e220000002100 */
[----:B--2---:R-:W-:-:S04]  /*191a0*/  @!P0 LOP3.LUT R3, R3, R2, RZ, 0x3c, !PT ;  /* 0x0000000203038212 */ /* 0x004fc800078e3cff */
[----:B------:R-:W-:-:S04]  /*191b0*/  @!P0 LOP3.LUT R2, R3, R2, RZ, 0x3c, !PT ;  /* 0x0000000203028212 */ /* 0x000fc800078e3cff */
[----:B------:R-:W-:-:S05]  /*191c0*/  @!P0 LOP3.LUT R3, R3, R2, RZ, 0x3c, !PT ;  /* 0x0000000203038212 */ /* 0x000fca00078e3cff */
[----:B------:R-:W2:Y:S01]  /*191d0*/  @!P0 LDG.E.U16 R25, [R2.64] ;  /* 0x0000000602198981 */ /* 0x000ea2000c1e1500 */
[----:B0-----:R-:W-:-:S05]  /*191e0*/  LOP3.LUT R29, R29, 0x3f, RZ, 0xc0, !PT ;  /* 0x0000003f1d1d7812 */ /* 0x001fca00078ec0ff */
[----:B------:R-:W-:Y:S01]  /*191f0*/  IMAD.SHL.U32 R29, R29, 0x2, RZ ;  /* 0x000000021d1d7824 */ /* 0x000fe200078e00ff */
[----:B---3--:R0:W-:Y:S04]  /*19200*/  STL [R1+0x7c], R18 ;  /* 0x00007c1201007387 */ /* 0x0081e80000100800 */
[----:B------:R-:W-:Y:S04]  /*19210*/  STS.U16 [R29+0x2800], R13 ;  /* 0x0028000d1d007388 */ /* 0x000fe80000000400 */
[----:B------:R-:W-:Y:S04]  /*19220*/  STS.U16 [R29+0x2880], R12 ;  /* 0x0028800c1d007388 */ /* 0x000fe80000000400 */
[----:B------:R-:W-:Y:S04]  /*19230*/  STS.U16 [R29+0x3000], R9 ;  /* 0x003000091d007388 */ /* 0x000fe80000000400 */
[----:B------:R-:W-:Y:S04]  /*19240*/  STS.U16 [R29+0x3080], R8 ;  /* 0x003080081d007388 */ /* 0x000fe80000000400 */
[----:B------:R-:W-:Y:S04]  /*19250*/  STS.U16 [R29+0x3800], R7 ;  /* 0x003800071d007388 */ /* 0x000fe80000000400 */
[----:B------:R1:W-:Y:S04]  /*19260*/  STS.U16 [R29+0x3880], R6 ;  /* 0x003880061d007388 */ /* 0x0003e80000000400 */
[----:B0-----:R-:W3:Y:S01]  /*19270*/  LDL.LU R18, [R1+0x1c] ;  /* 0x00001c0001127983 */ /* 0x001ee20000300800 */
[----:B-1----:R-:W-:-:S03]  /*19280*/  IMAD.SHL.U32 R29, R26, 0x2, RZ ;  /* 0x000000021a1d7824 */ /* 0x002fc600078e00ff */
[----:B------:R-:W3:Y:S04]  /*19290*/  LDL.LU R26, [R1+0x8] ;  /* 0x00000800011a7983 */ /* 0x000ee80000300800 */
        /* <DEDUP_REMOVED lines=8> */
[----:B------:R-:W2:Y:S01]  /*19320*/  @!P0 LDG.E.U16 R25, [R2.64] ;  /* 0x0000000602198981 */ /* 0x000ea2000c1e1500 */
[----:B------:R-:W-:-:S05]  /*19330*/  LOP3.LUT R29, R29, 0x10, RZ, 0x3c, !PT ;  /* 0x000000101d1d7812 */ /* 0x000fca00078e3cff */
[----:B------:R0:W-:Y:S04]  /*19340*/  STS.U16 [R29+0x100], R24 ;  /* 0x000100181d007388 */ /* 0x0001e80000000400 */
[----:B0-----:R-:W3:Y:S04]  /*19350*/  LDL.LU R24, [R1+0xc] ;  /* 0x00000c0001187983 */ /* 0x001ee80000300800 */
[----:B------:R-:W-:Y:S04]  /*19360*/  STS.U16 [R29+0x180], R15 ;  /* 0x0001800f1d007388 */ /* 0x000fe80000000400 */
[----:B--2---:R0:W-:Y:S04]  /*19370*/  STL [R1+0x74], R25 ;  /* 0x0000741901007387 */ /* 0x0041e80000100800 */
[----:B0-----:R-:W2:Y:S04]  /*19380*/  LDL.LU R25, [R1+0x2384] ;  /* 0x0023840001197983 */ /* 0x001ea80000300800 */
[----:B------:R-:W2:Y:S04]  /*19390*/  LDL R2, [R1+0xce4] ;  /* 0x000ce40001027983 */ /* 0x000ea80000100800 */
[----:B------:R-:W2:Y:S04]  /*193a0*/  LDL R3, [R1+0xce8] ;  /* 0x000ce80001037983 */ /* 0x000ea80000100800 */
[----:B------:R-:W3:Y:S01]  /*193b0*/  LDL.LU R15, [R1+0x2380] ;  /* 0x00238000010f7983 */ /* 0x000ee20000300800 */
[----:B--2---:R-:W-:-:S04]  /*193c0*/  @!P0 LOP3.LUT R3, R3, R2, RZ, 0x3c, !PT ;  /* 0x0000000203038212 */ /* 0x004fc800078e3cff */
[C---:B------:R-:W-:Y:S02]  /*193d0*/  @!P0 LOP3.LUT R2, R3.reuse, R2, RZ, 0x3c, !PT ;  /* 0x0000000203028212 */ /* 0x040fe400078e3cff */
[----:B---3--:R-:W-:Y:S02]  /*193e0*/  PRMT R15, RZ, 0x7610, R15 ;  /* 0x00007610ff0f7816 */ /* 0x008fe4000000000f */
[----:B------:R-:W-:-:S05]  /*193f0*/  @!P0 LOP3.LUT R3, R3, R2, RZ, 0x3c, !PT ;  /* 0x0000000203038212 */ /* 0x000fca00078e3cff */
[----:B------:R-:W2:Y:S04]  /*19400*/  @!P0 LDG.E.U16 R15, [R2.64] ;  /* 0x00000006020f8981 */ /* 0x000ea8000c1e1500 */
[----:B------:R-:W-:Y:S04]  /*19410*/  STS.U16 [R29+0x900], R14 ;  /* 0x0009000e1d007388 */ /* 0x000fe80000000400 */
[----:B--2---:R0:W-:Y:S04]  /*19420*/  STL [R1+0x70], R15 ;  /* 0x0000700f01007387 */ /* 0x0041e80000100800 */
[----:B0-----:R-:W2:Y:S04]  /*19430*/  LDL.LU R15, [R1+0x237c] ;  /* 0x00237c00010f7983 */ /* 0x001ea80000300800 */
[----:B------:R-:W3:Y:S04]  /*19440*/  LDL R2, [R1+0xca4] ;  /* 0x000ca40001027983 */ /* 0x000ee80000100800 */
[----:B------:R-:W3:Y:S04]  /*19450*/  LDL R3, [R1+0xca8] ;  /* 0x000ca80001037983 */ /* 0x000ee80000100800 */
[----:B------:R-:W2:Y:S01]  /*19460*/  LDL.LU R14, [R1+0x2378] ;  /* 0x00237800010e7983 */ /* 0x000ea20000300800 */
[----:B---3--:R-:W-:-:S04]  /*19470*/  @!P0 LOP3.LUT R3, R3, R2, RZ, 0x3c, !PT ;  /* 0x0000000203038212 */ /* 0x008fc800078e3cff */
[C---:B------:R-:W-:Y:S02]  /*19480*/  @!P0 LOP3.LUT R2, R3.reuse, R2, RZ, 0x3c, !PT ;  /* 0x0000000203028212 */ /* 0x040fe400078e3cff */
[----:B--2---:R-:W-:Y:S02]  /*19490*/  PRMT R14, RZ, 0x7610, R14 ;  /* 0x00007610ff0e7816 */ /* 0x004fe4000000000e */
        /* <DEDUP_REMOVED lines=35> */
[----:B--2---:R0:W-:Y:S04]  /*196d0*/  STL [R1+0x40], R18 ;  /* 0x0000401201007387 */ /* 0x0041e80000100800 */
[----:B0-----:R-:W2:Y:S04]  /*196e0*/  LDL.LU R18, [R1+0x235c] ;  /* 0x00235c0001127983 */ /* 0x001ea80000300800 */
[----:B------:R-:W3:Y:S04]  /*196f0*/  LDL R2, [R1+0xba4] ;  /* 0x000ba40001027983 */ /* 0x000ee80000100800 */
[----:B------:R-:W3:Y:S01]  /*19700*/  LDL R3, [R1+0xba8] ;  /* 0x000ba80001037983 */ /* 0x000ee20000100800 */
[----:B------:R-:W-:-:S03]  /*19710*/  PRMT R5, RZ, 0x7610, R5 ;  /* 0x00007610ff057816 */ /* 0x000fc60000000005 */
[----:B------:R0:W-:Y:S04]  /*19720*/  STS.U16 [R29+0x1900], R26 ;  /* 0x0019001a1d007388 */ /* 0x0001e80000000400 */
        /* <DEDUP_REMOVED lines=8> */
[----:B------:R-:W-:Y:S04]  /*197b0*/  STS.U16 [R29+0x1980], R24 ;  /* 0x001980181d007388 */ /* 0x000fe80000000400 */
[----:B---3--:R0:W-:Y:S04]  /*197c0*/  STL [R1+0x3c], R5 ;  /* 0x00003c0501007387 */ /* 0x0081e80000100800 */
[----:B0-----:R-:W3:Y:S01]  /*197d0*/  LDL R5, [R1+0xea0] ;  /* 0x000ea00001057983 */ /* 0x001ee20000100800 */
[----:B--2---:R-:W-:-:S03]  /*197e0*/  @!P0 LOP3.LUT R3, R3, R2, RZ, 0x3c, !PT ;  /* 0x0000000203038212 */ /* 0x004fc600078e3cff */
[----:B------:R-:W2:Y:S01]  /*197f0*/  LDL.LU R24, [R1+0x2354] ;  /* 0x0023540001187983 */ /* 0x000ea20000300800 */
[----:B------:R-:W-:-:S04]  /*19800*/  @!P0 LOP3.LUT R2, R3, R2, RZ, 0x3c, !PT ;  /* 0x0000000203028212 */ /* 0x000fc800078e3cff */
[----:B------:R-:W-:-:S05]  /*19810*/  @!P0 LOP3.LUT R3, R3, R2, RZ, 0x3c, !PT ;  /* 0x0000000203038212 */ /* 0x000fca00078e3cff */
[----:B------:R0:W2:Y:S04]  /*19820*/  @!P0 LDG.E.U16 R9, [R2.64] ;  /* 0x0000000602098981 */ /* 0x0000a8000c1e1500 */
[----:B0-----:R-:W3:Y:S04]  /*19830*/  LDL R2, [R1+0xb64] ;  /* 0x000b640001027983 */ /* 0x001ee80000100800 */
[----:B------:R-:W3:Y:S01]  /*19840*/  LDL R3, [R1+0xf0c] ;  /* 0x000f0c0001037983 */ /* 0x000ee20000100800 */
[----:B------:R-:W-:-:S03]  /*19850*/  PRMT R13, RZ, 0x7610, R13 ;  /* 0x00007610ff0d7816 */ /* 0x000fc6000000000d */
[----:B--2---:R0:W-:Y:S01]  /*19860*/  STL [R1+0x38], R9 ;  /* 0x0000380901007387 */ /* 0x0041e20000100800 */
[----:B------:R-:W-:-:S03]  /*19870*/  PRMT R18, RZ, 0x7610, R18 ;  /* 0x00007610ff127816 */ /* 0x000fc60000000012 */
[----:B0-----:R-:W2:Y:S01]  /*19880*/  LDL R9, [R1+0xe60] ;  /* 0x000e600001097983 */ /* 0x001ea20000100800 */
[----:B---3--:R-:W-:-:S04]  /*19890*/  @!P0 LOP3.LUT R3, R3, R2, RZ, 0x3c, !PT ;  /* 0x0000000203038212 */ /* 0x008fc800078e3cff */
[----:B------:R-:W-:-:S04]  /*198a0*/  @!P0 LOP3.LUT R2, R3, R2, RZ, 0x3c, !PT ;  /* 0x0000000203028212 */ /* 0x000fc800078e3cff */
[----:B------:R-:W-:-:S05]  /*198b0*/  @!P0 LOP3.LUT R3, R3, R2, RZ, 0x3c, !PT ;  /* 0x0000000203038212 */ /* 0x000fca00078e3cff */
[----:B------:R0:W3:Y:S04]  /*198c0*/  @!P0 LDG.E.U16 R13, [R2.64] ;  /* 0x00000006020d8981 */ /* 0x0000e8000c1e1500 */
[----:B0-----:R-:W2:Y:S04]  /*198d0*/  LDL R2, [R1+0xedc] ;  /* 0x000edc0001027983 */ /* 0x001ea80000100800 */
[----:B------:R-:W2:Y:S02]  /*198e0*/  LDL R3, [R1+0xee0] ;  /* 0x000ee00001037983 */ /* 0x000ea40000100800 */
[----:B--2---:R-:W-:-:S04]  /*198f0*/  @!P0 LOP3.LUT R3, R3, R2, RZ, 0x3c, !PT ;  /* 0x0000000203038212 */ /* 0x004fc800078e3cff */
[----:B------:R-:W-:-:S04]  /*19900*/  @!P0 LOP3.LUT R2, R3, R2, RZ, 0x3c, !PT ;  /* 0x0000000203028212 */ /* 0x000fc800078e3cff */
[----:B------:R-:W-:-:S05]  /*19910*/  @!P0 LOP3.LUT R3, R3, R2, RZ, 0x3c, !PT ;  /* 0x0000000203038212 */ /* 0x000fca00078e3cff */
[----:B------:R-:W2:Y:S04]  /*19920*/  @!P0 LDG.E.U16 R18, [R2.64] ;  /* 0x0000000602128981 */ /* 0x000ea8000c1e1500 */
[----:B---3--:R0:W-:Y:S04]  /*19930*/  STL [R1+0x34], R13 ;  /* 0x0000340d01007387 */ /* 0x0081e80000100800 */
[----:B0-----:R-:W3:Y:S04]  /*19940*/  LDL R13, [R1+0xe20] ;  /* 0x000e2000010d7983 */ /* 0x001ee80000100800 */
[----:B--2---:R0:W-:Y:S04]  /*19950*/  STL [R1+0x30], R18 ;  /* 0x0000301201007387 */ /* 0x0041e80000100800 */
[----:B0-----:R-:W2:Y:S04]  /*19960*/  LDL.LU R18, [R1+0x2350] ;  /* 0x0023500001127983 */ /* 0x001ea80000300800 */
[----:B------:R-:W2:Y:S01]  /*19970*/  LDL R3, [R1+0xe9c] ;  /* 0x000e9c0001037983 */ /* 0x000ea20000100800 */
[----:B------:R-:W-:Y:S01]  /*19980*/  PRMT R20, RZ, 0x7610, R20 ;  /* 0x00007610ff147816 */ /* 0x000fe20000000014 */
[----:B------:R-:W-:-:S02]  /*19990*/  @!P0 IMAD.MOV.U32 R2, RZ, RZ, R5 ;  /* 0x000000ffff028224 */ /* 0x000fc400078e0005 */
[----:B------:R-:W3:Y:S04]  /*199a0*/  LDL.LU R5, [R1+0x23c] ;  /* 0x00023c0001057983 */ /* 0x000ee80000300800 */
[----:B--2---:R-:W2:Y:S01]  /*199b0*/  @!P0 LDG.E.U16 R20, [R2.64] ;  /* 0x0000000602148981 */ /* 0x004ea2000c1e1500 */
[----:B------:R-:W-:-:S03]  /*199c0*/  PRMT R0, RZ, 0x7610, R0 ;  /* 0x00007610ff007816 */ /* 0x000fc60000000000 */
[----:B--2---:R0:W-:Y:S04]  /*199d0*/  STL [R1+0x2c], R20 ;  /* 0x00002c1401007387 */ /* 0x0041e80000100800 */
[----:B0-----:R-:W2:Y:S04]  /*199e0*/  LDL.LU R20, [R1+0x234c] ;  /* 0x00234c0001147983 */ /* 0x001ea80000300800 */
[----:B------:R-:W2:Y:S01]  /*199f0*/  LDL R3, [R1+0xe5c] ;  /* 0x000e5c0001037983 */ /* 0x000ea20000100800 */
[----:B------:R-:W-:-:S03]  /*19a00*/  @!P0 IMAD.MOV.U32 R2, RZ, RZ, R9 ;  /* 0x000000ffff028224 */ /* 0x000fc600078e0009 */
[----:B------:R-:W3:Y:S04]  /*19a10*/  LDL.LU R9, [R1+0x260] ;  /* 0x0002600001097983 */ /* 0x000ee80000300800 */
[----:B--2---:R-:W2:Y:S04]  /*19a20*/  @!P0 LDG.E.U16 R0, [R2.64] ;  /* 0x0000000602008981 */ /* 0x004ea8000c1e1500 */
[----:B------:R-:W-:Y:S04]  /*19a30*/  STS.U16 [R29+0x2100], R24 ;  /* 0x002100181d007388 */ /* 0x000fe80000000400 */
[----:B------:R-:W-:Y:S04]  /*19a40*/  STS.U16 [R29+0x2180], R26 ;  /* 0x0021801a1d007388 */ /* 0x000fe80000000400 */
[----:B--2---:R0:W-:Y:S04]  /*19a50*/  STL [R1+0x28], R0 ;  /* 0x0000280001007387 */ /* 0x0041e80000100800 */
[----:B0-----:R-:W2:Y:S04]  /*19a60*/  LDL.LU R0, [R1+0x2348] ;  /* 0x0023480001007983 */ /* 0x001ea80000300800 */
[----:B------:R-:W2:Y:S04]  /*19a70*/  LDL R3, [R1+0xe1c] ;  /* 0x000e1c0001037983 */ /* 0x000ea80000100800 */
[----:B------:R-:W-:Y:S01]  /*19a80*/  STS.U16 [R29+0x2900], R18 ;  /* 0x002900121d007388 */ /* 0x000fe20000000400 */
[----:B---3--:R-:W-:-:S03]  /*19a90*/  @!P0 IMAD.MOV.U32 R2, RZ, RZ, R13 ;  /* 0x000000ffff028224 */ /* 0x008fc600078e000d */
[----:B------:R-:W-:Y:S04]  /*19aa0*/  STS.U16 [R29+0x2980], R20 ;  /* 0x002980141d007388 */ /* 0x000fe80000000400 */
[----:B------:R0:W-:Y:S04]  /*19ab0*/  STS.U16 [R29+0x3100], R14 ;  /* 0x0031000e1d007388 */ /* 0x0001e80000000400 */
[----:B------:R-:W3:Y:S01]  /*19ac0*/  LDL R13, [R1+0xd60] ;  /* 0x000d6000010d7983 */ /* 0x000ee20000100800 */
[----:B0-----:R-:W-:-:S03]  /*19ad0*/  PRMT R14, RZ, 0x7610, R14 ;  /* 0x00007610ff0e7816 */ /* 0x001fc6000000000e */
[----:B------:R0:W-:Y:S04]  /*19ae0*/  STS.U16 [R29+0x3180], R15 ;  /* 0x0031800f1d007388 */ /* 0x0001e80000000400 */
[----:B--2---:R1:W2:Y:S04]  /*19af0*/  @!P0 LDG.E.U16 R14, [R2.64] ;  /* 0x00000006020e8981 */ /* 0x0042a8000c1e1500 */
[----:B-1----:R-:W2:Y:S04]  /*19b00*/  LDL R2, [R1+0xddc] ;  /* 0x000ddc0001027983 */ /* 0x002ea80000100800 */
[----:B------:R-:W2:Y:S04]  /*19b10*/  LDL R3, [R1+0xde0] ;  /* 0x000de00001037983 */ /* 0x000ea80000100800 */
[----:B0-----:R-:W0:Y:S02]  /*19b20*/  S2R R29, SR_TID.X ;  /* 0x00000000001d7919 */ /* 0x001e240000002100 */
[----:B0-----:R-:W-:-:S05]  /*19b30*/  LOP3.LUT R29, R29, 0x3f, RZ, 0xc0, !PT ;  /* 0x0000003f1d1d7812 */ /* 0x001fca00078ec0ff */
[----:B------:R-:W-:-:S05]  /*19b40*/  IMAD.SHL.U32 R29, R29, 0x2, RZ ;  /* 0x000000021d1d7824 */ /* 0x000fca00078e00ff */
[----:B------:R-:W-:Y:S02]  /*19b50*/  LOP3.LUT R15, R29, 0x10, RZ, 0x3c, !PT ;  /* 0x000000101d0f7812 */ /* 0x000fe400078e3cff */
        /* <DEDUP_REMOVED lines=16> */
[----:B-1----:R-:W4:Y:S01]  /*19c60*/  LDL R3, [R1+0xd5c] ;  /* 0x000d5c0001037983 */ /* 0x002f220000100800 */
[----:B0-----:R-:W-:Y:S01]  /*19c70*/  LOP3.LUT R29, R29, 0x3f, RZ, 0xc0, !PT ;  /* 0x0000003f1d1d7812 */ /* 0x001fe200078ec0ff */
[----:B---3--:R-:W-:Y:S01]  /*19c80*/  @!P0 IMAD.MOV.U32 R2, RZ, RZ, R13 ;  /* 0x000000ffff028224 */ /* 0x008fe200078e000d */
[----:B------:R-:W-:-:S03]  /*19c90*/  PRMT R7, RZ, 0x7610, R7 ;  /* 0x00007610ff077816 */ /* 0x000fc60000000007 */
[----:B------:R-:W-:Y:S01]  /*19ca0*/  IMAD.SHL.U32 R29, R29, 0x2, RZ ;  /* 0x000000021d1d7824 */ /* 0x000fe200078e00ff */
[----:B------:R-:W-:Y:S04]  /*19cb0*/  STS.U16 [R15+0x3900], R10 ;  /* 0x0039000a0f007388 */ /* 0x000fe80000000400 */
[----:B------:R0:W-:Y:S02]  /*19cc0*/  STS.U16 [R15+0x3980], R11 ;  /* 0x0039800b0f007388 */ /* 0x0001e40000000400 */
[----:B0-----:R-:W-:Y:S02]  /*19cd0*/  LOP3.LUT R15, R29, 0x20, RZ, 0x3c, !PT ;  /* 0x000000201d0f7812 */ /* 0x001fe400078e3cff */
[----:B--2---:R0:W-:Y:S04]  /*19ce0*/  STL [R1+0x1c], R12 ;  /* 0x00001c0c01007387 */ /* 0x0041e80000100800 */
[----:B0-----:R-:W2:Y:S04]  /*19cf0*/  LDL.LU R12, [R1+0x1dc] ;  /* 0x0001dc00010c7983 */ /* 0x001ea80000300800 */
[----:B------:R-:W3:Y:S04]  /*19d00*/  LDL R11, [R1+0xce0] ;  /* 0x000ce000010b7983 */ /* 0x000ee80000100800 */
[----:B------:R-:W2:Y:S04]  /*19d10*/  LDL.LU R29, [R1+0x1fc] ;  /* 0x0001fc00011d7983 */ /* 0x000ea80000300800 */
[----:B----4-:R0:W4:Y:S04]  /*19d20*/  @!P0 LDG.E.U16 R7, [R2.64] ;  /* 0x0000000602078981 */ /* 0x010128000c1e1500 */
[----:B0-----:R-:W2:Y:S04]  /*19d30*/  LDL R2, [R1+0xd1c] ;  /* 0x000d1c0001027983 */ /* 0x001ea80000100800 */
[----:B------:R-:W2:Y:S01]  /*19d40*/  LDL R3, [R1+0xd20] ;  /* 0x000d200001037983 */ /* 0x000ea20000100800 */
[----:B------:R-:W-:-:S03]  /*19d50*/  PRMT R0, RZ, 0x7610, R0 ;  /* 0x00007610ff007816 */ /* 0x000fc60000000000 */
[----:B------:R-:W3:Y:S01]  /*19d60*/  LDL.LU R13, [R1+0x1e4] ;  /* 0x0001e400010d7983 */ /* 0x000ee20000300800 */
[----:B--2---:R-:W-:-:S04]  /*19d70*/  @!P0 LOP3.LUT R3, R3, R2, RZ, 0x3c, !PT ;  /* 0x0000000203038212 */ /* 0x004fc800078e3cff */
[----:B------:R-:W-:-:S04]  /*19d80*/  @!P0 LOP3.LUT R2, R3, R2, RZ, 0x3c, !PT ;  /* 0x0000000203028212 */ /* 0x000fc800078e3cff */
[----:B------:R-:W-:-:S05]  /*19d90*/  @!P0 LOP3.LUT R3, R3, R2, RZ, 0x3c, !PT ;  /* 0x0000000203038212 */ /* 0x000fca00078e3cff */
[----:B------:R-:W2:Y:S04]  /*19da0*/  @!P0 LDG.E.U16 R0, [R2.64] ;  /* 0x0000000602008981 */ /* 0x000ea8000c1e1500 */
[----:B------:R0:W-:Y:S04]  /*19db0*/  STS.U16 [R15+0x200], R5 ;  /* 0x000200050f007388 */ /* 0x0001e80000000400 */
[----:B0-----:R-:W3:Y:S04]  /*19dc0*/  LDL R5, [R1+0xc60] ;  /* 0x000c600001057983 */ /* 0x001ee80000100800 */
[----:B----4-:R0:W-:Y:S04]  /*19dd0*/  STL [R1+0x18], R7 ;  /* 0x0000180701007387 */ /* 0x0101e80000100800 */
[----:B0-----:R-:W4:Y:S04]  /*19de0*/  LDL.LU R7, [R1+0x178] ;  /* 0x0001780001077983 */ /* 0x001f280000300800 */
[----:B--2---:R0:W-:Y:S04]  /*19df0*/  STL [R1+0x14], R0 ;  /* 0x0000140001007387 */ /* 0x0041e80000100800 */
[----:B0-----:R-:W2:Y:S04]  /*19e00*/  LDL.LU R0, [R1+0x2344] ;  /* 0x0023440001007983 */ /* 0x001ea80000300800 */
[----:B------:R-:W4:Y:S01]  /*19e10*/  LDL R3, [R1+0xcdc] ;  /* 0x000cdc0001037983 */ /* 0x000f220000100800 */
[----:B---3--:R-:W-:Y:S01]  /*19e20*/  @!P0 IMAD.MOV.U32 R2, RZ, RZ, R11 ;  /* 0x000000ffff028224 */ /* 0x008fe200078e000b */
[----:B--2---:R-:W-:-:S06]  /*19e30*/  PRMT R0, RZ, 0x7610, R0 ;  /* 0x00007610ff007816 */ /* 0x004fcc0000000000 */
[----:B----4-:R-:W2:Y:S04]  /*19e40*/  @!P0 LDG.E.U16 R0, [R2.64] ;  /* 0x0000000602008981 */ /* 0x010ea8000c1e1500 */
[----:B------:R0:W-:Y:S04]  /*19e50*/  STS.U16 [R15+0x280], R9 ;  /* 0x000280090f007388 */ /* 0x0001e80000000400 */
[----:B0-----:R-:W3:Y:S04]  /*19e60*/  LDL.LU R9, [R1+0x180] ;  /* 0x0001800001097983 */ /* 0x001ee80000300800 */
[----:B------:R-:W4:Y:S04]  /*19e70*/  LDL R11, [R1+0xc20] ;  /* 0x000c2000010b7983 */ /* 0x000f280000100800 */
[----:B--2---:R0:W-:Y:S04]  /*19e80*/  STL [R1+0x10], R0 ;  /* 0x0000100001007387 */ /* 0x0041e80000100800 */
[----:B0-----:R-:W2:Y:S04]  /*19e90*/  LDL.LU R0, [R1+0x2340] ;  /* 0x0023400001007983 */ /* 0x001ea80000300800 */
[----:B------:R-:W2:Y:S04]  /*19ea0*/  LDL R2, [R1+0xc9c] ;  /* 0x000c9c0001027983 */ /* 0x000ea80000100800 */
[----:B------:R-:W2:Y:S01]  /*19eb0*/  LDL R3, [R1+0xca0] ;  /* 0x000ca00001037983 */ /* 0x000ea20000100800 */
[----:B------:R-:W-:-:S02]  /*19ec0*/  PRMT R10, RZ, 0x7610, R10 ;  /* 0x00007610ff0a7816 */ /* 0x000fc4000000000a */
[----:B--2---:R-:W-:-:S04]  /*19ed0*/  @!P0 LOP3.LUT R3, R3, R2, RZ, 0x3c, !PT ;  /* 0x0000000203038212 */ /* 0x004fc800078e3cff */
[----:B------:R-:W-:-:S04]  /*19ee0*/  @!P0 LOP3.LUT R2, R3, R2, RZ, 0x3c, !PT ;  /* 0x0000000203028212 */ /* 0x000fc800078e3cff */
[----:B------:R-:W-:-:S05]  /*19ef0*/  @!P0 LOP3.LUT R3, R3, R2, RZ, 0x3c, !PT ;  /* 0x0000000203038212 */ /* 0x000fca00078e3cff */
[----:B------:R0:W2:Y:S04]  /*19f00*/  @!P0 LDG.E.U16 R10, [R2.64] ;  /* 0x00000006020a8981 */ /* 0x0000a8000c1e1500 */
[----:B0-----:R-:W3:Y:S01]  /*19f10*/  LDL R3, [R1+0xc5c] ;  /* 0x000c5c0001037983 */ /* 0x001ee20000100800 */
[----:B------:R-:W-:Y:S01]  /*19f20*/  PRMT R4, RZ, 0x7610, R4 ;  /* 0x00007610ff047816 */ /* 0x000fe20000000004 */
[----:B------:R-:W-:Y:S02]  /*19f30*/  @!P0 IMAD.MOV.U32 R2, RZ, RZ, R5 ;  /* 0x000000ffff028224 */ /* 0x000fe400078e0005 */
[----:B------:R-:W-:Y:S04]  /*19f40*/  STS.U16 [R15+0xa00], R29 ;  /* 0x000a001d0f007388 */ /* 0x000fe80000000400 */
[----:B------:R-:W-:Y:S04]  /*19f50*/  STS.U16 [R15+0xa80], R14 ;  /* 0x000a800e0f007388 */ /* 0x000fe80000000400 */
[----:B--2---:R0:W-:Y:S04]  /*19f60*/  STL [R1+0xc], R10 ;  /* 0x00000c0a01007387 */ /* 0x0041e80000100800 */
[----:B0-----:R-:W2:Y:S04]  /*19f70*/  LDL R10, [R1+0xbe0] ;  /* 0x000be000010a7983 */ /* 0x001ea80000100800 */
[----:B------:R-:W2:Y:S04]  /*19f80*/  LDL.LU R14, [R1+0x14c] ;  /* 0x00014c00010e7983 */ /* 0x000ea80000300800 */
[----:B---3--:R0:W3:Y:S01]  /*19f90*/  @!P0 LDG.E.U16 R4, [R2.64] ;  /* 0x0000000602048981 */ /* 0x0080e2000c1e1500 */
[----:B------:R-:W-:-:S03]  /*19fa0*/  PRMT R8, RZ, 0x7610, R8 ;  /* 0x00007610ff087816 */ /* 0x000fc60000000008 */
[----:B------:R-:W2:Y:S04]  /*19fb0*/  LDL R5, [R1+0xb9c] ;  /* 0x000b9c0001057983 */ /* 0x000ea80000100800 */
[----:B0-----:R-:W2:Y:S01]  /*19fc0*/  LDL R3, [R1+0xc1c] ;  /* 0x000c1c0001037983 */ /* 0x001ea20000100800 */
[----:B----4-:R-:W-:-:S03]  /*19fd0*/  @!P0 IMAD.MOV.U32 R2, RZ, RZ, R11 ;  /* 0x000000ffff028224 */ /* 0x010fc600078e000b */
[----:B------:R-:W-:Y:S04]  /*19fe0*/  STS.U16 [R15+0x1200], R12 ;  /* 0x0012000c0f007388 */ /* 0x000fe80000000400 */
[----:B---3--:R0:W-:Y:S04]  /*19ff0*/  STL [R1+0x8], R4 ;  /* 0x0000080401007387 */ /* 0x0081e80000100800 */
[----:B--2---:R1:W2:Y:S04]  /*1a000*/  @!P0 LDG.E.U16 R8, [R2.64] ;  /* 0x0000000602088981 */ /* 0x0042a8000c1e1500 */
[----:B0-----:R-:W3:Y:S04]  /*1a010*/  LDL R4, [R1+0xba0] ;  /* 0x000ba00001047983 */ /* 0x001ee80000100800 */
[----:B------:R-:W4:Y:S04]  /*1a020*/  LDL.LU R12, [R1+0x150] ;  /* 0x00015000010c7983 */ /* 0x000f280000300800 */
[----:B-1----:R-:W3:Y:S01]  /*1a030*/  LDL R3, [R1+0xbdc] ;  /* 0x000bdc0001037983 */ /* 0x002ee20000100800 */
[----:B------:R-:W-:Y:S01]  /*1a040*/  PRMT R6, RZ, 0x7610, R6 ;  /* 0x00007610ff067816 */ /* 0x000fe20000000006 */
[----:B------:R-:W-:-:S02]  /*1a050*/  @!P0 IMAD.MOV.U32 R2, RZ, RZ, R10 ;  /* 0x000000ffff028224 */ /* 0x000fc400078e000a */
[----:B------:R-:W4:Y:S04]  /*1a060*/  LDL R11, [R1+0xb74] ;  /* 0x000b7400010b7983 */ /* 0x000f280000100800 */
[----:B--2---:R0:W-:Y:S04]  /*1a070*/  STL [R1+0x4], R8 ;  /* 0x0000040801007387 */ /* 0x0041e80000100800 */
[----:B0-----:R-:W2:Y:S04]  /*1a080*/  LDL R8, [R1+0xf34] ;  /* 0x000f340001087983 */ /* 0x001ea80000100800 */
[----:B---3--:R0:W3:Y:S02]  /*1a090*/  @!P0 LDG.E.U16 R6, [R2.64] ;  /* 0x0000000602068981 */ /* 0x0080e4000c1e1500 */
[----:B0-----:R-:W-:-:S06]  /*1a0a0*/  PRMT R3, RZ, 0x7610, R3 ;  /* 0x00007610ff037816 */ /* 0x001fcc0000000003 */
[----:B------:R4:W3:Y:S01]  /*1a0b0*/  @!P0 LDG.E.U16 R3, [R4.64] ;  /* 0x0000000604038981 */ /* 0x0008e2000c1e1500 */
[----:B------:R-:W-:-:S03]  /*1a0c0*/  PRMT R2, RZ, 0x7610, R2 ;  /* 0x00007610ff027816 */ /* 0x000fc60000000002 */
[----:B------:R0:W-:Y:S04]  /*1a0d0*/  STS.U16 [R15+0x1280], R13 ;  /* 0x0012800d0f007388 */ /* 0x0001e80000000400 */
[----:B------:R1:W-:Y:S01]  /*1a0e0*/  STS.U16 [R15+0x1a00], R7 ;  /* 0x001a00070f007388 */ /* 0x0003e20000000400 */
[----:B----4-:R-:W-:-:S03]  /*1a0f0*/  @!P0 IMAD.MOV.U32 R5, RZ, RZ, R11 ;  /* 0x000000ffff058224 */ /* 0x010fc600078e000b */
[----:B0-----:R-:W4:Y:S04]  /*1a100*/  LDL.LU R13, [R1+0x10c] ;  /* 0x00010c00010d7983 */ /* 0x001f280000300800 */
[----:B-1----:R-:W4:Y:S01]  /*1a110*/  LDL R7, [R1+0xb60] ;  /* 0x000b600001077983 */ /* 0x002f220000100800 */
[----:B--2---:R-:W-:-:S03]  /*1a120*/  @!P0 IMAD.MOV.U32 R4, RZ, RZ, R8 ;  /* 0x000000ffff048224 */ /* 0x004fc600078e0008 */
[----:B---3--:R0:W-:Y:S04]  /*1a130*/  STL [R1], R6 ;  /* 0x0000000601007387 */ /* 0x0081e80000100800 */
[----:B------:R4:W2:Y:S04]  /*1a140*/  @!P0 LDG.E.U16 R2, [R4.64] ;  /* 0x0000000604028981 */ /* 0x0008a8000c1e1500 */
[----:B0-----:R-:W3:Y:S04]  /*1a150*/  LDL R6, [R1+0xf08] ;  /* 0x000f080001067983 */ /* 0x001ee80000100800 */
[----:B------:R0:W-:Y:S04]  /*1a160*/  STS.U16 [R15+0x1a80], R9 ;  /* 0x001a80090f007388 */ /* 0x0001e80000000400 */
[----:B------:R1:W-:Y:S04]  /*1a170*/  STL [R1+0x22b0], R3 ;  /* 0x0022b00301007387 */ /* 0x0003e80000100800 */
[----:B------:R-:W3:Y:S04]  /*1a180*/  LDL R10, [R1+0xed4] ;  /* 0x000ed400010a7983 */ /* 0x000ee80000100800 */
[----:B0-----:R-:W3:Y:S04]  /*1a190*/  LDL R9, [R1+0xed8] ;  /* 0x000ed80001097983 */ /* 0x001ee80000100800 */
[----:B------:R-:W3:Y:S04]  /*1a1a0*/  LDL R8, [R1+0xe94] ;  /* 0x000e940001087983 */ /* 0x000ee80000100800 */
[----:B-1----:R-:W3:Y:S01]  /*1a1b0*/  LDL R3, [R1+0xe98] ;  /* 0x000e980001037983 */ /* 0x002ee20000100800 */
[----:B------:R-:W-:Y:S01]  /*1a1c0*/  PRMT R26, RZ, 0x7610, R26 ;  /* 0x00007610ff1a7816 */ /* 0x000fe2000000001a */
[----:B----4-:R-:W-:-:S02]  /*1a1d0*/  @!P0 IMAD.MOV.U32 R5, RZ, RZ, R7 ;  /* 0x000000ffff058224 */ /* 0x010fc400078e0007 */
[----:B--2---:R0:W-:Y:S04]  /*1a1e0*/  STL [R1+0x22ac], R2 ;  /* 0x0022ac0201007387 */ /* 0x0041e80000100800 */
[----:B------:R-:W2:Y:S01]  /*1a1f0*/  LDL R7, [R1+0xe54] ;  /* 0x000e540001077983 */ /* 0x000ea20000100800 */
[----:B---3--:R-:W-:-:S03]  /*1a200*/  @!P0 IMAD.MOV.U32 R4, RZ, RZ, R6 ;  /* 0x000000ffff048224 */ /* 0x008fc600078e0006 */
[----:B------:R-:W3:Y:S04]  /*1a210*/  LDL R6, [R1+0xe58] ;  /* 0x000e580001067983 */ /* 0x000ee80000100800 */
[----:B------:R1:W4:Y:S01]  /*1a220*/  @!P0 LDG.E.U16 R26, [R4.64] ;  /* 0x00000006041a8981 */ /* 0x000322000c1e1500 */
[----:B------:R-:W-:Y:S02]  /*1a230*/  PRMT R24, RZ, 0x7610, R24 ;  /* 0x00007610ff187816 */ /* 0x000fe40000000018 */
[----:B------:R-:W-:Y:S01]  /*1a240*/  PRMT R22, RZ, 0x7610, R22 ;  /* 0x00007610ff167816 */ /* 0x000fe20000000016 */
[----:B-1----:R-:W-:Y:S02]  /*1a250*/  @!P0 IMAD.MOV.U32 R4, RZ, RZ, R9 ;  /* 0x000000ffff048224 */ /* 0x002fe400078e0009 */
[----:B------:R-:W-:-:S05]  /*1a260*/  @!P0 IMAD.MOV.U32 R5, RZ, RZ, R10 ;  /* 0x000000ffff058224 */ /* 0x000fca00078e000a */
[----:B------:R1:W4:Y:S01]  /*1a270*/  @!P0 LDG.E.U16 R24, [R4.64] ;  /* 0x0000000604188981 */ /* 0x000322000c1e1500 */
[----:B------:R-:W-:Y:S01]  /*1a280*/  PRMT R20, RZ, 0x7610, R20 ;  /* 0x00007610ff147816 */ /* 0x000fe20000000014 */
[----:B-1----:R-:W-:Y:S02]  /*1a290*/  @!P0 IMAD.MOV.U32 R4, RZ, RZ, R3 ;  /* 0x000000ffff048224 */ /* 0x002fe400078e0003 */
[----:B------:R-:W-:-:S05]  /*1a2a0*/  @!P0 IMAD.MOV.U32 R5, RZ, RZ, R8 ;  /* 0x000000ffff058224 */ /* 0x000fca00078e0008 */
[----:B------:R2:W4:Y:S02]  /*1a2b0*/  @!P0 LDG.E.U16 R22, [R4.64] ;  /* 0x0000000604168981 */ /* 0x000524000c1e1500 */
[----:B--2---:R-:W-:Y:S02]  /*1a2c0*/  @!P0 IMAD.MOV.U32 R5, RZ, RZ, R7 ;  /* 0x000000ffff058224 */ /* 0x004fe400078e0007 */
[----:B---3--:R-:W-:Y:S01]  /*1a2d0*/  @!P0 IMAD.MOV.U32 R4, RZ, RZ, R6 ;  /* 0x000000ffff048224 */ /* 0x008fe200078e0006 */
[----:B----4-:R-:W-:Y:S04]  /*1a2e0*/  STL [R1+0x22b4], R26 ;  /* 0x0022b41a01007387 */ /* 0x010fe80000100800 */
[----:B------:R-:W2:Y:S04]  /*1a2f0*/  LDL R11, [R1+0xe14] ;  /* 0x000e1400010b7983 */ /* 0x000ea80000100800 */
[----:B------:R-:W3:Y:S04]  /*1a300*/  LDL R10, [R1+0xe18] ;  /* 0x000e1800010a7983 */ /* 0x000ee80000100800 */
[----:B------:R2:W4:Y:S04]  /*1a310*/  @!P0 LDG.E.U16 R20, [R4.64] ;  /* 0x0000000604148981 */ /* 0x000528000c1e1500 */
[----:B------:R-:W1:Y:S04]  /*1a320*/  S2R R29, SR_TID.X ;  /* 0x00000000001d7919 */ /* 0x000e680000002100 */
[----:B------:R-:W-:Y:S04]  /*1a330*/  STL [R1+0x22b8], R24 ;  /* 0x0022b81801007387 */ /* 0x000fe80000100800 */
[----:B------:R-:W4:Y:S04]  /*1a340*/  LDL R8, [R1+0xdd4] ;  /* 0x000dd40001087983 */ /* 0x000f280000100800 */
[----:B------:R-:W4:Y:S01]  /*1a350*/  LDL R3, [R1+0xdd8] ;  /* 0x000dd80001037983 */ /* 0x000f220000100800 */
[----:B-1----:R-:W-:-:S05]  /*1a360*/  LOP3.LUT R29, R29, 0x3f, RZ, 0xc0, !PT ;  /* 0x0000003f1d1d7812 */ /* 0x002fca00078ec0ff */
[----:B------:R-:W-:-:S05]  /*1a370*/  IMAD.SHL.U32 R29, R29, 0x2, RZ ;  /* 0x000000021d1d7824 */ /* 0x000fca00078e00ff */
[----:B0-----:R-:W-:Y:S01]  /*1a380*/  LOP3.LUT R2, R29, 0x20, RZ, 0x3c, !PT ;  /* 0x000000201d027812 */ /* 0x001fe200078e3cff */
[----:B------:R-:W-:Y:S04]  /*1a390*/  STL [R1+0x22bc], R22 ;  /* 0x0022bc1601007387 */ /* 0x000fe80000100800 */
[----:B------:R-:W-:Y:S04]  /*1a3a0*/  STS.U16 [R2+0x2200], R14 ;  /* 0x0022000e02007388 */ /* 0x000fe80000000400 */
[----:B------:R-:W-:Y:S04]  /*1a3b0*/  STS.U16 [R2+0x2280], R12 ;  /* 0x0022800c02007388 */ /* 0x000fe80000000400 */
[----:B------:R-:W-:Y:S01]  /*1a3c0*/  STS.U16 [R2+0x2a00], R13 ;  /* 0x002a000d02007388 */ /* 0x000fe20000000400 */
[----:B------:R-:W-:-:S03]  /*1a3d0*/  PRMT R18, RZ, 0x7610, R18 ;  /* 0x00007610ff127816 */ /* 0x000fc60000000012 */
[----:B------:R0:W-:Y:S04]  /*1a3e0*/  STS.U16 [R2+0x2a80], R0 ;  /* 0x002a800002007388 */ /* 0x0001e80000000400 */
[----:B0-----:R-:W4:Y:S04]  /*1a3f0*/  LDL.LU R0, [R1+0x233c] ;  /* 0x00233c0001007983 */ /* 0x001f280000300800 */
[----:B------:R-:W4:Y:S04]  /*1a400*/  LDL R7, [R1+0xd94] ;  /* 0x000d940001077983 */ /* 0x000f280000100800 */
[----:B------:R-:W4:Y:S04]  /*1a410*/  LDL R6, [R1+0xd98] ;  /* 0x000d980001067983 */ /* 0x000f280000100800 */
[----:B------:R-:W4:Y:S01]  /*1a420*/  LDL.LU R9, [R1+0x298] ;  /* 0x0002980001097983 */ /* 0x000f220000300800 */
[----:B--2---:R-:W-:-:S02]  /*1a430*/  @!P0 IMAD.MOV.U32 R5, RZ, RZ, R11 ;  /* 0x000000ffff058224 */ /* 0x004fc400078e000b */
[----:B---3--:R-:W-:Y:S01]  /*1a440*/  @!P0 IMAD.MOV.U32 R4, RZ, RZ, R10 ;  /* 0x000000ffff048224 */ /* 0x008fe200078e000a */
[----:B----4-:R-:W-:Y:S04]  /*1a450*/  STL [R1+0x22c0], R20 ;  /* 0x0022c01401007387 */ /* 0x010fe80000100800 */
[----:B------:R-:W2:Y:S04]  /*1a460*/  LDL R13, [R1+0xd54] ;  /* 0x000d5400010d7983 */ /* 0x000ea80000100800 */
[----:B------:R-:W3:Y:S04]  /*1a470*/  LDL R10, [R1+0xd58] ;  /* 0x000d5800010a7983 */ /* 0x000ee80000100800 */
[----:B------:R0:W4:Y:S01]  /*1a480*/  @!P0 LDG.E.U16 R18, [R4.64] ;  /* 0x0000000604128981 */ /* 0x000122000c1e1500 */
[----:B------:R-:W-:-:S03]  /*1a490*/  PRMT R16, RZ, 0x7610, R16 ;  /* 0x00007610ff107816 */ /* 0x000fc60000000010 */
[----:B------:R-:W4:Y:S01]  /*1a4a0*/  LDL.LU R14, [R1+0x2a0] ;  /* 0x0002a000010e7983 */ /* 0x000f220000300800 */
[----:B0-----:R-:W-:Y:S02]  /*1a4b0*/  @!P0 IMAD.MOV.U32 R4, RZ, RZ, R3 ;  /* 0x000000ffff048224 */ /* 0x001fe400078e0003 */
[----:B------:R-:W-:-:S05]  /*1a4c0*/  @!P0 IMAD.MOV.U32 R5, RZ, RZ, R8 ;  /* 0x000000ffff058224 */ /* 0x000fca00078e0008 */
[----:B------:R0:W4:Y:S02]  /*1a4d0*/  @!P0 LDG.E.U16 R16, [R4.64] ;  /* 0x0000000604108981 */ /* 0x000124000c1e1500 */
[----:B0-----:R-:W-:Y:S02]  /*1a4e0*/  PRMT R4, RZ, 0x7610, R4 ;  /* 0x00007610ff047816 */ /* 0x001fe40000000004 */
[----:B------:R-:W-:-:S04]  /*1a4f0*/  PRMT R5, RZ, 0x7610, R5 ;  /* 0x00007610ff057816 */ /* 0x000fc80000000005 */
[----:B------:R2:W4:Y:S02]  /*1a500*/  @!P0 LDG.E.U16 R4, [R6.64] ;  /* 0x0000000606048981 */ /* 0x000524000c1e1500 */
[----:B--2---:R-:W-:Y:S02]  /*1a510*/  @!P0 IMAD.MOV.U32 R7, RZ, RZ, R13 ;  /* 0x000000ffff078224 */ /* 0x004fe400078e000d */
[----:B---3--:R-:W-:Y:S01]  /*1a520*/  @!P0 IMAD.MOV.U32 R6, RZ, RZ, R10 ;  /* 0x000000ffff068224 */ /* 0x008fe200078e000a */
[----:B----4-:R0:W-:Y:S04]  /*1a530*/  STL [R1+0x22c4], R18 ;  /* 0x0022c41201007387 */ /* 0x0101e80000100800 */
[----:B------:R-:W2:Y:S04]  /*1a540*/  LDL R8, [R1+0xd14] ;  /* 0x000d140001087983 */ /* 0x000ea80000100800 */
[----:B------:R1:W3:Y:S04]  /*1a550*/  @!P0 LDG.E.U16 R5, [R6.64] ;  /* 0x0000000606058981 */ /* 0x0002e8000c1e1500 */
[----:B------:R-:W4:Y:S04]  /*1a560*/  LDL R3, [R1+0xd18] ;  /* 0x000d180001037983 */ /* 0x000f280000100800 */
[----:B------:R-:W4:Y:S01]  /*1a570*/  LDL.LU R11, [R1+0x27c] ;  /* 0x00027c00010b7983 */ /* 0x000f220000300800 */
[----:B0-----:R-:W-:-:S03]  /*1a580*/  LOP3.LUT R18, R29, 0x30, RZ, 0x3c, !PT ;  /* 0x000000301d127812 */ /* 0x001fc600078e3cff */
[----:B------:R-:W-:Y:S04]  /*1a590*/  STS.U16 [R2+0x3200], R25 ;  /* 0x0032001902007388 */ /* 0x000fe80000000400 */
[----:B------:R-:W-:Y:S04]  /*1a5a0*/  STL [R1+0x22c8], R16 ;  /* 0x0022c81001007387 */ /* 0x000fe80000100800 */
[----:B------:R-:W-:Y:S04]  /*1a5b0*/  STS.U16 [R2+0x3280], R27 ;  /* 0x0032801b02007388 */ /* 0x000fe80000000400 */
[----:B------:R-:W4:Y:S04]  /*1a5c0*/  LDL.LU R12, [R1+0x284] ;  /* 0x00028400010c7983 */ /* 0x000f280000300800 */
[----:B------:R-:W-:Y:S04]  /*1a5d0*/  STS.U16 [R2+0x3a00], R19 ;  /* 0x003a001302007388 */ /* 0x000fe80000000400 */
[----:B------:R-:W-:Y:S04]  /*1a5e0*/  STS.U16 [R2+0x3a80], R21 ;  /* 0x003a801502007388 */ /* 0x000fe80000000400 */
[----:B------:R-:W-:Y:S01]  /*1a5f0*/  STS.U16 [R18+0x300], R9 ;  /* 0x0003000912007388 */ /* 0x000fe20000000400 */
[----:B-1----:R-:W-:-:S03]  /*1a600*/  PRMT R6, RZ, 0x7610, R6 ;  /* 0x00007610ff067816 */ /* 0x002fc60000000006 */
[----:B------:R0:W-:Y:S04]  /*1a610*/  STL [R1+0x22cc], R4 ;  /* 0x0022cc0401007387 */ /* 0x0001e80000100800 */
[----:B------:R1:W-:Y:S04]  /*1a620*/  STL [R1+0x22e4], R2 ;  /* 0x0022e40201007387 */ /* 0x0003e80000100800 */
[----:B0-----:R-:W4:Y:S04]  /*1a630*/  LDL R4, [R1+0xcd4] ;  /* 0x000cd40001047983 */ /* 0x001f280000100800 */
[----:B-1----:R-:W4:Y:S04]  /*1a640*/  LDL R2, [R1+0xcd8] ;  /* 0x000cd80001027983 */ /* 0x002f280000100800 */
[----:B------:R-:W4:Y:S01]  /*1a650*/  LDL.LU R13, [R1+0x234] ;  /* 0x00023400010d7983 */ /* 0x000f220000300800 */
[----:B--2---:R-:W-:-:S03]  /*1a660*/  @!P0 IMAD.MOV.U32 R9, RZ, RZ, R8 ;  /* 0x000000ffff098224 */ /* 0x004fc600078e0008 */
[----:B---3--:R-:W-:Y:S01]  /*1a670*/  STL [R1+0x22d0], R5 ;  /* 0x0022d00501007387 */ /* 0x008fe20000100800 */
[----:B----4-:R-:W-:-:S03]  /*1a680*/  @!P0 IMAD.MOV.U32 R8, RZ, RZ, R3 ;  /* 0x000000ffff088224 */ /* 0x010fc600078e0003 */
[----:B------:R-:W2:Y:S04]  /*1a690*/  LDL R10, [R1+0xc94] ;  /* 0x000c9400010a7983 */ /* 0x000ea80000100800 */
[----:B------:R-:W3:Y:S04]  /*1a6a0*/  LDL R3, [R1+0xc98] ;  /* 0x000c980001037983 */ /* 0x000ee80000100800 */
[----:B------:R0:W4:Y:S01]  /*1a6b0*/  @!P0 LDG.E.U16 R6, [R8.64] ;  /* 0x0000000608068981 */ /* 0x000122000c1e1500 */
[----:B------:R-:W-:-:S03]  /*1a6c0*/  PRMT R7, RZ, 0x7610, R7 ;  /* 0x00007610ff077816 */ /* 0x000fc60000000007 */
[----:B------:R-:W-:Y:S04]  /*1a6d0*/  STS.U16 [R18+0x380], R14 ;  /* 0x0003800e12007388 */ /* 0x000fe80000000400 */
[----:B------:R2:W-:Y:S04]  /*1a6e0*/  STS.U16 [R18+0xb00], R11 ;  /* 0x000b000b12007388 */ /* 0x0005e80000000400 */
[----:B------:R-:W4:Y:S01]  /*1a6f0*/  LDL.LU R15, [R1+0x238] ;  /* 0x00023800010f7983 */ /* 0x000f220000300800 */
[----:B0-----:R-:W-:Y:S02]  /*1a700*/  @!P0 IMAD.MOV.U32 R9, RZ, RZ, R4 ;  /* 0x000000ffff098224 */ /* 0x001fe400078e0004 */
[----:B------:R-:W-:-:S05]  /*1a710*/  @!P0 IMAD.MOV.U32 R8, RZ, RZ, R2 ;  /* 0x000000ffff088224 */ /* 0x000fca00078e0002 */
[----:B------:R0:W4:Y:S02]  /*1a720*/  @!P0 LDG.E.U16 R7, [R8.64] ;  /* 0x0000000608078981 */ /* 0x000124000c1e1500 */
[----:B0-----:R-:W-:Y:S01]  /*1a730*/  PRMT R8, RZ, 0x7610, R8 ;  /* 0x00007610ff087816 */ /* 0x001fe20000000008 */
[----:B--2---:R-:W-:Y:S02]  /*1a740*/  @!P0 IMAD.MOV.U32 R11, RZ, RZ, R10 ;  /* 0x000000ffff0b8224 */ /* 0x004fe400078e000a */
[----:B---3--:R-:W-:-:S05]  /*1a750*/  @!P0 IMAD.MOV.U32 R10, RZ, RZ, R3 ;  /* 0x000000ffff0a8224 */ /* 0x008fca00078e0003 */
[----:B------:R-:W2:Y:S04]  /*1a760*/  @!P0 LDG.E.U16 R8, [R10.64] ;  /* 0x000000060a088981 */ /* 0x000ea8000c1e1500 */
[----:B----4-:R0:W-:Y:S04]  /*1a770*/  STL [R1+0x22d4], R6 ;  /* 0x0022d40601007387 */ /* 0x0101e80000100800 */
[----:B------:R-:W3:Y:S04]  /*1a780*/  LDL R5, [R1+0xc58] ;  /* 0x000c580001057983 */ /* 0x000ee80000100800 */
[----:B0-----:R-:W4:Y:S04]  /*1a790*/  LDL R6, [R1+0xc54] ;  /* 0x000c540001067983 */ /* 0x001f280000100800 */
[----:B------:R-:W4:Y:S04]  /*1a7a0*/  LDL.LU R14, [R1+0x1f4] ;  /* 0x0001f400010e7983 */ /* 0x000f280000300800 */
[----:B------:R-:W4:Y:S01]  /*1a7b0*/  LDL R2, [R1+0xc18] ;  /* 0x000c180001027983 */ /* 0x000f220000100800 */
[----:B------:R-:W-:-:S03]  /*1a7c0*/  PRMT R9, RZ, 0x7610, R9 ;  /* 0x00007610ff097816 */ /* 0x000fc60000000009 */
[----:B------:R0:W-:Y:S04]  /*1a7d0*/  STL [R1+0x22d8], R7 ;  /* 0x0022d80701007387 */ /* 0x0001e80000100800 */
[----:B------:R-:W4:Y:S04]  /*1a7e0*/  LDL R4, [R1+0xc14] ;  /* 0x000c140001047983 */ /* 0x000f280000100800 */
[----:B------:R-:W4:Y:S04]  /*1a7f0*/  LDL.LU R26, [R1+0x1f8] ;  /* 0x0001f800011a7983 */ /* 0x000f280000300800 */
[----:B--2---:R-:W-:Y:S04]  /*1a800*/  STL [R1+0x22dc], R8 ;  /* 0x0022dc0801007387 */ /* 0x004fe80000100800 */
[----:B0-----:R-:W2:Y:S04]  /*1a810*/  LDL R7, [R1+0xbd4] ;  /* 0x000bd40001077983 */ /* 0x001ea80000100800 */
[----:B------:R-:W2:Y:S01]  /*1a820*/  LDL R3, [R1+0xbd8] ;  /* 0x000bd80001037983 */ /* 0x000ea20000100800 */
[----:B---3--:R-:W-:-:S03]  /*1a830*/  @!P0 IMAD.MOV.U32 R10, RZ, RZ, R5 ;  /* 0x000000ffff0a8224 */ /* 0x008fc600078e0005 */
[----:B------:R-:W3:Y:S01]  /*1a840*/  LDL R5, [R1+0xb98] ;  /* 0x000b980001057983 */ /* 0x000ee20000100800 */
[----:B----4-:R-:W-:-:S03]  /*1a850*/  @!P0 IMAD.MOV.U32 R11, RZ, RZ, R6 ;  /* 0x000000ffff0b8224 */ /* 0x010fc600078e0006 */
[----:B------:R-:W4:Y:S04]  /*1a860*/  LDL R6, [R1+0xb94] ;  /* 0x000b940001067983 */ /* 0x000f280000100800 */
[----:B------:R0:W4:Y:S04]  /*1a870*/  @!P0 LDG.E.U16 R9, [R10.64] ;  /* 0x000000060a098981 */ /* 0x000128000c1e1500 */
[----:B------:R1:W-:Y:S04]  /*1a880*/  STS.U16 [R18+0xb80], R12 ;  /* 0x000b800c12007388 */ /* 0x0003e80000000400 */
[----:B------:R1:W-:Y:S01]  /*1a890*/  STS.U16 [R18+0x1300], R13 ;  /* 0x0013000d12007388 */ /* 0x0003e20000000400 */
[----:B0-----:R-:W-:Y:S01]  /*1a8a0*/  PRMT R10, RZ, 0x7610, R10 ;  /* 0x00007610ff0a7816 */ /* 0x001fe2000000000a */
[----:B-1----:R-:W-:Y:S01]  /*1a8b0*/  @!P0 IMAD.MOV.U32 R12, RZ, RZ, R2 ;  /* 0x000000ffff0c8224 */ /* 0x002fe200078e0002 */
[----:B------:R-:W-:Y:S01]  /*1a8c0*/  PRMT R11, RZ, 0x7610, R11 ;  /* 0x00007610ff0b7816 */ /* 0x000fe2000000000b */
[----:B------:R-:W-:Y:S04]  /*1a8d0*/  STS.U16 [R18+0x1380], R15 ;  /* 0x0013800f12007388 */ /* 0x000fe80000000400 */
[----:B------:R3:W-:Y:S01]  /*1a8e0*/  STS.U16 [R18+0x1b00], R14 ;  /* 0x001b000e12007388 */ /* 0x0007e20000000400 */
[----:B------:R-:W-:-:S05]  /*1a8f0*/  @!P0 IMAD.MOV.U32 R13, RZ, RZ, R4 ;  /* 0x000000ffff0d8224 */ /* 0x000fca00078e0004 */
[----:B------:R2:W4:Y:S02]  /*1a900*/  @!P0 LDG.E.U16 R10, [R12.64] ;  /* 0x000000060c0a8981 */ /* 0x000524000c1e1500 */
[----:B--2---:R-:W-:Y:S02]  /*1a910*/  @!P0 IMAD.MOV.U32 R13, RZ, RZ, R7 ;  /* 0x000000ffff0d8224 */ /* 0x004fe400078e0007 */
[----:B------:R-:W-:-:S05]  /*1a920*/  @!P0 IMAD.MOV.U32 R12, RZ, RZ, R3 ;  /* 0x000000ffff0c8224 */ /* 0x000fca00078e0003 */
[----:B------:R0:W2:Y:S01]  /*1a930*/  @!P0 LDG.E.U16 R11, [R12.64] ;  /* 0x000000060c0b8981 */ /* 0x0000a2000c1e1500 */
[----:B---3--:R-:W-:Y:S02]  /*1a940*/  @!P0 IMAD.MOV.U32 R14, RZ, RZ, R5 ;  /* 0x000000ffff0e8224 */ /* 0x008fe400078e0005 */
[----:B----4-:R-:W-:Y:S01]  /*1a950*/  @!P0 IMAD.MOV.U32 R15, RZ, RZ, R6 ;  /* 0x000000ffff0f8224 */ /* 0x010fe200078e0006 */
[----:B0-----:R-:W-:Y:S01]  /*1a960*/  PRMT R12, RZ, 0x7610, R12 ;  /* 0x00007610ff0c7816 */ /* 0x001fe2000000000c */
[----:B------:R-:W-:Y:S04]  /*1a970*/  STL [R1+0x22e0], R9 ;  /* 0x0022e00901007387 */ /* 0x000fe80000100800 */
[----:B------:R-:W3:Y:S04]  /*1a980*/  LDL R4, [R1+0xb70] ;  /* 0x000b700001047983 */ /* 0x000ee80000100800 */
[----:B------:R3:W4:Y:S04]  /*1a990*/  @!P0 LDG.E.U16 R12, [R14.64] ;  /* 0x000000060e0c8981 */ /* 0x000728000c1e1500 */
[----:B------:R-:W4:Y:S04]  /*1a9a0*/  LDL R2, [R1+0xf3c] ;  /* 0x000f3c0001027983 */ /* 0x000f280000100800 */
[----:B------:R-:W-:Y:S04]  /*1a9b0*/  STL [R1+0x22e8], R10 ;  /* 0x0022e80a01007387 */ /* 0x000fe80000100800 */
[----:B------:R-:W4:Y:S04]  /*1a9c0*/  LDL.LU R20, [R1+0x188] ;  /* 0x0001880001147983 */ /* 0x000f280000300800 */
[----:B------:R-:W4:Y:S04]  /*1a9d0*/  LDL.LU R3, [R1+0x15c] ;  /* 0x00015c0001037983 */ /* 0x000f280000300800 */
[----:B--2---:R-:W-:Y:S04]  /*1a9e0*/  STL [R1+0x22ec], R11 ;  /* 0x0022ec0b01007387 */ /* 0x004fe80000100800 */
[----:B------:R-:W2:Y:S04]  /*1a9f0*/  LDL R7, [R1+0xb5c] ;  /* 0x000b5c0001077983 */ /* 0x000ea80000100800 */
[----:B------:R-:W2:Y:S01]  /*1aa00*/  LDL R6, [R1+0xf04] ;  /* 0x000f040001067983 */ /* 0x000ea20000100800 */
[----:B---3--:R-:W-:-:S03]  /*1aa10*/  @!P0 IMAD.MOV.U32 R15, RZ, RZ, R4 ;  /* 0x000000ffff0f8224 */ /* 0x008fc600078e0004 */
[----:B----4-:R-:W-:Y:S04]  /*1aa20*/  STL [R1+0x22f0], R12 ;  /* 0x0022f00c01007387 */ /* 0x010fe80000100800 */
[----:B------:R-:W3:Y:S04]  /*1aa30*/  LDL.LU R22, [R1+0x164] ;  /* 0x0001640001167983 */ /* 0x000ee80000300800 */
[----:B------:R-:W4:Y:S04]  /*1aa40*/  LDL R5, [R1+0xecc] ;  /* 0x000ecc0001057983 */ /* 0x000f280000100800 */
[----:B------:R-:W3:Y:S01]  /*1aa50*/  LDL R4, [R1+0xed0] ;  /* 0x000ed00001047983 */ /* 0x000ee20000100800 */
[----:B------:R-:W-:Y:S01]  /*1aa60*/  PRMT R13, RZ, 0x7610, R13 ;  /* 0x00007610ff0d7816 */ /* 0x000fe2000000000d */
[----:B------:R-:W-:Y:S01]  /*1aa70*/  @!P0 IMAD.MOV.U32 R14, RZ, RZ, R2 ;  /* 0x000000ffff0e8224 */ /* 0x000fe200078e0002 */
[----:B------:R-:W-:-:S02]  /*1aa80*/  PRMT R17, RZ, 0x7610, R17 ;  /* 0x00007610ff117816 */ /* 0x000fc40000000011 */
[----:B------:R-:W-:Y:S01]  /*1aa90*/  PRMT R19, RZ, 0x7610, R19 ;  /* 0x00007610ff137816 */ /* 0x000fe20000000013 */
[----:B------:R0:W-:Y:S04]  /*1aaa0*/  STS.U16 [R18+0x1b80], R26 ;  /* 0x001b801a12007388 */ /* 0x0001e80000000400 */
[----:B------:R2:W3:Y:S04]  /*1aab0*/  @!P0 LDG.E.U16 R13, [R14.64] ;  /* 0x000000060e0d8981 */ /* 0x0004e8000c1e1500 */
[----:B------:R-:W3:Y:S04]  /*1aac0*/  LDL.LU R24, [R1+0x13c] ;  /* 0x00013c0001187983 */ /* 0x000ee80000300800 */
[----:B0-----:R-:W3:Y:S01]  /*1aad0*/  LDL.LU R26, [R1+0x140] ;  /* 0x00014000011a7983 */ /* 0x001ee20000300800 */
[----:B--2---:R-:W-:-:S02]  /*1aae0*/  @!P0 IMAD.MOV.U32 R15, RZ, RZ, R7 ;  /* 0x000000ffff0f8224 */ /* 0x004fc400078e0007 */
[----:B------:R-:W-:-:S05]  /*1aaf0*/  @!P0 IMAD.MOV.U32 R14, RZ, RZ, R6 ;  /* 0x000000ffff0e8224 */ /* 0x000fca00078e0006 */
[----:B------:R4:W2:Y:S02]  /*1ab00*/  @!P0 LDG.E.U16 R17, [R14.64] ;  /* 0x000000060e118981 */ /* 0x0008a4000c1e1500 */
[----:B----4-:R-:W-:Y:S02]  /*1ab10*/  @!P0 IMAD.MOV.U32 R15, RZ, RZ, R5 ;  /* 0x000000ffff0f8224 */ /* 0x010fe400078e0005 */
[----:B---3--:R-:W-:-:S05]  /*1ab20*/  @!P0 IMAD.MOV.U32 R14, RZ, RZ, R4 ;  /* 0x000000ffff0e8224 */ /* 0x008fca00078e0004 */
[----:B------:R-:W3:Y:S04]  /*1ab30*/  @!P0 LDG.E.U16 R19, [R14.64] ;  /* 0x000000060e138981 */ /* 0x000ee8000c1e1500 */
[----:B------:R0:W-:Y:S04]  /*1ab40*/  STS.U16 [R18+0x2300], R0 ;  /* 0x0023000012007388 */ /* 0x0001e80000000400 */
[----:B------:R-:W-:Y:S04]  /*1ab50*/  STL [R1+0x22f4], R13 ;  /* 0x0022f40d01007387 */ /* 0x000fe80000100800 */
[----:B------:R-:W4:Y:S04]  /*1ab60*/  LDL R2, [R1+0xe8c] ;  /* 0x000e8c0001027983 */ /* 0x000f280000100800 */
[----:B0-----:R-:W4:Y:S04]  /*1ab70*/  LDL R0, [R1+0xe90] ;  /* 0x000e900001007983 */ /* 0x001f280000100800 */
[----:B------:R-:W4:Y:S04]  /*1ab80*/  LDL R8, [R1+0xe4c] ;  /* 0x000e4c0001087983 */ /* 0x000f280000100800 */
[----:B------:R-:W4:Y:S04]  /*1ab90*/  LDL R7, [R1+0xe50] ;  /* 0x000e500001077983 */ /* 0x000f280000100800 */
[----:B--2---:R0:W-:Y:S04]  /*1aba0*/  STL [R1+0x22f8], R17 ;  /* 0x0022f81101007387 */ /* 0x0041e80000100800 */
[----:B------:R-:W2:Y:S04]  /*1abb0*/  LDL R6, [R1+0xe0c] ;  /* 0x000e0c0001067983 */ /* 0x000ea80000100800 */
[----:B------:R-:W2:Y:S01]  /*1abc0*/  LDL R5, [R1+0xe10] ;  /* 0x000e100001057983 */ /* 0x000ea20000100800 */
[----:B0-----:R-:W-:-:S05]  /*1abd0*/  LOP3.LUT R17, R29, 0x30, RZ, 0x3c, !PT ;  /* 0x000000301d117812 */ /* 0x001fca00078e3cff */
[----:B------:R-:W-:Y:S04]  /*1abe0*/  STS.U16 [R17+0x2380], R20 ;  /* 0x0023801411007388 */ /* 0x000fe80000000400 */
[----:B------:R0:W-:Y:S04]  /*1abf0*/  STS.U16 [R17+0x2b00], R3 ;  /* 0x002b000311007388 */ /* 0x0001e80000000400 */
[----:B---3--:R-:W-:Y:S04]  /*1ac00*/  STL [R1+0x22fc], R19 ;  /* 0x0022fc1301007387 */ /* 0x008fe80000100800 */
[----:B------:R-:W3:Y:S04]  /*1ac10*/  LDL R4, [R1+0xdcc] ;  /* 0x000dcc0001047983 */ /* 0x000ee80000100800 */
[----:B0-----:R-:W3:Y:S01]  /*1ac20*/  LDL R3, [R1+0xdd0] ;  /* 0x000dd00001037983 */ /* 0x001ee20000100800 */
[----:B------:R-:W-:Y:S01]  /*1ac30*/  PRMT R21, RZ, 0x7610, R21 ;  /* 0x00007610ff157816 */ /* 0x000fe20000000015 */
[----:B----4-:R-:W-:Y:S01]  /*1ac40*/  @!P0 IMAD.MOV.U32 R15, RZ, RZ, R2 ;  /* 0x000000ffff0f8224 */ /* 0x010fe200078e0002 */
[----:B------:R-:W-:Y:S01]  /*1ac50*/  PRMT R23, RZ, 0x7610, R23 ;  /* 0x00007610ff177816 */ /* 0x000fe20000000017 */
[----:B------:R-:W4:Y:S01]  /*1ac60*/  LDL R2, [R1+0xd8c] ;  /* 0x000d8c0001027983 */ /* 0x000f220000100800 */
[----:B------:R-:W-:-:S03]  /*1ac70*/  @!P0 IMAD.MOV.U32 R14, RZ, RZ, R0 ;  /* 0x000000ffff0e8224 */ /* 0x000fc600078e0000 */
[----:B------:R-:W4:Y:S04]  /*1ac80*/  LDL R0, [R1+0xd90] ;  /* 0x000d900001007983 */ /* 0x000f280000100800 */
[----:B------:R0:W4:Y:S01]  /*1ac90*/  @!P0 LDG.E.U16 R21, [R14.64] ;  /* 0x000000060e158981 */ /* 0x000122000c1e1500 */
[----:B------:R-:W-:Y:S01]  /*1aca0*/  PRMT R25, RZ, 0x7610, R25 ;  /* 0x00007610ff197816 */ /* 0x000fe20000000019 */
[----:B0-----:R-:W-:Y:S02]  /*1acb0*/  @!P0 IMAD.MOV.U32 R14, RZ, RZ, R7 ;  /* 0x000000ffff0e8224 */ /* 0x001fe400078e0007 */
[----:B------:R-:W-:-:S05]  /*1acc0*/  @!P0 IMAD.MOV.U32 R15, RZ, RZ, R8 ;  /* 0x000000ffff0f8224 */ /* 0x000fca00078e0008 */
[----:B------:R2:W4:Y:S01]  /*1acd0*/  @!P0 LDG.E.U16 R23, [R14.64] ;  /* 0x000000060e178981 */ /* 0x000522000c1e1500 */
[----:B------:R-:W-:Y:S01]  /*1ace0*/  PRMT R27, RZ, 0x7610, R27 ;  /* 0x00007610ff1b7816 */ /* 0x000fe2000000001b */
[----:B--2---:R-:W-:Y:S02]  /*1acf0*/  @!P0 IMAD.MOV.U32 R15, RZ, RZ, R6 ;  /* 0x000000ffff0f8224 */ /* 0x004fe400078e0006 */
[----:B------:R-:W-:-:S05]  /*1ad00*/  @!P0 IMAD.MOV.U32 R14, RZ, RZ, R5 ;  /* 0x000000ffff0e8224 */ /* 0x000fca00078e0005 */
[----:B------:R3:W2:Y:S02]  /*1ad10*/  @!P0 LDG.E.U16 R25, [R14.64] ;  /* 0x000000060e198981 */ /* 0x0006a4000c1e1500 */
[----:B---3--:R-:W-:Y:S02]  /*1ad20*/  @!P0 IMAD.MOV.U32 R15, RZ, RZ, R4 ;  /* 0x000000ffff0f8224 */ /* 0x008fe400078e0004 */
[----:B------:R-:W-:-:S05]  /*1ad30*/  @!P0 IMAD.MOV.U32 R14, RZ, RZ, R3 ;  /* 0x000000ffff0e8224 */ /* 0x000fca00078e0003 */
[----:B------:R4:W3:Y:S04]  /*1ad40*/  @!P0 LDG.E.U16 R27, [R14.64] ;  /* 0x000000060e1b8981 */ /* 0x0008e8000c1e1500 */
[----:B------:R-:W-:Y:S04]  /*1ad50*/  STS.U16 [R17+0x2b80], R22 ;  /* 0x002b801611007388 */ /* 0x000fe80000000400 */
[----:B------:R-:W-:Y:S04]  /*1ad60*/  STS.U16 [R17+0x3300], R24 ;  /* 0x0033001811007388 */ /* 0x000fe80000000400 */
[----:B------:R-:W-:Y:S01]  /*1ad70*/  STS.U16 [R17+0x3380], R26 ;  /* 0x0033801a11007388 */ /* 0x000fe20000000400 */
[----:B----4-:R-:W-:-:S03]  /*1ad80*/  @!P0 IMAD.MOV.U32 R14, RZ, RZ, R0 ;  /* 0x000000ffff0e8224 */ /* 0x010fc600078e0000 */
[----:B------:R0:W-:Y:S01]  /*1ad90*/  STS.U16 [R17+0x3b00], R28 ;  /* 0x003b001c11007388 */ /* 0x0001e20000000400 */
[----:B------:R-:W-:Y:S01]  /*1ada0*/  @!P0 IMAD.MOV.U32 R15, RZ, RZ, R2 ;  /* 0x000000ffff0f8224 */ /* 0x000fe200078e0002 */
[----:B0-----:R-:W-:-:S06]  /*1adb0*/  PRMT R28, RZ, 0x7610, R28 ;  /* 0x00007610ff1c7816 */ /* 0x001fcc000000001c */
[----:B------:R-:W4:Y:S04]  /*1adc0*/  @!P0 LDG.E.U16 R28, [R14.64] ;  /* 0x000000060e1c8981 */ /* 0x000f28000c1e1500 */
[----:B------:R-:W-:Y:S04]  /*1add0*/  STL [R1+0x2300], R21 ;  /* 0x0023001501007387 */ /* 0x000fe80000100800 */
[----:B------:R-:W-:Y:S04]  /*1ade0*/  STL [R1+0x2304], R23 ;  /* 0x0023041701007387 */ /* 0x000fe80000100800 */
[----:B--2---:R-:W-:Y:S04]  /*1adf0*/  STL [R1+0x2308], R25 ;  /* 0x0023081901007387 */ /* 0x004fe80000100800 */
[----:B---3--:R-:W-:Y:S01]  /*1ae00*/  STL [R1+0x230c], R27 ;  /* 0x00230c1b01007387 */ /* 0x008fe20000100800 */
[----:B------:R-:W2:Y:S02]  /*1ae10*/  LDL.LU R13, [R1+0x108] ;  /* 0x00010800010d7983 */ /* 0x000ea40000300800 */
[----:B------:R-:W3:Y:S02]  /*1ae20*/  LDL.LU R12, [R1+0x2d0] ;  /* 0x0002d000010c7983 */ /* 0x000ee40000300800 */
[----:B------:R-:W3:Y:S01]  /*1ae30*/  LDL.LU R11, [R1+0x2cc] ;  /* 0x0002cc00010b7983 */ /* 0x000ee20000300800 */
[----:B------:R-:W3:Y:S01]  /*1ae40*/  LDL.LU R10, [R1+0x2b0] ;  /* 0x0002b000010a7983 */ /* 0x000ee20000300800 */
[----:B------:R-:W3:Y:S02]  /*1ae50*/  LDL.LU R9, [R1+0x2ac] ;  /* 0x0002ac0001097983 */ /* 0x000ee40000300800 */
        /* <DEDUP_REMOVED lines=12> */
[----:B------:R-:W3:Y:S01]  /*1af20*/  LDL.LU R3, [R1+0x2c8] ;  /* 0x0002c80001037983 */ /* 0x000ee20000300800 */
[C---:B------:R-:W-:Y:S01]  /*1af30*/  LOP3.LUT R0, R29.reuse, 0x40, RZ, 0x3c, !PT ;  /* 0x000000401d007812 */ /* 0x040fe200078e3cff */
[----:B----4-:R-:W-:Y:S01]  /*1af40*/  STL [R1+0x2310], R28 ;  /* 0x0023101c01007387 */ /* 0x010fe20000100800 */
[----:B------:R-:W-:Y:S02]  /*1af50*/  STL [R1+0x2280], R14 ;  /* 0x0022800e01007387 */ /* 0x000fe40000100800 */
[----:B------:R-:W-:Y:S02]  /*1af60*/  STL [R1+0x2288], R14 ;  /* 0x0022880e01007387 */ /* 0x000fe40000100800 */
[----:B------:R-:W-:Y:S01]  /*1af70*/  STL [R1+0x2290], R14 ;  /* 0x0022900e01007387 */ /* 0x000fe20000100800 */
[----:B------:R-:W-:Y:S01]  /*1af80*/  STL [R1+0x2298], R14 ;  /* 0x0022980e01007387 */ /* 0x000fe20000100800 */
[----:B------:R-:W-:Y:S02]  /*1af90*/  STL [R1+0x22a0], R14 ;  /* 0x0022a00e01007387 */ /* 0x000fe40000100800 */
[----:B------:R-:W-:Y:S02]  /*1afa0*/  STL [R1+0x2314], R14 ;  /* 0x0023140e01007387 */ /* 0x000fe40000100800 */
[----:B------:R-:W-:Y:S01]  /*1afb0*/  STL [R1+0x2264], R15 ;  /* 0x0022640f01007387 */ /* 0x000fe20000100800 */
[----:B------:R-:W-:Y:S01]  /*1afc0*/  STL [R1+0x226c], R15 ;  /* 0x00226c0f01007387 */ /* 0x000fe20000100800 */
[----:B------:R-:W-:Y:S02]  /*1afd0*/  STL [R1+0x2274], R15 ;  /* 0x0022740f01007387 */ /* 0x000fe40000100800 */
[----:B------:R-:W-:Y:S02]  /*1afe0*/  STL [R1+0x22a4], R15 ;  /* 0x0022a40f01007387 */ /* 0x000fe40000100800 */
[----:B------:R-:W-:Y:S01]  /*1aff0*/  STL [R1+0x2318], R15 ;  /* 0x0023180f01007387 */ /* 0x000fe20000100800 */
[----:B------:R-:W-:Y:S04]  /*1b000*/  STL [R1+0x231c], R0 ;  /* 0x00231c0001007387 */ /* 0x000fe80000100800 */
[----:B--2---:R0:W-:Y:S02]  /*1b010*/  STS.U16 [R17+0x3b80], R13 ;  /* 0x003b800d11007388 */ /* 0x0041e40000000400 */
[----:B0-----:R-:W-:-:S02]  /*1b020*/  LOP3.LUT R13, R29, 0x50, RZ, 0x3c, !PT ;  /* 0x000000501d0d7812 */ /* 0x001fc400078e3cff */
[----:B------:R-:W2:Y:S04]  /*1b030*/  LDL.LU R29, [R1+0x278] ;  /* 0x00027800011d7983 */ /* 0x000ea80000300800 */
[----:B--2---:R0:W-:Y:S04]  /*1b040*/  STL [R1+0x2330], R29 ;  /* 0x0023301d01007387 */ /* 0x0041e80000100800 */
[----:B0-----:R-:W2:Y:S04]  /*1b050*/  LDL.LU R29, [R1+0x2a4] ;  /* 0x0002a400011d7983 */ /* 0x001ea80000300800 */
[----:B--2---:R0:W-:Y:S04]  /*1b060*/  STL [R1+0x2334], R29 ;  /* 0x0023341d01007387 */ /* 0x0041e80000100800 */
[----:B0-----:R-:W2:Y:S04]  /*1b070*/  LDL.LU R29, [R1+0x2a8] ;  /* 0x0002a800011d7983 */ /* 0x001ea80000300800 */
[----:B---3--:R-:W-:Y:S01]  /*1b080*/  STS.U16 [R0+0x400], R12 ;  /* 0x0004000c00007388 */ /* 0x008fe20000000400 */
[----:B------:R-:W-:Y:S02]  /*1b090*/  STS.U16 [R0+0x480], R11 ;  /* 0x0004800b00007388 */ /* 0x000fe40000000400 */
[----:B------:R-:W-:Y:S02]  /*1b0a0*/  STS.U16 [R0+0xc00], R10 ;  /* 0x000c000a00007388 */ /* 0x000fe40000000400 */
[----:B------:R-:W-:Y:S01]  /*1b0b0*/  STS.U16 [R0+0xc80], R9 ;  /* 0x000c800900007388 */ /* 0x000fe20000000400 */
[----:B------:R-:W-:Y:S01]  /*1b0c0*/  STS.U16 [R0+0x1400], R8 ;  /* 0x0014000800007388 */ /* 0x000fe20000000400 */
        /* <DEDUP_REMOVED lines=11> */
[----:B--2---:R0:W-:Y:S04]  /*1b180*/  STL [R1+0x2338], R29 ;  /* 0x0023381d01007387 */ /* 0x0041e80000100800 */
[----:B0-----:R-:W2:Y:S01]  /*1b190*/  LDL.LU R29, [R1+0x2c4] ;  /* 0x0002c400011d7983 */ /* 0x001ea20000300800 */
[----:B------:R-:W3:Y:S02]  /*1b1a0*/  LDL.LU R0, [R1+0x274] ;  /* 0x0002740001007983 */ /* 0x000ee40000300800 */
[----:B------:R-:W4:Y:S02]  /*1b1b0*/  LDL.LU R15, [R1+0x218] ;  /* 0x00021800010f7983 */ /* 0x000f240000300800 */
        /* <DEDUP_REMOVED lines=22> */
[----:B------:R-:W3:Y:S03]  /*1b320*/  LDL.LU R24, [R1+0x12c] ;  /* 0x00012c0001187983 */ /* 0x000ee60000300800 */
[----:B------:R0:W-:Y:S01]  /*1b330*/  STS.U16 [R13+0x500], R3 ;  /* 0x000500030d007388 */ /* 0x0001e20000000400 */
[----:B------:R-:W3:Y:S03]  /*1b340*/  LDL.LU R26, [R1+0xe4] ;  /* 0x0000e400011a7983 */ /* 0x000ee60000300800 */
[----:B0-----:R-:W3:Y:S04]  /*1b350*/  LDL.LU R3, [R1+0xe0] ;  /* 0x0000e00001037983 */ /* 0x001ee80000300800 */
[----:B--2---:R0:W-:Y:S04]  /*1b360*/  STS.U16 [R13+0x580], R29 ;  /* 0x0005801d0d007388 */ /* 0x0041e80000000400 */
[----:B0-----:R-:W2:Y:S04]  /*1b370*/  LDL.LU R29, [R1+0x2338] ;  /* 0x00233800011d7983 */ /* 0x001ea80000300800 */
[----:B--2---:R0:W-:Y:S04]  /*1b380*/  STS.U16 [R13+0xd00], R29 ;  /* 0x000d001d0d007388 */ /* 0x0041e80000000400 */
[----:B0-----:R-:W2:Y:S04]  /*1b390*/  LDL.LU R29, [R1+0x2334] ;  /* 0x00233400011d7983 */ /* 0x001ea80000300800 */
[----:B--2---:R0:W-:Y:S04]  /*1b3a0*/  STS.U16 [R13+0xd80], R29 ;  /* 0x000d801d0d007388 */ /* 0x0041e80000000400 */
[----:B0-----:R-:W2:Y:S04]  /*1b3b0*/  LDL.LU R29, [R1+0x2330] ;  /* 0x00233000011d7983 */ /* 0x001ea80000300800 */
[----:B--2---:R0:W-:Y:S04]  /*1b3c0*/  STS.U16 [R13+0x1500], R29 ;  /* 0x0015001d0d007388 */ /* 0x0041e80000000400 */
[----:B0-----:R-:W0:Y:S01]  /*1b3d0*/  S2R R29, SR_TID.X ;  /* 0x00000000001d7919 */ /* 0x001e220000002100 */
[----:B---3--:R1:W-:Y:S02]  /*1b3e0*/  STS.U16 [R13+0x1580], R0 ;  /* 0x001580000d007388 */ /* 0x0083e40000000400 */
[----:B----4-:R-:W-:Y:S02]  /*1b3f0*/  STS.U16 [R13+0x1d00], R15 ;  /* 0x001d000f0d007388 */ /* 0x010fe40000000400 */
[----:B------:R-:W-:Y:S01]  /*1b400*/  STS.U16 [R13+0x1d80], R14 ;  /* 0x001d800e0d007388 */ /* 0x000fe20000000400 */
[----:B------:R-:W-:Y:S01]  /*1b410*/  STS.U16 [R13+0x2500], R28 ;  /* 0x0025001c0d007388 */ /* 0x000fe20000000400 */
[----:B------:R-:W-:Y:S02]  /*1b420*/  STS.U16 [R13+0x2580], R27 ;  /* 0x0025801b0d007388 */ /* 0x000fe40000000400 */
[----:B------:R-:W-:Y:S02]  /*1b430*/  STS.U16 [R13+0x2d00], R25 ;  /* 0x002d00190d007388 */ /* 0x000fe40000000400 */
[----:B------:R-:W-:Y:S01]  /*1b440*/  STS.U16 [R13+0x2d80], R23 ;  /* 0x002d80170d007388 */ /* 0x000fe20000000400 */
[----:B------:R-:W-:Y:S01]  /*1b450*/  STS.U16 [R13+0x3500], R21 ;  /* 0x003500150d007388 */ /* 0x000fe20000000400 */
[----:B------:R-:W-:Y:S02]  /*1b460*/  STS.U16 [R13+0x3580], R19 ;  /* 0x003580130d007388 */ /* 0x000fe40000000400 */
[----:B------:R-:W-:Y:S01]  /*1b470*/  STS.U16 [R13+0x3d00], R17 ;  /* 0x003d00110d007388 */ /* 0x000fe20000000400 */
[----:B0-----:R-:W-:-:S05]  /*1b480*/  LOP3.LUT R29, R29, 0x3f, RZ, 0xc0, !PT ;  /* 0x0000003f1d1d7812 */ /* 0x001fca00078ec0ff */
[----:B------:R-:W-:Y:S01]  /*1b490*/  IMAD.SHL.U32 R29, R29, 0x2, RZ ;  /* 0x000000021d1d7824 */ /* 0x000fe200078e00ff */
[----:B------:R-:W-:Y:S04]  /*1b4a0*/  STS.U16 [R13+0x3d80], R12 ;  /* 0x003d800c0d007388 */ /* 0x000fe80000000400 */
[----:B-1----:R-:W-:-:S05]  /*1b4b0*/  LOP3.LUT R0, R29, 0x60, RZ, 0x3c, !PT ;  /* 0x000000601d007812 */ /* 0x002fca00078e3cff */
        /* <DEDUP_REMOVED lines=15> */
[----:B------:R0:W-:Y:S02]  /*1b5b0*/  STS.U16 [R0+0x3e80], R3 ;  /* 0x003e800300007388 */ /* 0x0001e40000000400 */
[----:B0-----:R-:W2:Y:S01]  /*1b5c0*/  LDL.LU R3, [R1+0x2b8] ;  /* 0x0002b80001037983 */ /* 0x001ea20000300800 */
[----:B------:R-:W3:Y:S03]  /*1b5d0*/  LDL.LU R15, [R1+0x268] ;  /* 0x00026800010f7983 */ /* 0x000ee60000300800 */
[----:B---3--:R0:W-:Y:S04]  /*1b5e0*/  STL [R1+0x2328], R15 ;  /* 0x0023280f01007387 */ /* 0x0081e80000100800 */
[----:B0-----:R-:W3:Y:S01]  /*1b5f0*/  LDL.LU R15, [R1+0x290] ;  /* 0x00029000010f7983 */ /* 0x001ee20000300800 */
[----:B------:R-:W-:-:S03]  /*1b600*/  LOP3.LUT R0, R29, 0x70, RZ, 0x3c, !PT ;  /* 0x000000701d007812 */ /* 0x000fc600078e3cff */
[----:B---3--:R0:W-:Y:S04]  /*1b610*/  STL [R1+0x232c], R15 ;  /* 0x00232c0f01007387 */ /* 0x0081e80000100800 */
[----:B0-----:R-:W3:Y:S01]  /*1b620*/  LDL.LU R15, [R1+0x2b4] ;  /* 0x0002b400010f7983 */ /* 0x001ee20000300800 */
[----:B------:R-:W4:Y:S02]  /*1b630*/  LDL.LU R14, [R1+0x264] ;  /* 0x00026400010e7983 */ /* 0x000f240000300800 */
[----:B------:R-:W4:Y:S02]  /*1b640*/  LDL.LU R28, [R1+0x208] ;  /* 0x00020800011c7983 */ /* 0x000f240000300800 */
[----:B------:R-:W4:Y:S01]  /*1b650*/  LDL.LU R27, [R1+0x200] ;  /* 0x00020000011b7983 */ /* 0x000f220000300800 */
[----:B------:R-:W4:Y:S01]  /*1b660*/  LDL.LU R25, [R1+0x1d0] ;  /* 0x0001d00001197983 */ /* 0x000f220000300800 */
        /* <DEDUP_REMOVED lines=20> */
[----:B------:R-:W4:Y:S03]  /*1b7b0*/  LDL.LU R22, [R1+0xa4] ;  /* 0x0000a40001167983 */ /* 0x000f260000300800 */
[----:B--2---:R0:W-:Y:S01]  /*1b7c0*/  STS.U16 [R0+0x700], R3 ;  /* 0x0007000300007388 */ /* 0x0041e20000000400 */
[----:B------:R-:W2:Y:S03]  /*1b7d0*/  LDL.LU R24, [R1+0xa0] ;  /* 0x0000a00001187983 */ /* 0x000ea60000300800 */
[----:B0-----:R-:W2:Y:S04]  /*1b7e0*/  LDL.LU R3, [R1+0x9c] ;  /* 0x00009c0001037983 */ /* 0x001ea80000300800 */
[----:B---3--:R0:W-:Y:S04]  /*1b7f0*/  STS.U16 [R0+0x780], R15 ;  /* 0x0007800f00007388 */ /* 0x0081e80000000400 */
[----:B0-----:R-:W3:Y:S04]  /*1b800*/  LDL.LU R15, [R1+0x232c] ;  /* 0x00232c00010f7983 */ /* 0x001ee80000300800 */
[----:B---3--:R0:W-:Y:S04]  /*1b810*/  STS.U16 [R0+0xf00], R15 ;  /* 0x000f000f00007388 */ /* 0x0081e80000000400 */
[----:B0-----:R-:W3:Y:S01]  /*1b820*/  LDL.LU R15, [R1+0x2328] ;  /* 0x00232800010f7983 */ /* 0x001ee20000300800 */
[----:B----4-:R0:W-:Y:S03]  /*1b830*/  STS.U16 [R0+0xf80], R29 ;  /* 0x000f801d00007388 */ /* 0x0101e60000000400 */
[----:B0-----:R-:W0:Y:S02]  /*1b840*/  S2R R29, SR_TID.X ;  /* 0x00000000001d7919 */ /* 0x001e240000002100 */
[----:B0-----:R-:W-:-:S05]  /*1b850*/  LOP3.LUT R29, R29, 0x3f, RZ, 0xc0, !PT ;  /* 0x0000003f1d1d7812 */ /* 0x001fca00078ec0ff */
[----:B------:R-:W-:Y:S01]  /*1b860*/  IMAD.SHL.U32 R29, R29, 0x2, RZ ;  /* 0x000000021d1d7824 */ /* 0x000fe200078e00ff */
        /* <DEDUP_REMOVED lines=12> */
[----:B------:R0:W-:Y:S04]  /*1b930*/  STS.U16 [R29+0x6c00], R26 ;  /* 0x006c001a1d007388 */ /* 0x0001e80000000400 */
[----:B0-----:R-:W3:Y:S01]  /*1b940*/  LDL.LU R26, [R1+0x98] ;  /* 0x00009800011a7983 */ /* 0x001ee20000300800 */
[----:B------:R-:W4:Y:S03]  /*1b950*/  LDL.LU R0, [R1+0x8c] ;  /* 0x00008c0001007983 */ /* 0x000f260000300800 */
[----:B----4-:R0:W-:Y:S04]  /*1b960*/  STL [R1+0x2320], R0 ;  /* 0x0023200001007387 */ /* 0x0101e80000100800 */
[----:B0-----:R-:W4:Y:S04]  /*1b970*/  LDL.LU R0, [R1+0x90] ;  /* 0x0000900001007983 */ /* 0x001f280000300800 */
[----:B--2---:R0:W-:Y:S04]  /*1b980*/  STS.U16 [R29+0x7800], R3 ;  /* 0x007800031d007388 */ /* 0x0041e80000000400 */
[----:B0-----:R-:W0:Y:S04]  /*1b990*/  S2R R3, SR_TID.X ;  /* 0x0000000000037919 */ /* 0x001e280000002100 */
[----:B------:R-:W-:Y:S04]  /*1b9a0*/  STS.U16 [R29+0x5800], R2 ;  /* 0x005800021d007388 */ /* 0x000fe80000000400 */
[----:B------:R-:W-:Y:S04]  /*1b9b0*/  STS.U16 [R29+0x4400], R9 ;  /* 0x004400091d007388 */ /* 0x000fe80000000400 */
[----:B----4-:R1:W-:Y:S04]  /*1b9c0*/  STL [R1+0x2324], R0 ;  /* 0x0023240001007387 */ /* 0x0103e80000100800 */
[----:B-1----:R-:W2:Y:S01]  /*1b9d0*/  LDL.LU R0, [R1+0x94] ;  /* 0x0000940001007983 */ /* 0x002ea20000300800 */
        /* <DEDUP_REMOVED lines=12> */
[----:B0-----:R-:W-:Y:S01]  /*1baa0*/  LOP3.LUT R3, R3, 0x3f, RZ, 0xc0, !PT ;  /* 0x0000003f03037812 */ /* 0x001fe200078ec0ff */
[----:B------:R-:W4:Y:S02]  /*1bab0*/  LDL.LU R2, [R1+0x38] ;  /* 0x0000380001027983 */ /* 0x000f240000300800 */
[----:B------:R0:W-:Y:S01]  /*1bac0*/  STS.U16 [R29+0x4800], R8 ;  /* 0x004800081d007388 */ /* 0x0001e20000000400 */
[----:B------:R-:W4:Y:S03]  /*1bad0*/  LDL.LU R9, [R1+0x34] ;  /* 0x0000340001097983 */ /* 0x000f260000300800 */
[----:B------:R1:W-:Y:S04]  /*1bae0*/  STS.U16 [R29+0x4c00], R7 ;  /* 0x004c00071d007388 */ /* 0x0003e80000000400 */
[----:B------:R3:W-:Y:S04]  /*1baf0*/  STS.U16 [R29+0x4000], R10 ;  /* 0x0040000a1d007388 */ /* 0x0007e80000000400 */
[----:B------:R3:W-:Y:S04]  /*1bb00*/  STS.U16 [R29+0x5000], R6 ;  /* 0x005000061d007388 */ /* 0x0007e80000000400 */
[----:B------:R3:W-:Y:S04]  /*1bb10*/  STS.U16 [R29+0x5400], R5 ;  /* 0x005400051d007388 */ /* 0x0007e80000000400 */
[----:B------:R3:W-:Y:S04]  /*1bb20*/  STS.U16 [R29+0x5c00], R4 ;  /* 0x005c00041d007388 */ /* 0x0007e80000000400 */
[----:B0-----:R-:W4:Y:S01]  /*1bb30*/  LDL.LU R8, [R1+0x30] ;  /* 0x0000300001087983 */ /* 0x001f220000300800 */
[----:B-1----:R-:W4:Y:S02]  /*1bb40*/  LDL.LU R7, [R1+0x2c] ;  /* 0x00002c0001077983 */ /* 0x002f240000300800 */
[----:B---3--:R-:W-:Y:S01]  /*1bb50*/  IMAD.SHL.U32 R10, R3, 0x2, RZ ;  /* 0x00000002030a7824 */ /* 0x008fe200078e00ff */
[----:B------:R-:W4:Y:S01]  /*1bb60*/  LDL.LU R6, [R1+0x28] ;  /* 0x0000280001067983 */ /* 0x000f220000300800 */
[----:B------:R-:W4:Y:S03]  /*1bb70*/  LDL.LU R5, [R1+0x24] ;  /* 0x0000240001057983 */ /* 0x000f260000300800 */
[----:B------:R0:W-:Y:S01]  /*1bb80*/  STS.U16 [R29+0x6000], R16 ;  /* 0x006000101d007388 */ /* 0x0001e20000000400 */
[----:B------:R-:W4:Y:S03]  /*1bb90*/  LDL.LU R4, [R1+0x20] ;  /* 0x0000200001047983 */ /* 0x000f260000300800 */
[----:B------:R1:W-:Y:S04]  /*1bba0*/  STS.U16 [R29+0x6400], R18 ;  /* 0x006400121d007388 */ /* 0x0003e80000000400 */
[----:B------:R-:W-:Y:S04]  /*1bbb0*/  STS.U16 [R29+0x6800], R20 ;  /* 0x006800141d007388 */ /* 0x000fe80000000400 */
[----:B------:R-:W-:Y:S04]  /*1bbc0*/  STS.U16 [R29+0x7000], R22 ;  /* 0x007000161d007388 */ /* 0x000fe80000000400 */
[----:B------:R-:W-:Y:S04]  /*1bbd0*/  STS.U16 [R29+0x7400], R24 ;  /* 0x007400181d007388 */ /* 0x000fe80000000400 */
[----:B------:R1:W-:Y:S01]  /*1bbe0*/  STS.U16 [R29+0x7c00], R26 ;  /* 0x007c001a1d007388 */ /* 0x0003e20000000400 */
[----:B------:R-:W-:-:S03]  /*1bbf0*/  LOP3.LUT R10, R10, 0x10, RZ, 0x3c, !PT ;  /* 0x000000100a0a7812 */ /* 0x000fc600078e3cff */
[----:B0-----:R-:W4:Y:S01]  /*1bc00*/  LDL.LU R16, [R1+0x1c] ;  /* 0x00001c0001107983 */ /* 0x001f220000300800 */
[----:B-1----:R-:W4:Y:S03]  /*1bc10*/  LDL.LU R18, [R1+0x18] ;  /* 0x0000180001127983 */ /* 0x002f260000300800 */
[----:B------:R-:W4:Y:S01]  /*1bc20*/  LDL.LU R29, [R1+0x14] ;  /* 0x00001400011d7983 */ /* 0x000f220000300800 */
[----:B------:R-:W4:Y:S02]  /*1bc30*/  LDL.LU R20, [R1+0x10] ;  /* 0x0000100001147983 */ /* 0x000f240000300800 */
[----:B------:R-:W4:Y:S02]  /*1bc40*/  LDL.LU R22, [R1+0xc] ;  /* 0x00000c0001167983 */ /* 0x000f240000300800 */
[----:B------:R-:W4:Y:S01]  /*1bc50*/  LDL.LU R24, [R1+0x8] ;  /* 0x0000080001187983 */ /* 0x000f220000300800 */
[----:B------:R-:W4:Y:S01]  /*1bc60*/  LDL.LU R26, [R1+0x4] ;  /* 0x00000400011a7983 */ /* 0x000f220000300800 */
[----:B------:R-:W4:Y:S03]  /*1bc70*/  LDL.LU R3, [R1] ;  /* 0x0000000001037983 */ /* 0x000f260000300800 */
[----:B--2---:R0:W-:Y:S04]  /*1bc80*/  STS.U16 [R10+0x4080], R0 ;  /* 0x004080000a007388 */ /* 0x0041e80000000400 */
[----:B0-----:R-:W2:Y:S04]  /*1bc90*/  LDL.LU R0, [R1+0x2324] ;  /* 0x0023240001007983 */ /* 0x001ea80000300800 */
[----:B--2---:R0:W-:Y:S04]  /*1bca0*/  STS.U16 [R10+0x4480], R0 ;  /* 0x004480000a007388 */ /* 0x0041e80000000400 */
[----:B0-----:R-:W2:Y:S04]  /*1bcb0*/  LDL.LU R0, [R1+0x2320] ;  /* 0x0023200001007983 */ /* 0x001ea80000300800 */
[----:B--2---:R0:W-:Y:S01]  /*1bcc0*/  STS.U16 [R10+0x4880], R0 ;  /* 0x004880000a007388 */ /* 0x0041e20000000400 */
[----:B----4-:R1:W-:Y:S02]  /*1bcd0*/  STS.U16 [R10+0x4c80], R15 ;  /* 0x004c800f0a007388 */ /* 0x0103e40000000400 */
[----:B------:R2:W-:Y:S02]  /*1bce0*/  STS.U16 [R10+0x5080], R14 ;  /* 0x0050800e0a007388 */ /* 0x0005e40000000400 */
[----:B------:R4:W-:Y:S01]  /*1bcf0*/  STS.U16 [R10+0x5480], R28 ;  /* 0x0054801c0a007388 */ /* 0x0009e20000000400 */
[----:B------:R4:W-:Y:S01]  /*1bd00*/  STS.U16 [R10+0x5880], R27 ;  /* 0x0058801b0a007388 */ /* 0x0009e20000000400 */
[----:B------:R4:W-:Y:S03]  /*1bd10*/  STS.U16 [R10+0x5c80], R25 ;  /* 0x005c80190a007388 */ /* 0x0009e60000000400 */
[----:B0-----:R-:W3:Y:S01]  /*1bd20*/  LDL.LU R0, [R1+0x231c] ;  /* 0x00231c0001007983 */ /* 0x001ee20000300800 */
[----:B-1----:R-:W3:Y:S02]  /*1bd30*/  LDL.LU R15, [R1+0x2318] ;  /* 0x00231800010f7983 */ /* 0x002ee40000300800 */
[----:B--2---:R-:W2:Y:S02]  /*1bd40*/  LDL.LU R14, [R1+0x2314] ;  /* 0x00231400010e7983 */ /* 0x004ea40000300800 */
[----:B----4-:R-:W3:Y:S01]  /*1bd50*/  LDL.LU R28, [R1+0x2310] ;  /* 0x00231000011c7983 */ /* 0x010ee20000300800 */
[----:B------:R-:W2:Y:S01]  /*1bd60*/  LDL.LU R27, [R1+0x230c] ;  /* 0x00230c00011b7983 */ /* 0x000ea20000300800 */
[----:B------:R-:W2:Y:S03]  /*1bd70*/  LDL.LU R25, [R1+0x2308] ;  /* 0x0023080001197983 */ /* 0x000ea60000300800 */
[----:B------:R0:W-:Y:S01]  /*1bd80*/  STS.U16 [R10+0x6080], R23 ;  /* 0x006080170a007388 */ /* 0x0001e20000000400 */
[----:B------:R1:W-:Y:S02]  /*1bd90*/  STS.U16 [R10+0x6480], R21 ;  /* 0x006480150a007388 */ /* 0x0003e40000000400 */
[----:B------:R1:W-:Y:S02]  /*1bda0*/  STS.U16 [R10+0x6880], R19 ;  /* 0x006880130a007388 */ /* 0x0003e40000000400 */
[----:B------:R1:W-:Y:S01]  /*1bdb0*/  STS.U16 [R10+0x6c80], R17 ;  /* 0x006c80110a007388 */ /* 0x0003e20000000400 */
[----:B------:R1:W-:Y:S01]  /*1bdc0*/  STS.U16 [R10+0x7080], R13 ;  /* 0x0070800d0a007388 */ /* 0x0003e20000000400 */
[----:B------:R1:W-:Y:S03]  /*1bdd0*/  STS.U16 [R10+0x7480], R12 ;  /* 0x0074800c0a007388 */ /* 0x0003e60000000400 */
[----:B0-----:R-:W2:Y:S01]  /*1bde0*/  LDL.LU R23, [R1+0x2304] ;  /* 0x0023040001177983 */ /* 0x001ea20000300800 */
[----:B-1----:R-:W2:Y:S03]  /*1bdf0*/  LDL.LU R21, [R1+0x2300] ;  /* 0x0023000001157983 */ /* 0x002ea60000300800 */
[----:B------:R-:W2:Y:S01]  /*1be00*/  LDL.LU R19, [R1+0x22fc] ;  /* 0x0022fc0001137983 */ /* 0x000ea20000300800 */
[----:B------:R-:W2:Y:S03]  /*1be10*/  LDL.LU R17, [R1+0x22f8] ;  /* 0x0022f80001117983 */ /* 0x000ea60000300800 */
[----:B------:R-:W2:Y:S01]  /*1be20*/  LDL.LU R13, [R1+0x22f4] ;  /* 0x0022f400010d7983 */ /* 0x000ea20000300800 */
[----:B------:R-:W2:Y:S03]  /*1be30*/  LDL.LU R12, [R1+0x22f0] ;  /* 0x0022f000010c7983 */ /* 0x000ea60000300800 */
[----:B------:R0:W-:Y:S01]  /*1be40*/  STS.U16 [R10+0x7880], R11 ;  /* 0x0078800b0a007388 */ /* 0x0001e20000000400 */
[----:B------:R1:W-:Y:S03]  /*1be50*/  STS.U16 [R10+0x7c80], R2 ;  /* 0x007c80020a007388 */ /* 0x0003e60000000400 */
[----:B0-----:R-:W2:Y:S01]  /*1be60*/  LDL.LU R11, [R1+0x22ec] ;  /* 0x0022ec00010b7983 */ /* 0x001ea20000300800 */
[----:B-1----:R-:W2:Y:S02]  /*1be70*/  LDL.LU R10, [R1+0x22e8] ;  /* 0x0022e800010a7983 */ /* 0x002ea40000300800 */
[----:B------:R-:W2:Y:S02]  /*1be80*/  LDL.LU R2, [R1+0x22e4] ;  /* 0x0022e40001027983 */ /* 0x000ea40000300800 */
[----:B--2---:R0:W-:Y:S01]  /*1be90*/  STS.U16 [R2+0x4100], R9 ;  /* 0x0041000902007388 */ /* 0x0041e20000000400 */
[----:B------:R1:W-:Y:S02]  /*1bea0*/  STS.U16 [R2+0x4500], R8 ;  /* 0x0045000802007388 */ /* 0x0003e40000000400 */
[----:B------:R2:W-:Y:S02]  /*1beb0*/  STS.U16 [R2+0x4900], R7 ;  /* 0x0049000702007388 */ /* 0x0005e40000000400 */
[----:B------:R3:W-:Y:S01]  /*1bec0*/  STS.U16 [R2+0x4d00], R6 ;  /* 0x004d000602007388 */ /* 0x0007e20000000400 */
[----:B------:R3:W-:Y:S01]  /*1bed0*/  STS.U16 [R2+0x5100], R5 ;  /* 0x0051000502007388 */ /* 0x0007e20000000400 */
[----:B------:R3:W-:Y:S02]  /*1bee0*/  STS.U16 [R2+0x5500], R4 ;  /* 0x0055000402007388 */ /* 0x0007e40000000400 */
[----:B------:R3:W-:Y:S01]  /*1bef0*/  STS.U16 [R2+0x5900], R16 ;  /* 0x0059001002007388 */ /* 0x0007e20000000400 */
[----:B0-----:R-:W4:Y:S01]  /*1bf00*/  LDL.LU R9, [R1+0x22e0] ;  /* 0x0022e00001097983 */ /* 0x001f220000300800 */
[----:B-1----:R-:W4:Y:S02]  /*1bf10*/  LDL.LU R8, [R1+0x22dc] ;  /* 0x0022dc0001087983 */ /* 0x002f240000300800 */
[----:B--2---:R-:W2:Y:S02]  /*1bf20*/  LDL.LU R7, [R1+0x22d8] ;  /* 0x0022d80001077983 */ /* 0x004ea40000300800 */
[----:B---3--:R-:W3:Y:S01]  /*1bf30*/  LDL.LU R6, [R1+0x22d4] ;  /* 0x0022d40001067983 */ /* 0x008ee20000300800 */
[----:B------:R-:W2:Y:S01]  /*1bf40*/  LDL.LU R5, [R1+0x22d0] ;  /* 0x0022d00001057983 */ /* 0x000ea20000300800 */
[----:B------:R-:W2:Y:S03]  /*1bf50*/  LDL.LU R4, [R1+0x22cc] ;  /* 0x0022cc0001047983 */ /* 0x000ea60000300800 */
[----:B------:R0:W-:Y:S01]  /*1bf60*/  STS.U16 [R2+0x5d00], R18 ;  /* 0x005d001202007388 */ /* 0x0001e20000000400 */
[----:B------:R-:W2:Y:S02]  /*1bf70*/  LDL.LU R16, [R1+0x22c8] ;  /* 0x0022c80001107983 */ /* 0x000ea40000300800 */
[----:B------:R-:W-:Y:S02]  /*1bf80*/  STS.U16 [R2+0x6100], R29 ;  /* 0x0061001d02007388 */ /* 0x000fe40000000400 */
[----:B------:R1:W-:Y:S01]  /*1bf90*/  STS.U16 [R2+0x6500], R20 ;  /* 0x0065001402007388 */ /* 0x0003e20000000400 */
[----:B------:R1:W-:Y:S01]  /*1bfa0*/  STS.U16 [R2+0x6900], R22 ;  /* 0x0069001602007388 */ /* 0x0003e20000000400 */
[----:B------:R1:W-:Y:S02]  /*1bfb0*/  STS.U16 [R2+0x6d00], R24 ;  /* 0x006d001802007388 */ /* 0x0003e40000000400 */
[----:B------:R1:W-:Y:S01]  /*1bfc0*/  STS.U16 [R2+0x7100], R26 ;  /* 0x0071001a02007388 */ /* 0x0003e20000000400 */
[----:B0-----:R-:W2:Y:S01]  /*1bfd0*/  LDL.LU R18, [R1+0x22c4] ;  /* 0x0022c40001127983 */ /* 0x001ea20000300800 */
[----:B-1----:R-:W2:Y:S03]  /*1bfe0*/  LDL.LU R20, [R1+0x22c0] ;  /* 0x0022c00001147983 */ /* 0x002ea60000300800 */
[----:B------:R0:W-:Y:S04]  /*1bff0*/  STS.U16 [R2+0x7500], R3 ;  /* 0x0075000302007388 */ /* 0x0001e80000000400 */
[----:B------:R-:W2:Y:S01]  /*1c000*/  LDL.LU R22, [R1+0x22bc] ;  /* 0x0022bc0001167983 */ /* 0x000ea20000300800 */
[----:B------:R-:W2:Y:S02]  /*1c010*/  LDL.LU R24, [R1+0x22b8] ;  /* 0x0022b80001187983 */ /* 0x000ea40000300800 */
[----:B------:R-:W2:Y:S01]  /*1c020*/  LDL.LU R26, [R1+0x22b4] ;  /* 0x0022b400011a7983 */ /* 0x000ea20000300800 */
[----:B0-----:R-:W2:Y:S04]  /*1c030*/  LDL.LU R3, [R1+0x22b0] ;  /* 0x0022b00001037983 */ /* 0x001ea80000300800 */
[----:B------:R-:W0:Y:S04]  /*1c040*/  S2R R29, SR_TID.X ;  /* 0x00000000001d7919 */ /* 0x000e280000002100 */
[----:B--2---:R1:W-:Y:S04]  /*1c050*/  STS.U16 [R2+0x7900], R3 ;  /* 0x0079000302007388 */ /* 0x0043e80000000400 */
[----:B-1----:R-:W2:Y:S01]  /*1c060*/  LDL.LU R2, [R1+0x22ac] ;  /* 0x0022ac0001027983 */ /* 0x002ea20000300800 */
[----:B0-----:R-:W-:-:S05]  /*1c070*/  LOP3.LUT R29, R29, 0x3f, RZ, 0xc0, !PT ;  /* 0x0000003f1d1d7812 */ /* 0x001fca00078ec0ff */
[----:B------:R-:W-:-:S05]  /*1c080*/  IMAD.SHL.U32 R3, R29, 0x2, RZ ;  /* 0x000000021d037824 */ /* 0x000fca00078e00ff */
[----:B------:R-:W-:-:S05]  /*1c090*/  LOP3.LUT R3, R3, 0x20, RZ, 0x3c, !PT ;  /* 0x0000002003037812 */ /* 0x000fca00078e3cff */
[----:B--2---:R0:W-:Y:S04]  /*1c0a0*/  STS.U16 [R3+0x7d00], R2 ;  /* 0x007d000203007388 */ /* 0x0041e80000000400 */
[----:B0-----:R-:W2:Y:S04]  /*1c0b0*/  LDL R2, [R1+0xb58] ;  /* 0x000b580001027983 */ /* 0x001ea80000100800 */
[----:B------:R-:W2:Y:S01]  /*1c0c0*/  LDL R3, [R1+0xf00] ;  /* 0x000f000001037983 */ /* 0x000ea20000100800 */
[----:B------:R-:W-:Y:S01]  /*1c0d0*/  PRMT R15, RZ, 0x7610, R15 ;  /* 0x00007610ff0f7816 */ /* 0x000fe2000000000f */
[----:B------:R-:W-:-:S05]  /*1c0e0*/  IMAD.SHL.U32 R29, R29, 0x2, RZ ;  /* 0x000000021d1d7824 */ /* 0x000fca00078e00ff */
[----:B------:R-:W-:Y:S02]  /*1c0f0*/  LOP3.LUT R29, R29, 0x30, RZ, 0x3c, !PT ;  /* 0x000000301d1d7812 */ /* 0x000fe400078e3cff */
[----:B--2---:R-:W-:-:S04]  /*1c100*/  @!P0 LOP3.LUT R3, R3, R2, RZ, 0x3c, !PT ;  /* 0x0000000203038212 */ /* 0x004fc800078e3cff */
[----:B------:R-:W-:-:S04]  /*1c110*/  @!P0 LOP3.LUT R2, R3, R2, RZ, 0x3c, !PT ;  /* 0x0000000203028212 */ /* 0x000fc800078e3cff */
[----:B------:R-:W-:-:S05]  /*1c120*/  @!P0 LOP3.LUT R3, R3, R2, RZ, 0x3c, !PT ;  /* 0x0000000203038212 */ /* 0x000fca00078e3cff */
[----:B------:R-:W2:Y:S04]  /*1c130*/  @!P0 LDG.E.U16 R15, [R2.64] ;  /* 0x00000006020f8981 */ /* 0x000ea8000c1e1500 */
        /* <DEDUP_REMOVED lines=8> */
[----:B---3--:R-:W-:Y:S01]  /*1c1c0*/  STS.U16 [R29+0x6180], R6 ;  /* 0x006180061d007388 */ /* 0x008fe20000000400 */
[----:B------:R-:W-:Y:S02]  /*1c1d0*/  STS.U16 [R29+0x6580], R7 ;  /* 0x006580071d007388 */ /* 0x000fe40000000400 */
[----:B----4-:R-:W-:Y:S02]  /*1c1e0*/  STS.U16 [R29+0x6980], R8 ;  /* 0x006980081d007388 */ /* 0x010fe40000000400 */
[----:B------:R-:W-:Y:S01]  /*1c1f0*/  STS.U16 [R29+0x6d80], R9 ;  /* 0x006d80091d007388 */ /* 0x000fe20000000400 */
[----:B------:R-:W-:Y:S01]  /*1c200*/  STS.U16 [R29+0x7180], R10 ;  /* 0x0071800a1d007388 */ /* 0x000fe20000000400 */
[----:B------:R-:W-:Y:S02]  /*1c210*/  STS.U16 [R29+0x7580], R11 ;  /* 0x0075800b1d007388 */ /* 0x000fe40000000400 */
[----:B------:R-:W-:Y:S02]  /*1c220*/  STS.U16 [R29+0x7980], R12 ;  /* 0x0079800c1d007388 */ /* 0x000fe40000000400 */
[----:B------:R0:W-:Y:S01]  /*1c230*/  STS.U16 [R29+0x7d80], R13 ;  /* 0x007d800d1d007388 */ /* 0x0001e20000000400 */
[----:B------:R-:W-:Y:S01]  /*1c240*/  STS.U16 [R0+0x4200], R17 ;  /* 0x0042001100007388 */ /* 0x000fe20000000400 */
[----:B------:R-:W-:Y:S02]  /*1c250*/  STS.U16 [R0+0x4600], R19 ;  /* 0x0046001300007388 */ /* 0x000fe40000000400 */
[----:B------:R-:W-:Y:S02]  /*1c260*/  STS.U16 [R0+0x4a00], R21 ;  /* 0x004a001500007388 */ /* 0x000fe40000000400 */
[----:B------:R-:W-:Y:S01]  /*1c270*/  STS.U16 [R0+0x4e00], R23 ;  /* 0x004e001700007388 */ /* 0x000fe20000000400 */
[----:B------:R-:W-:Y:S04]  /*1c280*/  STS.U16 [R0+0x5200], R25 ;  /* 0x0052001900007388 */ /* 0x000fe80000000400 */
[----:B------:R-:W-:Y:S01]  /*1c290*/  STL [R1+0x225c], R26 ;  /* 0x00225c1a01007387 */ /* 0x000fe20000100800 */
[----:B------:R-:W-:Y:S02]  /*1c2a0*/  STS.U16 [R0+0x5600], R27 ;  /* 0x0056001b00007388 */ /* 0x000fe40000000400 */
[----:B------:R1:W-:Y:S01]  /*1c2b0*/  STS.U16 [R0+0x5a00], R28 ;  /* 0x005a001c00007388 */ /* 0x0003e20000000400 */
[----:B0-----:R-:W3:Y:S04]  /*1c2c0*/  LDL.LU R29, [R1+0xf2c] ;  /* 0x000f2c00011d7983 */ /* 0x001ee80000300800 */
[----:B-1----:R-:W4:Y:S04]  /*1c2d0*/  LDL.LU R0, [R1+0x22a8] ;  /* 0x0022a80001007983 */ /* 0x002f280000300800 */
[----:B--2---:R0:W-:Y:S04]  /*1c2e0*/  STL [R1+0x9c], R15 ;  /* 0x00009c0f01007387 */ /* 0x0041e80000100800 */
[----:B0-----:R-:W2:Y:S01]  /*1c2f0*/  LDL.LU R15, [R1+0x22a4] ;  /* 0x0022a400010f7983 */ /* 0x001ea20000300800 */
[----:B------:R-:W2:Y:S02]  /*1c300*/  LDL R2, [R1+0xb54] ;  /* 0x000b540001027983 */ /* 0x000ea40000100800 */
[----:B------:R-:W2:Y:S01]  /*1c310*/  LDL R3, [R1+0xefc] ;  /* 0x000efc0001037983 */ /* 0x000ea20000100800 */
[----:B------:R-:W-:-:S02]  /*1c320*/  PRMT R14, RZ, 0x7610, R14 ;  /* 0x00007610ff0e7816 */ /* 0x000fc4000000000e */
[----:B--2---:R-:W-:-:S04]  /*1c330*/  @!P0 LOP3.LUT R3, R3, R2, RZ, 0x3c, !PT ;  /* 0x0000000203038212 */ /* 0x004fc800078e3cff */
[----:B------:R-:W-:-:S04]  /*1c340*/  @!P0 LOP3.LUT R2, R3, R2, RZ, 0x3c, !PT ;  /* 0x0000000203028212 */ /* 0x000fc800078e3cff */
[----:B------:R-:W-:-:S05]  /*1c350*/  @!P0 LOP3.LUT R3, R3, R2, RZ, 0x3c, !PT ;  /* 0x0000000203038212 */ /* 0x000fca00078e3cff */
[----:B------:R-:W2:Y:S04]  /*1c360*/  @!P0 LDG.E.U16 R14, [R2.64] ;  /* 0x00000006020e8981 */ /* 0x000ea8000c1e1500 */
[----:B--2---:R0:W-:Y:S04]  /*1c370*/  STL [R1+0x98], R14 ;  /* 0x0000980e01007387 */ /* 0x0041e80000100800 */
[----:B0-----:R-:W2:Y:S01]  /*1c380*/  LDL.LU R14, [R1+0x22a0] ;  /* 0x0022a000010e7983 */ /* 0x001ea20000300800 */
[----:B------:R-:W2:Y:S02]  /*1c390*/  LDL R2, [R1+0xef4] ;  /* 0x000ef40001027983 */ /* 0x000ea40000100800 */
[----:B------:R-:W2:Y:S01]  /*1c3a0*/  LDL R3, [R1+0xef8] ;  /* 0x000ef80001037983 */ /* 0x000ea20000100800 */
[----:B----4-:R-:W-:-:S02]  /*1c3b0*/  PRMT R0, RZ, 0x7610, R0 ;  /* 0x00007610ff007816 */ /* 0x010fc40000000000 */
[----:B--2---:R-:W-:-:S04]  /*1c3c0*/  @!P0 LOP3.LUT R3, R3, R2, RZ, 0x3c, !PT ;  /* 0x0000000203038212 */ /* 0x004fc800078e3cff */
[----:B------:R-:W-:-:S04]  /*1c3d0*/  @!P0 LOP3.LUT R2, R3, R2, RZ, 0x3c, !PT ;  /* 0x0000000203028212 */ /* 0x000fc800078e3cff */
[----:B------:R-:W-:-:S05]  /*1c3e0*/  @!P0 LOP3.LUT R3, R3, R2, RZ, 0x3c, !PT ;  /* 0x0000000203038212 */ /* 0x000fca00078e3cff */
[----:B------:R-:W2:Y:S04]  /*1c3f0*/  @!P0 LDG.E.U16 R0, [R2.64] ;  /* 0x0000000602008981 */ /* 0x000ea8000c1e1500 */
[----:B--2---:R0:W-:Y:S04]  /*1c400*/  STL [R1+0x94], R0 ;  /* 0x0000940001007387 */ /* 0x0041e80000100800 */
[----:B0-----:R-:W2:Y:S01]  /*1c410*/  LDL.LU R0, [R1+0x229c] ;  /* 0x00229c0001007983 */ /* 0x001ea20000300800 */
[----:B------:R-:W4:Y:S02]  /*1c420*/  LDL R2, [R1+0xec4] ;  /* 0x000ec40001027983 */ /* 0x000f240000100800 */
[----:B------:R-:W4:Y:S01]  /*1c430*/  LDL R3, [R1+0xec8] ;  /* 0x000ec80001037983 */ /* 0x000f220000100800 */
[----:B------:R-:W-:-:S02]  /*1c440*/  PRMT R14, RZ, 0x7610, R14 ;  /* 0x00007610ff0e7816 */ /* 0x000fc4000000000e */
[----:B----4-:R-:W-:-:S04]  /*1c450*/  @!P0 LOP3.LUT R3, R3, R2, RZ, 0x3c, !PT ;  /* 0x0000000203038212 */ /* 0x010fc800078e3cff */
[----:B------:R-:W-:-:S04]  /*1c460*/  @!P0 LOP3.LUT R2, R3, R2, RZ, 0x3c, !PT ;  /* 0x0000000203028212 */ /* 0x000fc800078e3cff */
[----:B------:R-:W-:-:S05]  /*1c470*/  @!P0 LOP3.LUT R3, R3, R2, RZ, 0x3c, !PT ;  /* 0x0000000203038212 */ /* 0x000fca00078e3cff */
[----:B------:R-:W4:Y:S04]  /*1c480*/  @!P0 LDG.E.U16 R14, [R2.64] ;  /* 0x00000006020e8981 */ /* 0x000f28000c1e1500 */
[----:B----4-:R0:W-:Y:S04]  /*1c490*/  STL [R1+0x90], R14 ;  /* 0x0000900e01007387 */ /* 0x0101e80000100800 */
[----:B0-----:R-:W4:Y:S01]  /*1c4a0*/  LDL.LU R14, [R1+0x2298] ;  /* 0x00229800010e7983 */ /* 0x001f220000300800 */
[----:B------:R-:W3:Y:S02]  /*1c4b0*/  LDL R2, [R1+0xebc] ;  /* 0x000ebc0001027983 */ /* 0x000ee40000100800 */
[----:B------:R-:W3:Y:S01]  /*1c4c0*/  LDL R3, [R1+0xec0] ;  /* 0x000ec00001037983 */ /* 0x000ee20000100800 */
[----:B--2---:R-:W-:-:S02]  /*1c4d0*/  PRMT R0, RZ, 0x7610, R0 ;  /* 0x00007610ff007816 */ /* 0x004fc40000000000 */
[----:B---3--:R-:W-:-:S04]  /*1c4e0*/  @!P0 LOP3.LUT R3, R3, R2, RZ, 0x3c, !PT ;  /* 0x0000000203038212 */ /* 0x008fc800078e3cff */
[----:B------:R-:W-:-:S04]  /*1c4f0*/  @!P0 LOP3.LUT R2, R3, R2, RZ, 0x3c, !PT ;  /* 0x0000000203028212 */ /* 0x000fc800078e3cff */
[----:B------:R-:W-:-:S05]  /*1c500*/  @!P0 LOP3.LUT R3, R3, R2, RZ, 0x3c, !PT ;  /* 0x0000000203038212 */ /* 0x000fca00078e3cff */
[----:B------:R-:W2:Y:S04]  /*1c510*/  @!P0 LDG.E.U16 R0, [R2.64] ;  /* 0x0000000602008981 */ /* 0x000ea8000c1e1500 */
[----:B--2---:R0:W-:Y:S04]  /*1c520*/  STL [R1+0x8c], R0 ;  /* 0x00008c0001007387 */ /* 0x0041e80000100800 */
[----:B0-----:R-:W2:Y:S01]  /*1c530*/  LDL.LU R0, [R1+0x2294] ;  /* 0x0022940001007983 */ /* 0x001ea20000300800 */
[----:B------:R-:W3:Y:S02]  /*1c540*/  LDL R2, [R1+0xeb4] ;  /* 0x000eb40001027983 */ /* 0x000ee40000100800 */
[----:B------:R-:W3:Y:S01]  /*1c550*/  LDL R3, [R1+0xeb8] ;  /* 0x000eb80001037983 */ /* 0x000ee20000100800 */
[----:B----4-:R-:W-:-:S02]  /*1c560*/  PRMT R14, RZ, 0x7610, R14 ;  /* 0x00007610ff0e7816 */ /* 0x010fc4000000000e */
[----:B---3--:R-:W-:-:S04]  /*1c570*/  @!P0 LOP3.LUT R3, R3, R2, RZ, 0x3c, !PT ;  /* 0x0000000203038212 */ /* 0x008fc800078e3cff */
[----:B------:R-:W-:-:S04]  /*1c580*/  @!P0 LOP3.LUT R2, R3, R2, RZ, 0x3c, !PT ;  /* 0x0000000203028212 */ /* 0x000fc800078e3cff */
[----:B------:R-:W-:-:S05]  /*1c590*/  @!P0 LOP3.LUT R3, R3, R2, RZ, 0x3c, !PT ;  /* 0x0000000203038212 */ /* 0x000fca00078e3cff */
[----:B------:R-:W3:Y:S04]  /*1c5a0*/  @!P0 LDG.E.U16 R14, [R2.64] ;  /* 0x00000006020e8981 */ /* 0x000ee8000c1e1500 */
[----:B---3--:R0:W-:Y:S04]  /*1c5b0*/  STL [R1+0x88], R14 ;  /* 0x0000880e01007387 */ /* 0x0081e80000100800 */
[----:B0-----:R-:W3:Y:S01]  /*1c5c0*/  LDL.LU R14, [R1+0x2290] ;  /* 0x00229000010e7983 */ /* 0x001ee20000300800 */
[----:B------:R-:W4:Y:S02]  /*1c5d0*/  LDL R2, [R1+0xe84] ;  /* 0x000e840001027983 */ /* 0x000f240000100800 */
[----:B------:R-:W4:Y:S01]  /*1c5e0*/  LDL R3, [R1+0xe88] ;  /* 0x000e880001037983 */ /* 0x000f220000100800 */
[----:B--2---:R-:W-:-:S02]  /*1c5f0*/  PRMT R0, RZ, 0x7610, R0 ;  /* 0x00007610ff007816 */ /* 0x004fc40000000000 */
[----:B----4-:R-:W-:-:S04]  /*1c600*/  @!P0 LOP3.LUT R3, R3, R2, RZ, 0x3c, !PT ;  /* 0x0000000203038212 */ /* 0x010fc800078e3cff */
[----:B------:R-:W-:-:S04]  /*1c610*/  @!P0 LOP3.LUT R2, R3, R2, RZ, 0x3c, !PT ;  /* 0x0000000203028212 */ /* 0x000fc800078e3cff */
[----:B------:R-:W-:-:S05]  /*1c620*/  @!P0 LOP3.LUT R3, R3, R2, RZ, 0x3c, !PT ;  /* 0x0000000203038212 */ /* 0x000fca00078e3cff */
[----:B------:R-:W2:Y:S04]  /*1c630*/  @!P0 LDG.E.U16 R0, [R2.64] ;  /* 0x0000000602008981 */ /* 0x000ea8000c1e1500 */
[----:B--2---:R0:W-:Y:S04]  /*1c640*/  STL [R1+0x84], R0 ;  /* 0x0000840001007387 */ /* 0x0041e80000100800 */
[----:B0-----:R-:W2:Y:S01]  /*1c650*/  LDL.LU R0, [R1+0x228c] ;  /* 0x00228c0001007983 */ /* 0x001ea20000300800 */
[----:B------:R-:W4:Y:S02]  /*1c660*/  LDL R2, [R1+0xe7c] ;  /* 0x000e7c0001027983 */ /* 0x000f240000100800 */
[----:B------:R-:W4:Y:S01]  /*1c670*/  LDL R3, [R1+0xe80] ;  /* 0x000e800001037983 */ /* 0x000f220000100800 */
[----:B---3--:R-:W-:-:S02]  /*1c680*/  PRMT R14, RZ, 0x7610, R14 ;  /* 0x00007610ff0e7816 */ /* 0x008fc4000000000e */
[----:B----4-:R-:W-:-:S04]  /*1c690*/  @!P0 LOP3.LUT R3, R3, R2, RZ, 0x3c, !PT ;  /* 0x0000000203038212 */ /* 0x010fc800078e3cff */
        /* <DEDUP_REMOVED lines=38> */
[----:B------:R0:W3:Y:S04]  /*1c900*/  @!P0 LDG.E.U16 R14, [R2.64] ;  /* 0x00000006020e8981 */ /* 0x0000e8000c1e1500 */
[----:B0-----:R-:W4:Y:S04]  /*1c910*/  LDL R2, [R1+0xe04] ;  /* 0x000e040001027983 */ /* 0x001f280000100800 */
[----:B------:R-:W4:Y:S01]  /*1c920*/  LDL R3, [R1+0xe08] ;  /* 0x000e080001037983 */ /* 0x000f220000100800 */
[----:B--2---:R-:W-:Y:S02]  /*1c930*/  PRMT R0, RZ, 0x7610, R0 ;  /* 0x00007610ff007816 */ /* 0x004fe40000000000 */
[----:B----4-:R-:W-:-:S04]  /*1c940*/  @!P0 LOP3.LUT R3, R3, R2, RZ, 0x3c, !PT ;  /* 0x0000000203038212 */ /* 0x010fc800078e3cff */
[----:B------:R-:W-:-:S04]  /*1c950*/  @!P0 LOP3.LUT R2, R3, R2, RZ, 0x3c, !PT ;  /* 0x0000000203028212 */ /* 0x000fc800078e3cff */
[----:B------:R-:W-:-:S05]  /*1c960*/  @!P0 LOP3.LUT R3, R3, R2, RZ, 0x3c, !PT ;  /* 0x0000000203038212 */ /* 0x000fca00078e3cff */
[----:B------:R-:W2:Y:S04]  /*1c970*/  @!P0 LDG.E.U16 R0, [R2.64] ;  /* 0x0000000602008981 */ /* 0x000ea8000c1e1500 */
[----:B---3--:R0:W-:Y:S04]  /*1c980*/  STL [R1+0x70], R14 ;  /* 0x0000700e01007387 */ /* 0x0081e80000100800 */
[----:B0-----:R-:W3:Y:S04]  /*1c990*/  LDL R14, [R1+0xdb8] ;  /* 0x000db800010e7983 */ /* 0x001ee80000100800 */
        /* <DEDUP_REMOVED lines=35> */
[----:B------:R-:W2:Y:S01]  /*1cbd0*/  @!P0 LDG.E.U16 R0, [R2.64] ;  /* 0x0000000602008981 */ /* 0x000ea2000c1e1500 */
[----:B---3--:R-:W-:-:S03]  /*1cbe0*/  PRMT R15, RZ, 0x7610, R15 ;  /* 0x00007610ff0f7816 */ /* 0x008fc6000000000f */
[----:B--2---:R0:W-:Y:S04]  /*1cbf0*/  STL [R1+0x3c], R0 ;  /* 0x00003c0001007387 */ /* 0x0041e80000100800 */
[----:B0-----:R-:W2:Y:S01]  /*1cc00*/  LDL.LU R0, [R1+0x2268] ;  /* 0x0022680001007983 */ /* 0x001ea20000300800 */
[----:B------:R-:W3:Y:S02]  /*1cc10*/  LDL R3, [R1+0xdb4] ;  /* 0x000db40001037983 */ /* 0x000ee40000100800 */
[----:B------:R-:W-:Y:S02]  /*1cc20*/  @!P0 IMAD.MOV.U32 R2, RZ, RZ, R14 ;  /* 0x000000ffff028224 */ /* 0x000fe400078e000e */
[----:B------:R-:W4:Y:S04]  /*1cc30*/  LDL R14, [R1+0xd48] ;  /* 0x000d4800010e7983 */ /* 0x000f280000100800 */
[----:B---3--:R-:W3:Y:S04]  /*1cc40*/  @!P0 LDG.E.U16 R15, [R2.64] ;  /* 0x00000006020f8981 */ /* 0x008ee8000c1e1500 */
[----:B---3--:R0:W-:Y:S04]  /*1cc50*/  STL [R1+0x38], R15 ;  /* 0x0000380f01007387 */ /* 0x0081e80000100800 */
[----:B0-----:R-:W3:Y:S01]  /*1cc60*/  LDL.LU R15, [R1+0x2264] ;  /* 0x00226400010f7983 */ /* 0x001ee20000300800 */
        /* <DEDUP_REMOVED lines=18> */
[----:B------:R-:W-:Y:S02]  /*1cd90*/  PRMT R15, RZ, 0x7610, R15 ;  /* 0x00007610ff0f7816 */ /* 0x000fe4000000000f */
[----:B--2---:R-:W-:-:S04]  /*1cda0*/  @!P0 LOP3.LUT R3, R3, R2, RZ, 0x3c, !PT ;  /* 0x0000000203038212 */ /* 0x004fc800078e3cff */
[----:B------:R-:W-:-:S04]  /*1cdb0*/  @!P0 LOP3.LUT R2, R3, R2, RZ, 0x3c, !PT ;  /* 0x0000000203028212 */ /* 0x000fc800078e3cff */
[----:B------:R-:W-:Y:S01]  /*1cdc0*/  @!P0 LOP3.LUT R3, R3, R2, RZ, 0x3c, !PT ;  /* 0x0000000203038212 */ /* 0x000fe200078e3cff */
[----:B---3--:R0:W-:Y:S04]  /*1cdd0*/  STL [R1+0x30], R13 ;  /* 0x0000300d01007387 */ /* 0x0081e80000100800 */
[----:B------:R1:W2:Y:S01]  /*1cde0*/  @!P0 LDG.E.U16 R15, [R2.64] ;  /* 0x00000006020f8981 */ /* 0x0002a2000c1e1500 */
[----:B------:R-:W-:-:S03]  /*1cdf0*/  PRMT R26, RZ, 0x7610, R26 ;  /* 0x00007610ff1a7816 */ /* 0x000fc6000000001a */
[----:B0-----:R-:W3:Y:S04]  /*1ce00*/  LDL R13, [R1+0xd38] ;  /* 0x000d3800010d7983 */ /* 0x001ee80000100800 */
[----:B-1----:R-:W2:Y:S04]  /*1ce10*/  LDL R2, [R1+0xd4c] ;  /* 0x000d4c0001027983 */ /* 0x002ea80000100800 */
[----:B------:R-:W2:Y:S02]  /*1ce20*/  LDL R3, [R1+0xd50] ;  /* 0x000d500001037983 */ /* 0x000ea40000100800 */
[----:B--2---:R-:W-:-:S04]  /*1ce30*/  @!P0 LOP3.LUT R3, R3, R2, RZ, 0x3c, !PT ;  /* 0x0000000203038212 */ /* 0x004fc800078e3cff */
[----:B------:R-:W-:-:S04]  /*1ce40*/  @!P0 LOP3.LUT R2, R3, R2, RZ, 0x3c, !PT ;  /* 0x0000000203028212 */ /* 0x000fc800078e3cff */
[----:B------:R-:W-:-:S05]  /*1ce50*/  @!P0 LOP3.LUT R3, R3, R2, RZ, 0x3c, !PT ;  /* 0x0000000203038212 */ /* 0x000fca00078e3cff */
[----:B------:R-:W2:Y:S04]  /*1ce60*/  @!P0 LDG.E.U16 R26, [R2.64] ;  /* 0x00000006021a8981 */ /* 0x000ea8000c1e1500 */
[----:B------:R0:W-:Y:S04]  /*1ce70*/  STL [R1+0x2c], R15 ;  /* 0x00002c0f01007387 */ /* 0x0001e80000100800 */
[----:B0-----:R-:W3:Y:S04]  /*1ce80*/  LDL R15, [R1+0xd10] ;  /* 0x000d1000010f7983 */ /* 0x001ee80000100800 */
[----:B--2---:R0:W-:Y:S04]  /*1ce90*/  STL [R1+0x28], R26 ;  /* 0x0000281a01007387 */ /* 0x0041e80000100800 */
[----:B0-----:R-:W2:Y:S01]  /*1cea0*/  LDL.LU R26, [R1+0x225c] ;  /* 0x00225c00011a7983 */ /* 0x001ea20000300800 */
[----:B------:R-:W2:Y:S01]  /*1ceb0*/  LDL R3, [R1+0xd44] ;  /* 0x000d440001037983 */ /* 0x000ea20000100800 */
[----:B------:R-:W-:Y:S01]  /*1cec0*/  PRMT R0, RZ, 0x7610, R0 ;  /* 0x00007610ff007816 */ /* 0x000fe20000000000 */
[----:B----4-:R-:W-:-:S02]  /*1ced0*/  @!P0 IMAD.MOV.U32 R2, RZ, RZ, R14 ;  /* 0x000000ffff028224 */ /* 0x010fc400078e000e */
[----:B------:R-:W4:Y:S04]  /*1cee0*/  LDL R14, [R1+0xd08] ;  /* 0x000d0800010e7983 */ /* 0x000f280000100800 */
[----:B--2---:R-:W2:Y:S04]  /*1cef0*/  @!P0 LDG.E.U16 R0, [R2.64] ;  /* 0x0000000602008981 */ /* 0x004ea8000c1e1500 */
        /* <DEDUP_REMOVED lines=8> */
[----:B------:R0:W2:Y:S04]  /*1cf80*/  @!P0 LDG.E.U16 R5, [R2.64] ;  /* 0x0000000602058981 */ /* 0x0000a8000c1e1500 */
[----:B0-----:R-:W4:Y:S01]  /*1cf90*/  LDL R3, [R1+0xd34] ;  /* 0x000d340001037983 */ /* 0x001f220000100800 */
[----:B------:R-:W-:Y:S01]  /*1cfa0*/  PRMT R12, RZ, 0x7610, R12 ;  /* 0x00007610ff0c7816 */ /* 0x000fe2000000000c */
[----:B---3--:R-:W-:Y:S02]  /*1cfb0*/  @!P0 IMAD.MOV.U32 R2, RZ, RZ, R13 ;  /* 0x000000ffff028224 */ /* 0x008fe400078e000d */
[----:B--2---:R0:W-:Y:S01]  /*1cfc0*/  STL [R1+0x20], R5 ;  /* 0x0000200501007387 */ /* 0x0041e20000100800 */
[----:B------:R-:W-:Y:S01]  /*1cfd0*/  PRMT R11, RZ, 0x7610, R11 ;  /* 0x00007610ff0b7816 */ /* 0x000fe2000000000b */
[----:B------:R-:W2:Y:S02]  /*1cfe0*/  LDL R13, [R1+0xcf4] ;  /* 0x000cf400010d7983 */ /* 0x000ea40000100800 */
[----:B----4-:R1:W3:Y:S04]  /*1cff0*/  @!P0 LDG.E.U16 R12, [R2.64] ;  /* 0x00000006020c8981 */ /* 0x0102e8000c1e1500 */
[----:B0-----:R-:W4:Y:S04]  /*1d000*/  LDL R5, [R1+0xd00] ;  /* 0x000d000001057983 */ /* 0x001f280000100800 */
[----:B-1----:R-:W2:Y:S01]  /*1d010*/  LDL R3, [R1+0xd0c] ;  /* 0x000d0c0001037983 */ /* 0x002ea20000100800 */
[----:B------:R-:W-:-:S03]  /*1d020*/  @!P0 IMAD.MOV.U32 R2, RZ, RZ, R15 ;  /* 0x000000ffff028224 */ /* 0x000fc600078e000f */
[----:B---3--:R0:W-:Y:S01]  /*1d030*/  STL [R1+0x1c], R12 ;  /* 0x00001c0c01007387 */ /* 0x0081e20000100800 */
[----:B------:R-:W-:Y:S01]  /*1d040*/  PRMT R10, RZ, 0x7610, R10 ;  /* 0x00007610ff0a7816 */ /* 0x000fe2000000000a */
[----:B------:R-:W3:Y:S02]  /*1d050*/  LDL R15, [R1+0xccc] ;  /* 0x000ccc00010f7983 */ /* 0x000ee40000100800 */
[----:B--2---:R1:W2:Y:S04]  /*1d060*/  @!P0 LDG.E.U16 R11, [R2.64] ;  /* 0x00000006020b8981 */ /* 0x0042a8000c1e1500 */
[----:B0-----:R-:W3:Y:S04]  /*1d070*/  LDL R12, [R1+0xcf8] ;  /* 0x000cf800010c7983 */ /* 0x001ee80000100800 */
[----:B-1----:R-:W3:Y:S01]  /*1d080*/  LDL R3, [R1+0xd04] ;  /* 0x000d040001037983 */ /* 0x002ee20000100800 */
[----:B------:R-:W-:-:S03]  /*1d090*/  @!P0 IMAD.MOV.U32 R2, RZ, RZ, R14 ;  /* 0x000000ffff028224 */ /* 0x000fc600078e000e */
[----:B--2---:R0:W-:Y:S01]  /*1d0a0*/  STL [R1+0x18], R11 ;  /* 0x0000180b01007387 */ /* 0x0041e20000100800 */
[----:B------:R-:W2:Y:S03]  /*1d0b0*/  LDL R14, [R1+0xcc4] ;  /* 0x000cc400010e7983 */ /* 0x000ea60000100800 */
[----:B---3--:R1:W3:Y:S04]  /*1d0c0*/  @!P0 LDG.E.U16 R10, [R2.64] ;  /* 0x00000006020a8981 */ /* 0x0082e8000c1e1500 */
[----:B0-----:R-:W2:Y:S04]  /*1d0d0*/  LDL R11, [R1+0xcd0] ;  /* 0x000cd000010b7983 */ /* 0x001ea80000100800 */
[----:B-1----:R-:W2:Y:S01]  /*1d0e0*/  LDL R3, [R1+0xcfc] ;  /* 0x000cfc0001037983 */ /* 0x002ea20000100800 */
[----:B------:R-:W-:Y:S01]  /*1d0f0*/  PRMT R4, RZ, 0x7610, R4 ;  /* 0x00007610ff047816 */ /* 0x000fe20000000004 */
[----:B----4-:R-:W-:Y:S01]  /*1d100*/  @!P0 IMAD.MOV.U32 R2, RZ, RZ, R5 ;  /* 0x000000ffff028224 */ /* 0x010fe200078e0005 */
[----:B------:R-:W-:Y:S01]  /*1d110*/  PRMT R0, RZ, 0x7610, R0 ;  /* 0x00007610ff007816 */ /* 0x000fe20000000000 */
[----:B---3--:R0:W-:Y:S01]  /*1d120*/  STL [R1+0x14], R10 ;  /* 0x0000140a01007387 */ /* 0x0081e20000100800 */
[----:B------:R-:W-:-:S02]  /*1d130*/  PRMT R7, RZ, 0x7610, R7 ;  /* 0x00007610ff077816 */ /* 0x000fc40000000007 */
[----:B------:R-:W-:Y:S01]  /*1d140*/  PRMT R6, RZ, 0x7610, R6 ;  /* 0x00007610ff067816 */ /* 0x000fe20000000006 */
[----:B------:R-:W3:Y:S01]  /*1d150*/  LDL R5, [R1+0xcbc] ;  /* 0x000cbc0001057983 */ /* 0x000ee20000100800 */
[----:B0-----:R-:W4:Y:S04]  /*1d160*/  LDL R10, [R1+0xcc8] ;  /* 0x000cc800010a7983 */ /* 0x001f280000100800 */
[----:B--2---:R0:W2:Y:S02]  /*1d170*/  @!P0 LDG.E.U16 R4, [R2.64] ;  /* 0x0000000602048981 */ /* 0x0040a4000c1e1500 */
[----:B0-----:R-:W-:Y:S02]  /*1d180*/  @!P0 IMAD.MOV.U32 R2, RZ, RZ, R12 ;  /* 0x000000ffff028224 */ /* 0x001fe400078e000c */
[----:B------:R-:W-:-:S05]  /*1d190*/  @!P0 IMAD.MOV.U32 R3, RZ, RZ, R13 ;  /* 0x000000ffff038224 */ /* 0x000fca00078e000d */
[----:B------:R0:W3:Y:S02]  /*1d1a0*/  @!P0 LDG.E.U16 R0, [R2.64] ;  /* 0x0000000602008981 */ /* 0x0000e4000c1e1500 */
[----:B0-----:R-:W-:Y:S02]  /*1d1b0*/  @!P0 IMAD.MOV.U32 R2, RZ, RZ, R11 ;  /* 0x000000ffff028224 */ /* 0x001fe400078e000b */
[----:B------:R-:W-:-:S05]  /*1d1c0*/  @!P0 IMAD.MOV.U32 R3, RZ, RZ, R15 ;  /* 0x000000ffff038224 */ /* 0x000fca00078e000f */
[----:B------:R0:W3:Y:S02]  /*1d1d0*/  @!P0 LDG.E.U16 R7, [R2.64] ;  /* 0x0000000602078981 */ /* 0x0000e4000c1e1500 */
[----:B0-----:R-:W-:Y:S02]  /*1d1e0*/  @!P0 IMAD.MOV.U32 R3, RZ, RZ, R14 ;  /* 0x000000ffff038224 */ /* 0x001fe400078e000e */
[----:B----4-:R-:W-:Y:S01]  /*1d1f0*/  @!P0 IMAD.MOV.U32 R2, RZ, RZ, R10 ;  /* 0x000000ffff028224 */ /* 0x010fe200078e000a */
[----:B--2---:R0:W-:Y:S01]  /*1d200*/  STL [R1+0x10], R4 ;  /* 0x0000100401007387 */ /* 0x0041e20000100800 */
[----:B------:R-:W2:Y:S02]  /*1d210*/  LDL R13, [R1+0xcb4] ;  /* 0x000cb400010d7983 */ /* 0x000ea40000100800 */
[----:B------:R-:W4:Y:S01]  /*1d220*/  LDL R12, [R1+0xcb8] ;  /* 0x000cb800010c7983 */ /* 0x000f220000100800 */
[----:B------:R1:W2:Y:S04]  /*1d230*/  @!P0 LDG.E.U16 R6, [R2.64] ;  /* 0x0000000602068981 */ /* 0x0002a8000c1e1500 */
[----:B0-----:R-:W4:Y:S04]  /*1d240*/  LDL R4, [R1+0xcc0] ;  /* 0x000cc00001047983 */ /* 0x001f280000100800 */
[----:B---3--:R0:W-:Y:S01]  /*1d250*/  STL [R1+0x2230], R0 ;  /* 0x0022300001007387 */ /* 0x0081e20000100800 */
[----:B------:R-:W3:Y:S02]  /*1d260*/  LDL R11, [R1+0xc8c] ;  /* 0x000c8c00010b7983 */ /* 0x000ee40000100800 */
[----:B-1----:R-:W-:Y:S01]  /*1d270*/  @!P0 IMAD.MOV.U32 R3, RZ, RZ, R5 ;  /* 0x000000ffff038224 */ /* 0x002fe200078e0005 */
[----:B------:R-:W-:Y:S01]  /*1d280*/  PRMT R28, RZ, 0x7610, R28 ;  /* 0x00007610ff1c7816 */ /* 0x000fe2000000001c */
[----:B------:R1:W-:Y:S01]  /*1d290*/  STL [R1+0x8], R7 ;  /* 0x0000080701007387 */ /* 0x0003e20000100800 */
[----:B------:R-:W3:Y:S01]  /*1d2a0*/  LDL R10, [R1+0xc84] ;  /* 0x000c8400010a7983 */ /* 0x000ee20000100800 */
[----:B0-----:R-:W-:-:S02]  /*1d2b0*/  PRMT R0, RZ, 0x7610, R0 ;  /* 0x00007610ff007816 */ /* 0x001fc40000000000 */
[----:B-1----:R-:W3:Y:S04]  /*1d2c0*/  LDL R7, [R1+0xc90] ;  /* 0x000c900001077983 */ /* 0x002ee80000100800 */
[----:B--2---:R0:W-:Y:S01]  /*1d2d0*/  STL [R1+0x4], R6 ;  /* 0x0000040601007387 */ /* 0x0041e20000100800 */
[----:B------:R-:W2:Y:S02]  /*1d2e0*/  LDL R5, [R1+0xc4c] ;  /* 0x000c4c0001057983 */ /* 0x000ea40000100800 */
[----:B----4-:R-:W-:Y:S02]  /*1d2f0*/  @!P0 IMAD.MOV.U32 R2, RZ, RZ, R4 ;  /* 0x000000ffff028224 */ /* 0x010fe400078e0004 */
[----:B------:R-:W2:Y:S04]  /*1d300*/  LDL R4, [R1+0xc50] ;  /* 0x000c500001047983 */ /* 0x000ea80000100800 */
[----:B0-----:R-:W4:Y:S04]  /*1d310*/  LDL R6, [R1+0xc88] ;  /* 0x000c880001067983 */ /* 0x001f280000100800 */
[----:B------:R0:W4:Y:S02]  /*1d320*/  @!P0 LDG.E.U16 R0, [R2.64] ;  /* 0x0000000602008981 */ /* 0x000124000c1e1500 */
[----:B0-----:R-:W-:-:S02]  /*1d330*/  @!P0 IMAD.MOV.U32 R2, RZ, RZ, R12 ;  /* 0x000000ffff028224 */ /* 0x001fc400078e000c */
[----:B------:R-:W-:-:S05]  /*1d340*/  @!P0 IMAD.MOV.U32 R3, RZ, RZ, R13 ;  /* 0x000000ffff038224 */ /* 0x000fca00078e000d */
[----:B------:R3:W4:Y:S01]  /*1d350*/  @!P0 LDG.E.U16 R28, [R2.64] ;  /* 0x00000006021c8981 */ /* 0x000722000c1e1500 */
[----:B------:R-:W-:Y:S02]  /*1d360*/  PRMT R27, RZ, 0x7610, R27 ;  /* 0x00007610ff1b7816 */ /* 0x000fe4000000001b */
[----:B------:R-:W-:Y:S01]  /*1d370*/  PRMT R26, RZ, 0x7610, R26 ;  /* 0x00007610ff1a7816 */ /* 0x000fe2000000001a */
[----:B---3--:R-:W-:Y:S02]  /*1d380*/  @!P0 IMAD.MOV.U32 R3, RZ, RZ, R11 ;  /* 0x000000ffff038224 */ /* 0x008fe400078e000b */
[----:B------:R-:W-:-:S05]  /*1d390*/  @!P0 IMAD.MOV.U32 R2, RZ, RZ, R7 ;  /* 0x000000ffff028224 */ /* 0x000fca00078e0007 */
[----:B------:R0:W3:Y:S02]  /*1d3a0*/  @!P0 LDG.E.U16 R27, [R2.64] ;  /* 0x00000006021b8981 */ /* 0x0000e4000c1e1500 */
[----:B0-----:R-:W-:Y:S01]  /*1d3b0*/  @!P0 IMAD.MOV.U32 R3, RZ, RZ, R10 ;  /* 0x000000ffff038224 */ /* 0x001fe200078e000a */
[----:B------:R-:W-:-:S06]  /*1d3c0*/  PRMT R20, RZ, 0x7610, R20 ;  /* 0x00007610ff147816 */ /* 0x000fcc0000000014 */
[----:B--2---:R0:W2:Y:S01]  /*1d3d0*/  @!P0 LDG.E.U16 R20, [R4.64] ;  /* 0x0000000604148981 */ /* 0x0040a2000c1e1500 */
[----:B----4-:R-:W-:-:S05]  /*1d3e0*/  @!P0 IMAD.MOV.U32 R2, RZ, RZ, R6 ;  /* 0x000000ffff028224 */ /* 0x010fca00078e0006 */
[----:B------:R1:W4:Y:S04]  /*1d3f0*/  @!P0 LDG.E.U16 R26, [R2.64] ;  /* 0x00000006021a8981 */ /* 0x000328000c1e1500 */
[----:B------:R0:W-:Y:S04]  /*1d400*/  STL [R1+0x2234], R0 ;  /* 0x0022340001007387 */ /* 0x0001e80000100800 */
[----:B------:R-:W-:Y:S01]  /*1d410*/  STL [R1+0x2238], R28 ;  /* 0x0022381c01007387 */ /* 0x000fe20000100800 */
[----:B------:R-:W2:Y:S02]  /*1d420*/  LDL R13, [R1+0xc0c] ;  /* 0x000c0c00010d7983 */ /* 0x000ea40000100800 */
[----:B------:R-:W2:Y:S01]  /*1d430*/  LDL R7, [R1+0xc10] ;  /* 0x000c100001077983 */ /* 0x000ea20000100800 */
[----:B-1----:R-:W-:Y:S01]  /*1d440*/  PRMT R2, RZ, 0x7610, R2 ;  /* 0x00007610ff027816 */ /* 0x002fe20000000002 */
[----:B---3--:R-:W-:Y:S01]  /*1d450*/  STL [R1+0x224c], R27 ;  /* 0x00224c1b01007387 */ /* 0x008fe20000100800 */
[----:B------:R-:W3:Y:S02]  /*1d460*/  LDL R6, [R1+0xbcc] ;  /* 0x000bcc0001067983 */ /* 0x000ee40000100800 */
[----:B0-----:R-:W3:Y:S01]  /*1d470*/  LDL R0, [R1+0xbd0] ;  /* 0x000bd00001007983 */ /* 0x001ee20000100800 */
[----:B----4-:R0:W-:Y:S01]  /*1d480*/  STL [R1+0x2248], R26 ;  /* 0x0022481a01007387 */ /* 0x0101e20000100800 */
[----:B------:R-:W4:Y:S02]  /*1d490*/  LDL R12, [R1+0xb90] ;  /* 0x000b9000010c7983 */ /* 0x000f240000100800 */
[----:B------:R-:W4:Y:S02]  /*1d4a0*/  LDL R11, [R1+0xf14] ;  /* 0x000f1400010b7983 */ /* 0x000f240000100800 */
[----:B------:R-:W4:Y:S01]  /*1d4b0*/  LDL R10, [R1+0xf4c] ;  /* 0x000f4c00010a7983 */ /* 0x000f220000100800 */
[----:B0-----:R-:W4:Y:S01]  /*1d4c0*/  LDL R26, [R1+0xb8c] ;  /* 0x000b8c00011a7983 */ /* 0x001f220000100800 */
[----:B--2---:R-:W-:-:S02]  /*1d4d0*/  @!P0 IMAD.MOV.U32 R5, RZ, RZ, R13 ;  /* 0x000000ffff058224 */ /* 0x004fc400078e000d */
[----:B------:R-:W-:Y:S01]  /*1d4e0*/  @!P0 IMAD.MOV.U32 R4, RZ, RZ, R7 ;  /* 0x000000ffff048224 */ /* 0x000fe200078e0007 */
[----:B------:R-:W-:Y:S01]  /*1d4f0*/  STL [R1+0x2250], R20 ;  /* 0x0022501401007387 */ /* 0x000fe20000100800 */
[----:B------:R-:W2:Y:S02]  /*1d500*/  LDL R15, [R1+0xc7c] ;  /* 0x000c7c00010f7983 */ /* 0x000ea40000100800 */
[----:B------:R-:W2:Y:S01]  /*1d510*/  LDL R14, [R1+0xc80] ;  /* 0x000c8000010e7983 */ /* 0x000ea20000100800 */
[----:B------:R0:W2:Y:S01]  /*1d520*/  @!P0 LDG.E.U16 R2, [R4.64] ;  /* 0x0000000604028981 */ /* 0x0000a2000c1e1500 */
[----:B------:R-:W-:Y:S01]  /*1d530*/  PRMT R3, RZ, 0x7610, R3 ;  /* 0x00007610ff037816 */ /* 0x000fe20000000003 */
[----:B---3--:R-:W-:Y:S02]  /*1d540*/  @!P0 IMAD.MOV.U32 R7, RZ, RZ, R6 ;  /* 0x000000ffff078224 */ /* 0x008fe400078e0006 */
[----:B------:R-:W-:Y:S01]  /*1d550*/  @!P0 IMAD.MOV.U32 R6, RZ, RZ, R0 ;  /* 0x000000ffff068224 */ /* 0x000fe200078e0000 */
[----:B0-----:R-:W-:-:S04]  /*1d560*/  PRMT R4, RZ, 0x7610, R4 ;  /* 0x00007610ff047816 */ /* 0x001fc80000000004 */
[----:B------:R4:W3:Y:S01]  /*1d570*/  @!P0 LDG.E.U16 R3, [R6.64] ;  /* 0x0000000606038981 */ /* 0x0008e2000c1e1500 */
[----:B------:R-:W-:Y:S02]  /*1d580*/  PRMT R5, RZ, 0x7610, R5 ;  /* 0x00007610ff057816 */ /* 0x000fe40000000005 */
[----:B------:R-:W-:Y:S01]  /*1d590*/  PRMT R22, RZ, 0x7610, R22 ;  /* 0x00007610ff167816 */ /* 0x000fe20000000016 */
[----:B----4-:R-:W-:Y:S02]  /*1d5a0*/  @!P0 IMAD.MOV.U32 R6, RZ, RZ, R12 ;  /* 0x000000ffff068224 */ /* 0x010fe400078e000c */
[----:B------:R-:W-:-:S05]  /*1d5b0*/  @!P0 IMAD.MOV.U32 R7, RZ, RZ, R26 ;  /* 0x000000ffff078224 */ /* 0x000fca00078e001a */
[----:B------:R0:W4:Y:S04]  /*1d5c0*/  @!P0 LDG.E.U16 R4, [R6.64] ;  /* 0x0000000606048981 */ /* 0x000128000c1e1500 */
[----:B--2---:R1:W-:Y:S01]  /*1d5d0*/  STL [R1+0x2254], R2 ;  /* 0x0022540201007387 */ /* 0x0043e20000100800 */
[----:B------:R-:W2:Y:S02]  /*1d5e0*/  LDL R13, [R1+0xc44] ;  /* 0x000c4400010d7983 */ /* 0x000ea40000100800 */
[----:B------:R-:W3:Y:S02]  /*1d5f0*/  LDL R0, [R1+0xc48] ;  /* 0x000c480001007983 */ /* 0x000ee40000100800 */
[----:B------:R-:W4:Y:S02]  /*1d600*/  LDL R12, [R1+0xc04] ;  /* 0x000c0400010c7983 */ /* 0x000f240000100800 */
[----:B0-----:R-:W-:-:S02]  /*1d610*/  @!P0 IMAD.MOV.U32 R6, RZ, RZ, R10 ;  /* 0x000000ffff068224 */ /* 0x001fc400078e000a */
[----:B------:R-:W-:Y:S01]  /*1d620*/  @!P0 IMAD.MOV.U32 R7, RZ, RZ, R11 ;  /* 0x000000ffff078224 */ /* 0x000fe200078e000b */
[----:B------:R-:W4:Y:S04]  /*1d630*/  LDL R10, [R1+0xbc8] ;  /* 0x000bc800010a7983 */ /* 0x000f280000100800 */
[----:B-1----:R-:W4:Y:S04]  /*1d640*/  LDL R2, [R1+0xc08] ;  /* 0x000c080001027983 */ /* 0x002f280000100800 */
[----:B------:R0:W4:Y:S04]  /*1d650*/  @!P0 LDG.E.U16 R5, [R6.64] ;  /* 0x0000000606058981 */ /* 0x000128000c1e1500 */
[----:B------:R-:W4:Y:S01]  /*1d660*/  LDL R11, [R1+0xbc4] ;  /* 0x000bc400010b7983 */ /* 0x000f220000100800 */
[----:B0-----:R-:W-:-:S02]  /*1d670*/  @!P0 IMAD.MOV.U32 R6, RZ, RZ, R14 ;  /* 0x000000ffff068224 */ /* 0x001fc400078e000e */
[----:B------:R-:W-:Y:S01]  /*1d680*/  @!P0 IMAD.MOV.U32 R7, RZ, RZ, R15 ;  /* 0x000000ffff078224 */ /* 0x000fe200078e000f */
[----:B------:R-:W-:Y:S01]  /*1d690*/  PRMT R18, RZ, 0x7610, R18 ;  /* 0x00007610ff127816 */ /* 0x000fe20000000012 */
[----:B------:R-:W4:Y:S04]  /*1d6a0*/  LDL R15, [R1+0xb88] ;  /* 0x000b8800010f7983 */ /* 0x000f280000100800 */
[----:B------:R2:W4:Y:S04]  /*1d6b0*/  @!P0 LDG.E.U16 R22, [R6.64] ;  /* 0x0000000606168981 */ /* 0x000528000c1e1500 */
[----:B------:R-:W4:Y:S01]  /*1d6c0*/  LDL R14, [R1+0xf18] ;  /* 0x000f1800010e7983 */ /* 0x000f220000100800 */
[----:B--2---:R-:W-:-:S02]  /*1d6d0*/  @!P0 IMAD.MOV.U32 R7, RZ, RZ, R13 ;  /* 0x000000ffff078224 */ /* 0x004fc400078e000d */
[----:B---3--:R-:W-:-:S05]  /*1d6e0*/  @!P0 IMAD.MOV.U32 R6, RZ, RZ, R0 ;  /* 0x000000ffff068224 */ /* 0x008fca00078e0000 */
[----:B------:R4:W2:Y:S02]  /*1d6f0*/  @!P0 LDG.E.U16 R18, [R6.64] ;  /* 0x0000000606128981 */ /* 0x0008a4000c1e1500 */
[----:B----4-:R-:W-:Y:S02]  /*1d700*/  @!P0 IMAD.MOV.U32 R7, RZ, RZ, R12 ;  /* 0x000000ffff078224 */ /* 0x010fe400078e000c */
[----:B------:R-:W-:Y:S01]  /*1d710*/  @!P0 IMAD.MOV.U32 R6, RZ, RZ, R2 ;  /* 0x000000ffff068224 */ /* 0x000fe200078e0002 */
[----:B------:R0:W-:Y:S01]  /*1d720*/  STL [R1+0x223c], R22 ;  /* 0x00223c1601007387 */ /* 0x0001e20000100800 */
[----:B------:R-:W3:Y:S02]  /*1d730*/  LDL R13, [R1+0xf1c] ;  /* 0x000f1c00010d7983 */ /* 0x000ee40000100800 */
[----:B------:R-:W4:Y:S02]  /*1d740*/  LDL R0, [R1+0xf48] ;  /* 0x000f480001007983 */ /* 0x000f240000100800 */
[----:B------:R-:W2:Y:S01]  /*1d750*/  LDL R12, [R1+0xc3c] ;  /* 0x000c3c00010c7983 */ /* 0x000ea20000100800 */
[----:B------:R-:W2:Y:S04]  /*1d760*/  LDL R2, [R1+0xc40] ;  /* 0x000c400001027983 */ /* 0x000ea80000100800 */
[----:B------:R-:W2:Y:S01]  /*1d770*/  LDL R26, [R1+0xbfc] ;  /* 0x000bfc00011a7983 */ /* 0x000ea20000100800 */
[----:B------:R-:W-:-:S02]  /*1d780*/  PRMT R9, RZ, 0x7610, R9 ;  /* 0x00007610ff097816 */ /* 0x000fc40000000009 */
[----:B------:R-:W-:Y:S02]  /*1d790*/  PRMT R8, RZ, 0x7610, R8 ;  /* 0x00007610ff087816 */ /* 0x000fe40000000008 */
[----:B------:R-:W-:Y:S01]  /*1d7a0*/  PRMT R16, RZ, 0x7610, R16 ;  /* 0x00007610ff107816 */ /* 0x000fe20000000010 */
[----:B------:R-:W2:Y:S04]  /*1d7b0*/  LDL R27, [R1+0xb84] ;  /* 0x000b8400011b7983 */ /* 0x000ea80000100800 */
[----:B0-----:R-:W2:Y:S04]  /*1d7c0*/  LDL R22, [R1+0xc00] ;  /* 0x000c000001167983 */ /* 0x001ea80000100800 */
[----:B------:R0:W2:Y:S04]  /*1d7d0*/  @!P0 LDG.E.U16 R9, [R6.64] ;  /* 0x0000000606098981 */ /* 0x0000a8000c1e1500 */
[----:B------:R1:W2:Y:S04]  /*1d7e0*/  @!P0 LDG.E.U16 R8, [R10.64] ;  /* 0x000000060a088981 */ /* 0x0002a8000c1e1500 */
[----:B------:R-:W2:Y:S01]  /*1d7f0*/  LDL R20, [R1+0xf24] ;  /* 0x000f240001147983 */ /* 0x000ea20000100800 */
[----:B0-----:R-:W-:Y:S01]  /*1d800*/  PRMT R7, RZ, 0x7610, R7 ;  /* 0x00007610ff077816 */ /* 0x001fe20000000007 */
[----:B-1----:R-:W-:-:S02]  /*1d810*/  @!P0 IMAD.MOV.U32 R10, RZ, RZ, R14 ;  /* 0x000000ffff0a8224 */ /* 0x002fc400078e000e */
[----:B------:R-:W-:Y:S01]  /*1d820*/  @!P0 IMAD.MOV.U32 R11, RZ, RZ, R15 ;  /* 0x000000ffff0b8224 */ /* 0x000fe200078e000f */
[----:B------:R-:W-:Y:S01]  /*1d830*/  PRMT R6, RZ, 0x7610, R6 ;  /* 0x00007610ff067816 */ /* 0x000fe20000000006 */
[----:B------:R-:W2:Y:S04]  /*1d840*/  LDL R15, [R1+0xbbc] ;  /* 0x000bbc00010f7983 */ /* 0x000ea80000100800 */
[----:B------:R3:W2:Y:S04]  /*1d850*/  @!P0 LDG.E.U16 R7, [R10.64] ;  /* 0x000000060a078981 */ /* 0x0006a8000c1e1500 */
[----:B------:R-:W2:Y:S01]  /*1d860*/  LDL R14, [R1+0xbc0] ;  /* 0x000bc000010e7983 */ /* 0x000ea20000100800 */
[----:B---3--:R-:W-:-:S02]  /*1d870*/  @!P0 IMAD.MOV.U32 R11, RZ, RZ, R13 ;  /* 0x000000ffff0b8224 */ /* 0x008fc400078e000d */
[----:B----4-:R-:W-:Y:S02]  /*1d880*/  @!P0 IMAD.MOV.U32 R10, RZ, RZ, R0 ;  /* 0x000000ffff0a8224 */ /* 0x010fe400078e0000 */
[----:B--2---:R-:W-:Y:S02]  /*1d890*/  @!P0 IMAD.MOV.U32 R13, RZ, RZ, R12 ;  /* 0x000000ffff0d8224 */ /* 0x004fe400078e000c */
[----:B------:R-:W-:Y:S01]  /*1d8a0*/  @!P0 IMAD.MOV.U32 R12, RZ, RZ, R2 ;  /* 0x000000ffff0c8224 */ /* 0x000fe200078e0002 */
[----:B------:R-:W2:Y:S04]  /*1d8b0*/  LDL R0, [R1+0xf20] ;  /* 0x000f200001007983 */ /* 0x000ea80000100800 */
[----:B------:R0:W3:Y:S04]  /*1d8c0*/  @!P0 LDG.E.U16 R6, [R10.64] ;  /* 0x000000060a068981 */ /* 0x0000e8000c1e1500 */
[----:B------:R1:W4:Y:S04]  /*1d8d0*/  @!P0 LDG.E.U16 R16, [R12.64] ;  /* 0x000000060c108981 */ /* 0x000328000c1e1500 */
[----:B------:R-:W3:Y:S01]  /*1d8e0*/  LDL R2, [R1+0xf44] ;  /* 0x000f440001027983 */ /* 0x000ee20000100800 */
[----:B0-----:R-:W-:Y:S01]  /*1d8f0*/  PRMT R10, RZ, 0x7610, R10 ;  /* 0x00007610ff0a7816 */ /* 0x001fe2000000000a */
[----:B-1----:R-:W-:-:S02]  /*1d900*/  @!P0 IMAD.MOV.U32 R12, RZ, RZ, R22 ;  /* 0x000000ffff0c8224 */ /* 0x002fc400078e0016 */
[----:B------:R-:W-:-:S05]  /*1d910*/  @!P0 IMAD.MOV.U32 R13, RZ, RZ, R26 ;  /* 0x000000ffff0d8224 */ /* 0x000fca00078e001a */
[----:B------:R0:W3:Y:S01]  /*1d920*/  @!P0 LDG.E.U16 R10, [R12.64] ;  /* 0x000000060c0a8981 */ /* 0x0000e2000c1e1500 */
[----:B------:R-:W-:-:S06]  /*1d930*/  PRMT R11, RZ, 0x7610, R11 ;  /* 0x00007610ff0b7816 */ /* 0x000fcc000000000b */
[----:B------:R1:W3:Y:S01]  /*1d940*/  @!P0 LDG.E.U16 R11, [R14.64] ;  /* 0x000000060e0b8981 */ /* 0x0002e2000c1e1500 */
[----:B0-----:R-:W-:Y:S02]  /*1d950*/  PRMT R12, RZ, 0x7610, R12 ;  /* 0x00007610ff0c7816 */ /* 0x001fe4000000000c */
[----:B------:R-:W-:Y:S01]  /*1d960*/  PRMT R13, RZ, 0x7610, R13 ;  /* 0x00007610ff0d7816 */ /* 0x000fe2000000000d */
[----:B-1----:R-:W-:Y:S02]  /*1d970*/  @!P0 IMAD.MOV.U32 R15, RZ, RZ, R27 ;  /* 0x000000ffff0f8224 */ /* 0x002fe400078e001b */
[----:B--2---:R-:W-:Y:S01]  /*1d980*/  @!P0 IMAD.MOV.U32 R14, RZ, RZ, R0 ;  /* 0x000000ffff0e8224 */ /* 0x004fe200078e0000 */
[----:B----4-:R0:W-:Y:S04]  /*1d990*/  STL [R1+0x2240], R16 ;  /* 0x0022401001007387 */ /* 0x0101e80000100800 */
[----:B------:R3:W2:Y:S02]  /*1d9a0*/  @!P0 LDG.E.U16 R12, [R14.64] ;  /* 0x000000060e0c8981 */ /* 0x0006a4000c1e1500 */
[----:B---3--:R-:W-:-:S02]  /*1d9b0*/  @!P0 IMAD.MOV.U32 R14, RZ, RZ, R2 ;  /* 0x000000ffff0e8224 */ /* 0x008fc400078e0002 */
[----:B------:R-:W-:Y:S01]  /*1d9c0*/  @!P0 IMAD.MOV.U32 R15, RZ, RZ, R20 ;  /* 0x000000ffff0f8224 */ /* 0x000fe200078e0014 */
[----:B------:R1:W-:Y:S01]  /*1d9d0*/  STL [R1+0x2244], R10 ;  /* 0x0022440a01007387 */ /* 0x0003e20000100800 */
[----:B------:R-:W3:Y:S02]  /*1d9e0*/  LDL R26, [R1+0xc78] ;  /* 0x000c7800011a7983 */ /* 0x000ee40000100800 */
[----:B------:R-:W4:Y:S02]  /*1d9f0*/  LDL R28, [R1+0xc34] ;  /* 0x000c3400011c7983 */ /* 0x000f240000100800 */
[----:B------:R-:W2:Y:S01]  /*1da00*/  LDL R22, [R1+0xc38] ;  /* 0x000c380001167983 */ /* 0x000ea20000100800 */
[----:B0-----:R-:W2:Y:S04]  /*1da10*/  LDL R16, [R1+0xbf4] ;  /* 0x000bf40001107983 */ /* 0x001ea80000100800 */
[----:B------:R-:W2:Y:S04]  /*1da20*/  LDL R0, [R1+0xbf8] ;  /* 0x000bf80001007983 */ /* 0x000ea80000100800 */
[----:B------:R0:W2:Y:S04]  /*1da30*/  @!P0 LDG.E.U16 R13, [R14.64] ;  /* 0x000000060e0d8981 */ /* 0x0000a8000c1e1500 */
[----:B-1----:R-:W2:Y:S01]  /*1da40*/  LDL R10, [R1+0xbb8] ;  /* 0x000bb800010a7983 */ /* 0x002ea20000100800 */
[----:B------:R-:W2:Y:S02]  /*1da50*/  LDL.LU R2, [R1+0x28] ;  /* 0x0000280001027983 */ /* 0x000ea40000300800 */
[----:B------:R-:W2:Y:S02]  /*1da60*/  LDL.LU R20, [R1+0x18] ;  /* 0x0000180001147983 */ /* 0x000ea40000300800 */
[----:B------:R-:W2:Y:S01]  /*1da70*/  LDL.LU R27, [R1+0x8] ;  /* 0x00000800011b7983 */ /* 0x000ea20000300800 */
[----:B0-----:R-:W2:Y:S01]  /*1da80*/  LDL R15, [R1+0xc74] ;  /* 0x000c7400010f7983 */ /* 0x001ea20000100800 */
[----:B------:R-:W-:-:S02]  /*1da90*/  PRMT R17, RZ, 0x7610, R17 ;  /* 0x00007610ff117816 */ /* 0x000fc40000000011 */
[----:B------:R-:W-:Y:S02]  /*1daa0*/  PRMT R19, RZ, 0x7610, R19 ;  /* 0x00007610ff137816 */ /* 0x000fe40000000013 */
[----:B------:R-:W-:Y:S01]  /*1dab0*/  PRMT R21, RZ, 0x7610, R21 ;  /* 0x00007610ff157816 */ /* 0x000fe20000000015 */
[----:B---3--:R-:W-:Y:S02]  /*1dac0*/  @!P0 IMAD.MOV.U32 R14, RZ, RZ, R26 ;  /* 0x000000ffff0e8224 */ /* 0x008fe400078e001a */
[----:B------:R-:W3:Y:S04]  /*1dad0*/  LDL R26, [R1+0xf40] ;  /* 0x000f4000011a7983 */ /* 0x000ee80000100800 */
[----:B--2---:R0:W2:Y:S02]  /*1dae0*/  @!P0 LDG.E.U16 R17, [R14.64] ;  /* 0x000000060e118981 */ /* 0x0040a4000c1e1500 */
[----:B0-----:R-:W-:-:S02]  /*1daf0*/  @!P0 IMAD.MOV.U32 R14, RZ, RZ, R22 ;  /* 0x000000ffff0e8224 */ /* 0x001fc400078e0016 */
[----:B----4-:R-:W-:-:S05]  /*1db00*/  @!P0 IMAD.MOV.U32 R15, RZ, RZ, R28 ;  /* 0x000000ffff0f8224 */ /* 0x010fca00078e001c */
[----:B------:R0:W4:Y:S02]  /*1db10*/  @!P0 LDG.E.U16 R19, [R14.64] ;  /* 0x000000060e138981 */ /* 0x000124000c1e1500 */
[----:B0-----:R-:W-:Y:S02]  /*1db20*/  @!P0 IMAD.MOV.U32 R14, RZ, RZ, R0 ;  /* 0x000000ffff0e8224 */ /* 0x001fe400078e0000 */
[----:B------:R-:W-:Y:S02]  /*1db30*/  @!P0 IMAD.MOV.U32 R15, RZ, RZ, R16 ;  /* 0x000000ffff0f8224 */ /* 0x000fe400078e0010 */
[----:B------:R-:W2:Y:S01]  /*1db40*/  LDL.LU R16, [R1+0x90] ;  /* 0x0000900001107983 */ /* 0x000ea20000300800 */
[----:B------:R-:W2:Y:S02]  /*1db50*/  LDL.LU R22, [R1+0x84] ;  /* 0x0000840001167983 */ /* 0x000ea40000300800 */
[----:B------:R-:W2:Y:S02]  /*1db60*/  LDL.LU R28, [R1+0x78] ;  /* 0x00007800011c7983 */ /* 0x000ea40000300800 */
[----:B------:R-:W2:Y:S01]  /*1db70*/  LDL.LU R0, [R1+0x4c] ;  /* 0x00004c0001007983 */ /* 0x000ea20000300800 */
[----:B------:R0:W2:Y:S04]  /*1db80*/  @!P0 LDG.E.U16 R21, [R14.64] ;  /* 0x000000060e158981 */ /* 0x0000a8000c1e1500 */
[----:B0-----:R-:W2:Y:S01]  /*1db90*/  LDL R15, [R1+0xbb4] ;  /* 0x000bb400010f7983 */ /* 0x001ea20000100800 */
[----:B------:R-:W-:Y:S01]  /*1dba0*/  PRMT R23, RZ, 0x7610, R23 ;  /* 0x00007610ff177816 */ /* 0x000fe20000000017 */
[----:B------:R-:W-:-:S02]  /*1dbb0*/  @!P0 IMAD.MOV.U32 R14, RZ, RZ, R10 ;  /* 0x000000ffff0e8224 */ /* 0x000fc400078e000a */
[----:B------:R-:W0:Y:S04]  /*1dbc0*/  S2R R10, SR_TID.X ;  /* 0x00000000000a7919 */ /* 0x000e280000002100 */
[----:B--2---:R1:W2:Y:S04]  /*1dbd0*/  @!P0 LDG.E.U16 R23, [R14.64] ;  /* 0x000000060e178981 */ /* 0x0042a8000c1e1500 */
[----:B-1----:R-:W2:Y:S04]  /*1dbe0*/  LDL R14, [R1+0xb80] ;  /* 0x000b8000010e7983 */ /* 0x002ea80000100800 */
[----:B------:R-:W2:Y:S01]  /*1dbf0*/  LDL R15, [R1+0xf28] ;  /* 0x000f2800010f7983 */ /* 0x000ea20000100800 */
[----:B------:R-:W-:-:S02]  /*1dc00*/  PRMT R24, RZ, 0x7610, R24 ;  /* 0x00007610ff187816 */ /* 0x000fc40000000018 */
[----:B0-----:R-:W-:Y:S02]  /*1dc10*/  LOP3.LUT R10, R10, 0x3f, RZ, 0xc0, !PT ;  /* 0x0000003f0a0a7812 */ /* 0x001fe400078ec0ff */
[----:B------:R-:W-:Y:S01]  /*1dc20*/  PRMT R25, RZ, 0x7610, R25 ;  /* 0x00007610ff197816 */ /* 0x000fe20000000019 */
[----:B------:R0:W-:Y:S01]  /*1dc30*/  STL [R1+0x117c], R29 ;  /* 0x00117c1d01007387 */ /* 0x0001e20000100800 */
[----:B--2---:R-:W-:-:S04]  /*1dc40*/  @!P0 LOP3.LUT R15, R15, R14, RZ, 0x3c, !PT ;  /* 0x0000000e0f0f8212 */ /* 0x004fc800078e3cff */
[----:B------:R-:W-:-:S04]  /*1dc50*/  @!P0 LOP3.LUT R14, R15, R14, RZ, 0x3c, !PT ;  /* 0x0000000e0f0e8212 */ /* 0x000fc800078e3cff */
[----:B------:R-:W-:-:S05]  /*1dc60*/  @!P0 LOP3.LUT R15, R15, R14, RZ, 0x3c, !PT ;  /* 0x0000000e0f0f8212 */ /* 0x000fca00078e3cff */
[----:B------:R3:W2:Y:S02]  /*1dc70*/  @!P0 LDG.E.U16 R24, [R14.64] ;  /* 0x000000060e188981 */ /* 0x0006a4000c1e1500 */
[----:B---3--:R-:W-:Y:S02]  /*1dc80*/  @!P0 IMAD.MOV.U32 R14, RZ, RZ, R26 ;  /* 0x000000ffff0e8224 */ /* 0x008fe400078e001a */
[----:B------:R-:W-:Y:S02]  /*1dc90*/  IMAD.SHL.U32 R26, R10, 0x2, RZ ;  /* 0x000000020a1a7824 */ /* 0x000fe400078e00ff */
[----:B------:R-:W-:Y:S02]  /*1dca0*/  @!P0 IMAD.MOV.U32 R15, RZ, RZ, R29 ;  /* 0x000000ffff0f8224 */ /* 0x000fe400078e001d */
[----:B0-----:R-:W3:Y:S04]  /*1dcb0*/  LDL.LU R29, [R1+0x4] ;  /* 0x00000400011d7983 */ /* 0x001ee80000300800 */
[----:B------:R0:W2:Y:S01]  /*1dcc0*/  @!P0 LDG.E.U16 R25, [R14.64] ;  /* 0x000000060e198981 */ /* 0x0000a2000c1e1500 */
[----:B------:R-:W-:-:S05]  /*1dcd0*/  LOP3.LUT R26, R26, 0x40, RZ, 0x3c, !PT ;  /* 0x000000401a1a7812 */ /* 0x000fca00078e3cff */
[----:B------:R1:W-:Y:S01]  /*1dce0*/  STS.U16 [R26+0x5e00], R2 ;  /* 0x005e00021a007388 */ /* 0x0003e20000000400 */
[----:B------:R4:W-:Y:S03]  /*1dcf0*/  STS.U16 [R26+0x6200], R20 ;  /* 0x006200141a007388 */ /* 0x0009e60000000400 */
[----:B0-----:R-:W2:Y:S01]  /*1dd00*/  LDL.LU R14, [R1+0x24] ;  /* 0x00002400010e7983 */ /* 0x001ea20000300800 */
[----:B------:R-:W2:Y:S02]  /*1dd10*/  LDL.LU R15, [R1+0x14] ;  /* 0x00001400010f7983 */ /* 0x000ea40000300800 */
[----:B------:R0:W-:Y:S01]  /*1dd20*/  STS.U16 [R26+0x6600], R27 ;  /* 0x0066001b1a007388 */ /* 0x0001e20000000400 */
[----:B-1----:R-:W2:Y:S01]  /*1dd30*/  LDL.LU R2, [R1+0x2254] ;  /* 0x0022540001027983 */ /* 0x002ea20000300800 */
[----:B----4-:R-:W4:Y:S03]  /*1dd40*/  LDL.LU R20, [R1+0x2250] ;  /* 0x0022500001147983 */ /* 0x010f260000300800 */
[----:B0-----:R-:W2:Y:S01]  /*1dd50*/  LDL.LU R27, [R1+0x224c] ;  /* 0x00224c00011b7983 */ /* 0x001ea20000300800 */
[----:B------:R-:W-:-:S03]  /*1dd60*/  IMAD.SHL.U32 R10, R10, 0x2, RZ ;  /* 0x000000020a0a7824 */ /* 0x000fc600078e00ff */
[----:B--2---:R0:W-:Y:S01]  /*1dd70*/  STS.U16 [R26+0x6a00], R27 ;  /* 0x006a001b1a007388 */ /* 0x0041e20000000400 */
[----:B----4-:R1:W-:Y:S02]  /*1dd80*/  STS.U16 [R26+0x6e00], R20 ;  /* 0x006e00141a007388 */ /* 0x0103e40000000400 */
[----:B------:R2:W-:Y:S01]  /*1dd90*/  STS.U16 [R26+0x7200], R2 ;  /* 0x007200021a007388 */ /* 0x0005e20000000400 */
[----:B0-----:R-:W2:Y:S01]  /*1dda0*/  LDL.LU R27, [R1+0x34] ;  /* 0x00003400011b7983 */ /* 0x001ea20000300800 */
[----:B-1----:R-:W3:Y:S02]  /*1ddb0*/  LDL.LU R20, [R1+0x40] ;  /* 0x0000400001147983 */ /* 0x002ee40000300800 */
[----:B--2---:R-:W2:Y:S01]  /*1ddc0*/  LDL.LU R2, [R1+0x9c] ;  /* 0x00009c0001027983 */ /* 0x004ea20000300800 */
[----:B------:R0:W-:Y:S04]  /*1ddd0*/  STS.U16 [R26+0x7600], R3 ;  /* 0x007600031a007388 */ /* 0x0001e80000000400 */
[----:B0-----:R-:W0:Y:S04]  /*1dde0*/  S2R R3, SR_TID.X ;  /* 0x0000000000037919 */ /* 0x001e280000002100 */
[----:B------:R-:W3:Y:S01]  /*1ddf0*/  LDL.LU R26, [R1+0x2248] ;  /* 0x00224800011a7983 */ /* 0x000ee20000300800 */
[----:B------:R-:W-:-:S02]  /*1de00*/  LOP3.LUT R10, R10, 0x50, RZ, 0x3c, !PT ;  /* 0x000000500a0a7812 */ /* 0x000fc400078e3cff */
[----:B0-----:R-:W-:-:S05]  /*1de10*/  LOP3.LUT R3, R3, 0x3f, RZ, 0xc0, !PT ;  /* 0x0000003f03037812 */ /* 0x001fca00078ec0ff */
[----:B------:R-:W-:-:S05]  /*1de20*/  IMAD.SHL.U32 R3, R3, 0x2, RZ ;  /* 0x0000000203037824 */ /* 0x000fca00078e00ff */
[----:B------:R-:W-:-:S05]  /*1de30*/  LOP3.LUT R3, R3, 0x40, RZ, 0x3c, !PT ;  /* 0x0000004003037812 */ /* 0x000fca00078e3cff */
[----:B------:R-:W-:Y:S01]  /*1de40*/  STS.U16 [R3+0x7a00], R4 ;  /* 0x007a000403007388 */ /* 0x000fe20000000400 */
[----:B------:R-:W-:Y:S03]  /*1de50*/  STS.U16 [R3+0x7e00], R5 ;  /* 0x007e000503007388 */ /* 0x000fe60000000400 */
[----:B--2---:R-:W-:Y:S01]  /*1de60*/  STS.U16 [R10+0x4280], R2 ;  /* 0x004280020a007388 */ /* 0x004fe20000000400 */
[----:B------:R0:W-:Y:S02]  /*1de70*/  STS.U16 [R10+0x4680], R16 ;  /* 0x004680100a007388 */ /* 0x0001e40000000400 */
[----:B------:R1:W-:Y:S02]  /*1de80*/  STS.U16 [R10+0x4a80], R22 ;  /* 0x004a80160a007388 */ /* 0x0003e40000000400 */
[----:B------:R2:W-:Y:S01]  /*1de90*/  STS.U16 [R10+0x4e80], R28 ;  /* 0x004e801c0a007388 */ /* 0x0005e20000000400 */
[----:B------:R3:W-:Y:S04]  /*1dea0*/  STS.U16 [R10+0x5280], R0 ;  /* 0x005280000a007388 */ /* 0x0007e80000000400 */
[----:B0-----:R-:W4:Y:S01]  /*1deb0*/  LDL.LU R16, [R1+0x98] ;  /* 0x0000980001107983 */ /* 0x001f220000300800 */
[----:B-1----:R-:W4:Y:S02]  /*1dec0*/  LDL.LU R22, [R1+0x8c] ;  /* 0x00008c0001167983 */ /* 0x002f240000300800 */
[----:B--2---:R-:W2:Y:S02]  /*1ded0*/  LDL.LU R28, [R1+0x80] ;  /* 0x00008000011c7983 */ /* 0x004ea40000300800 */
[----:B---3--:R-:W3:Y:S01]  /*1dee0*/  LDL.LU R0, [R1+0x74] ;  /* 0x0000740001007983 */ /* 0x008ee20000300800 */
[----:B------:R-:W-:Y:S01]  /*1def0*/  STS.U16 [R10+0x5680], R20 ;  /* 0x005680140a007388 */ /* 0x000fe20000000400 */
[----:B------:R-:W-:Y:S02]  /*1df00*/  STS.U16 [R10+0x5a80], R27 ;  /* 0x005a801b0a007388 */ /* 0x000fe40000000400 */
[----:B------:R-:W-:Y:S02]  /*1df10*/  STS.U16 [R10+0x5e80], R14 ;  /* 0x005e800e0a007388 */ /* 0x000fe40000000400 */
[----:B------:R0:W-:Y:S01]  /*1df20*/  STS.U16 [R10+0x6280], R15 ;  /* 0x0062800f0a007388 */ /* 0x0001e20000000400 */
[----:B------:R-:W3:Y:S01]  /*1df30*/  LDL.LU R5, [R1+0x94] ;  /* 0x0000940001057983 */ /* 0x000ee20000300800 */
[----:B------:R-:W3:Y:S03]  /*1df40*/  LDL.LU R4, [R1+0x88] ;  /* 0x0000880001047983 */ /* 0x000ee60000300800 */
[----:B0-----:R-:W0:Y:S04]  /*1df50*/  S2R R15, SR_TID.X ;  /* 0x00000000000f7919 */ /* 0x001e280000002100 */
[----:B------:R1:W-:Y:S01]  /*1df60*/  STS.U16 [R10+0x6680], R29 ;  /* 0x0066801d0a007388 */ /* 0x0003e20000000400 */
[----:B------:R-:W3:Y:S02]  /*1df70*/  LDL.LU R3, [R1+0x7c] ;  /* 0x00007c0001037983 */ /* 0x000ee40000300800 */
[----:B------:R-:W3:Y:S02]  /*1df80*/  LDL.LU R2, [R1+0x70] ;  /* 0x0000700001027983 */ /* 0x000ee40000300800 */
[----:B------:R-:W-:Y:S01]  /*1df90*/  STS.U16 [R10+0x6a80], R26 ;  /* 0x006a801a0a007388 */ /* 0x000fe20000000400 */
[----:B------:R-:W3:Y:S01]  /*1dfa0*/  LDL.LU R20, [R1+0x44] ;  /* 0x0000440001147983 */ /* 0x000ee20000300800 */
[----:B------:R-:W3:Y:S02]  /*1dfb0*/  LDL.LU R27, [R1+0x38] ;  /* 0x00003800011b7983 */ /* 0x000ee40000300800 */
[----:B------:R-:W3:Y:S01]  /*1dfc0*/  LDL.LU R14, [R1+0x2c] ;  /* 0x00002c00010e7983 */ /* 0x000ee20000300800 */
[----:B------:R0:W-:Y:S04]  /*1dfd0*/  STS.U16 [R10+0x6e80], R18 ;  /* 0x006e80120a007388 */ /* 0x0001e80000000400 */
[----:B-1----:R-:W3:Y:S01]  /*1dfe0*/  LDL.LU R29, [R1+0x1c] ;  /* 0x00001c00011d7983 */ /* 0x002ee20000300800 */
[----:B------:R1:W-:Y:S02]  /*1dff0*/  STS.U16 [R10+0x7280], R9 ;  /* 0x007280090a007388 */ /* 0x0003e40000000400 */
[----:B------:R0:W-:Y:S02]  /*1e000*/  STS.U16 [R10+0x7680], R8 ;  /* 0x007680080a007388 */ /* 0x0001e40000000400 */
[----:B------:R0:W-:Y:S02]  /*1e010*/  STS.U16 [R10+0x7a80], R7 ;  /* 0x007a80070a007388 */ /* 0x0001e40000000400 */
[----:B0-----:R-:W-:Y:S01]  /*1e020*/  LOP3.LUT R15, R15, 0x3f, RZ, 0xc0, !PT ;  /* 0x0000003f0f0f7812 */ /* 0x001fe200078ec0ff */
[----:B------:R-:W3:Y:S01]  /*1e030*/  LDL.LU R18, [R1+0x10] ;  /* 0x0000100001127983 */ /* 0x000ee20000300800 */
[----:B-1----:R-:W3:Y:S02]  /*1e040*/  LDL.LU R9, [R1+0x20] ;  /* 0x0000200001097983 */ /* 0x002ee40000300800 */
[----:B------:R-:W3:Y:S02]  /*1e050*/  LDL.LU R8, [R1+0x30] ;  /* 0x0000300001087983 */ /* 0x000ee40000300800 */
[----:B------:R-:W3:Y:S02]  /*1e060*/  LDL.LU R7, [R1+0x3c] ;  /* 0x00003c0001077983 */ /* 0x000ee40000300800 */
[C---:B------:R-:W-:Y:S01]  /*1e070*/  IMAD.SHL.U32 R26, R15.reuse, 0x2, RZ ;  /* 0x000000020f1a7824 */ /* 0x040fe200078e00ff */
[----:B------:R0:W-:Y:S04]  /*1e080*/  STS.U16 [R10+0x7e80], R6 ;  /* 0x007e80060a007388 */ /* 0x0001e80000000400 */
[----:B------:R-:W-:Y:S01]  /*1e090*/  LOP3.LUT R26, R26, 0x60, RZ, 0x3c, !PT ;  /* 0x000000601a1a7812 */ /* 0x000fe200078e3cff */
[----:B0-----:R-:W3:Y:S01]  /*1e0a0*/  LDL.LU R10, [R1+0x2244] ;  /* 0x00224400010a7983 */ /* 0x001ee20000300800 */
[----:B------:R-:W3:Y:S03]  /*1e0b0*/  LDL.LU R6, [R1+0x48] ;  /* 0x0000480001067983 */ /* 0x000ee60000300800 */
[----:B----4-:R0:W-:Y:S01]  /*1e0c0*/  STS.U16 [R26+0x4300], R16 ;  /* 0x004300101a007388 */ /* 0x0101e20000000400 */
[----:B------:R1:W-:Y:S02]  /*1e0d0*/  STS.U16 [R26+0x4700], R22 ;  /* 0x004700161a007388 */ /* 0x0003e40000000400 */
[----:B--2---:R2:W-:Y:S02]  /*1e0e0*/  STS.U16 [R26+0x4b00], R28 ;  /* 0x004b001c1a007388 */ /* 0x0045e40000000400 */
[----:B---3--:R3:W-:Y:S01]  /*1e0f0*/  STS.U16 [R26+0x4f00], R0 ;  /* 0x004f00001a007388 */ /* 0x0087e20000000400 */
[----:B0-----:R-:W4:Y:S01]  /*1e100*/  LDL.LU R16, [R1+0x2240] ;  /* 0x0022400001107983 */ /* 0x001f220000300800 */
[----:B-1----:R-:W4:Y:S02]  /*1e110*/  LDL.LU R22, [R1+0x223c] ;  /* 0x00223c0001167983 */ /* 0x002f240000300800 */
[----:B--2---:R-:W2:Y:S01]  /*1e120*/  LDL.LU R28, [R1+0x2238] ;  /* 0x00223800011c7983 */ /* 0x004ea20000300800 */
[----:B---3--:R-:W3:Y:S04]  /*1e130*/  LDL.LU R0, [R1+0x2234] ;  /* 0x0022340001007983 */ /* 0x008ee80000300800 */
[----:B------:R-:W-:Y:S01]  /*1e140*/  STS.U16 [R26+0x5300], R6 ;  /* 0x005300061a007388 */ /* 0x000fe20000000400 */
[----:B------:R-:W-:Y:S02]  /*1e150*/  STS.U16 [R26+0x5700], R7 ;  /* 0x005700071a007388 */ /* 0x000fe40000000400 */
[----:B------:R-:W-:Y:S02]  /*1e160*/  STS.U16 [R26+0x5b00], R8 ;  /* 0x005b00081a007388 */ /* 0x000fe40000000400 */
[----:B------:R-:W-:Y:S01]  /*1e170*/  STS.U16 [R26+0x5f00], R9 ;  /* 0x005f00091a007388 */ /* 0x000fe20000000400 */
[----:B------:R-:W-:Y:S01]  /*1e180*/  STS.U16 [R26+0x6300], R18 ;  /* 0x006300121a007388 */ /* 0x000fe20000000400 */
[----:B------:R-:W-:-:S05]  /*1e190*/  IMAD.SHL.U32 R15, R15, 0x2, RZ ;  /* 0x000000020f0f7824 */ /* 0x000fca00078e00ff */
[----:B------:R-:W-:Y:S01]  /*1e1a0*/  LOP3.LUT R15, R15, 0x70, RZ, 0x3c, !PT ;  /* 0x000000700f0f7812 */ /* 0x000fe200078e3cff */
[----:B---3--:R0:W-:Y:S04]  /*1e1b0*/  STS.U16 [R26+0x6700], R0 ;  /* 0x006700001a007388 */ /* 0x0081e80000000400 */
[----:B0-----:R-:W3:Y:S01]  /*1e1c0*/  LDL.LU R0, [R1+0x2230] ;  /* 0x0022300001007983 */ /* 0x001ee20000300800 */
[----:B----4-:R-:W-:Y:S02]  /*1e1d0*/  STS.U16 [R26+0x6b00], R22 ;  /* 0x006b00161a007388 */ /* 0x010fe40000000400 */
        /* <DEDUP_REMOVED lines=12> */
[----:B------:R0:W-:Y:S02]  /*1e2a0*/  STS.U16 [R15+0x5f80], R29 ;  /* 0x005f801d0f007388 */ /* 0x0001e40000000400 */
[----:B0-----:R-:W4:Y:S04]  /*1e2b0*/  LDL R29, [R1+0x728] ;  /* 0x00072800011d7983 */ /* 0x001f280000100800 */
[----:B---3--:R-:W-:Y:S01]  /*1e2c0*/  STS.U16 [R15+0x6380], R0 ;  /* 0x006380000f007388 */ /* 0x008fe20000000400 */
[----:B--2---:R-:W-:Y:S02]  /*1e2d0*/  STS.U16 [R15+0x6780], R28 ;  /* 0x0067801c0f007388 */ /* 0x004fe40000000400 */
[----:B------:R0:W-:Y:S02]  /*1e2e0*/  STS.U16 [R15+0x6b80], R17 ;  /* 0x006b80110f007388 */ /* 0x0001e40000000400 */
[----:B------:R1:W-:Y:S01]  /*1e2f0*/  STS.U16 [R15+0x6f80], R19 ;  /* 0x006f80130f007388 */ /* 0x0003e20000000400 */
[----:B0-----:R-:W2:Y:S01]  /*1e300*/  LDL.LU.64 R16, [R1+0x6d0] ;  /* 0x0006d00001107983 */ /* 0x001ea20000300a00 */
[----:B-1----:R-:W2:Y:S03]  /*1e310*/  LDL.LU.64 R18, [R1+0x6d8] ;  /* 0x0006d80001127983 */ /* 0x002ea60000300a00 */
[----:B------:R-:W-:Y:S01]  /*1e320*/  STS.U16 [R15+0x7380], R21 ;  /* 0x007380150f007388 */ /* 0x000fe20000000400 */
[----:B------:R-:W-:Y:S02]  /*1e330*/  STS.U16 [R15+0x7780], R23 ;  /* 0x007780170f007388 */ /* 0x000fe40000000400 */
[----:B------:R-:W-:Y:S02]  /*1e340*/  STS.U16 [R15+0x7b80], R24 ;  /* 0x007b80180f007388 */ /* 0x000fe40000000400 */
[----:B------:R-:W-:Y:S01]  /*1e350*/  STS.U16 [R15+0x7f80], R25 ;  /* 0x007f80190f007388 */ /* 0x000fe20000000400 */
[----:B------:R-:W-:Y:S06]  /*1e360*/  BAR.SYNC.DEFER_BLOCKING 0x0 ;  /* 0x0000000000007b1d */ /* 0x000fec0000010000 */
[----:B------:R-:W0:Y:S04]  /*1e370*/  S2R R0, SR_TID.X ;  /* 0x0000000000007919 */ /* 0x000e280000002100 */
[----:B----4-:R-:W1:Y:S01]  /*1e380*/  LDSM.16.M88.4 R8, [R29+0x4800] ;  /* 0x004800001d08783b */ /* 0x010e620000000200 */
[----:B0-----:R-:W-:-:S02]  /*1e390*/  IMAD.SHL.U32 R12, R0, 0x2, RZ ;  /* 0x00000002000c7824 */ /* 0x001fc400078e00ff */
[C---:B------:R-:W-:Y:S01]  /*1e3a0*/  IMAD.SHL.U32 R14, R0.reuse, 0x80, RZ ;  /* 0x00000080000e7824 */ /* 0x040fe200078e00ff */
[----:B------:R-:W-:Y:S01]  /*1e3b0*/  LOP3.LUT R0, R0, 0x7, RZ, 0xc0, !PT ;  /* 0x0000000700007812 */ /* 0x000fe200078ec0ff */
[----:B------:R-:W-:Y:S04]  /*1e3c0*/  LDSM.16.M88.4 R24, [R29+0x5000] ;  /* 0x005000001d18783b */ /* 0x000fe80000000200 */
[----:B------:R-:W-:Y:S01]  /*1e3d0*/  LDSM.16.M88.4 R20, [R29+0x6800] ;  /* 0x006800001d14783b */ /* 0x000fe20000000200 */
[----:B------:R-:W-:-:S05]  /*1e3e0*/  IMAD R0, R0, 0x110, RZ ;  /* 0x0000011000007824 */ /* 0x000fca00078e02ff */
[----:B------:R-:W-:-:S04]  /*1e3f0*/  LOP3.LUT R0, R0, 0x10, R12, 0x78, !PT ;  /* 0x0000001000007812 */ /* 0x000fc800078e780c */
[----:B------:R-:W-:Y:S02]  /*1e400*/  LOP3.LUT R0, R0, 0x800, R14, 0xf8, !PT ;  /* 0x0000080000007812 */ /* 0x000fe400078ef80e */
[----:B------:R-:W0:Y:S04]  /*1e410*/  LDSM.16.M88.4 R12, [R29+0x4000] ;  /* 0x004000001d0c783b */ /* 0x000e280000000200 */
[----:B------:R-:W-:Y:S04]  /*1e420*/  LDSM.16.MT88.4 R4, [R0] ;  /* 0x000000000004783b */ /* 0x000fe80000004200 */
[----:B-1----:R-:W-:Y:S01]  /*1e430*/  STL.64 [R1+0x10], R8 ;  /* 0x0000100801007387 */ /* 0x002fe20000100a00 */
[----:B------:R-:W-:-:S02]  /*1e440*/  IMAD.MOV.U32 R3, RZ, RZ, R8 ;  /* 0x000000ffff037224 */ /* 0x000fc400078e0008 */
[----:B------:R-:W-:Y:S02]  /*1e450*/  STL.64 [R1+0x18], R10 ;  /* 0x0000180a01007387 */ /* 0x000fe40000100a00 */
[----:B------:R-:W-:Y:S02]  /*1e460*/  IMAD.MOV.U32 R2, RZ, RZ, R9 ;  /* 0x000000ffff027224 */ /* 0x000fe400078e0009 */
[----:B------:R-:W1:Y:S04]  /*1e470*/  LDSM.16.M88.4 R8, [R29+0x5800] ;  /* 0x005800001d08783b */ /* 0x000e680000000200 */
[----:B0-----:R-:W-:Y:S01]  /*1e480*/  STL.64 [R1+0x20], R12 ;  /* 0x0000200c01007387 */ /* 0x001fe20000100a00 */
[----:B------:R-:W-:Y:S03]  /*1e490*/  STL.64 [R1+0x28], R14 ;  /* 0x0000280e01007387 */ /* 0x000fe60000100a00 */
[----:B-1----:R-:W-:Y:S01]  /*1e4a0*/  STL [R1+0x1e4c], R10 ;  /* 0x001e4c0a01007387 */ /* 0x002fe20000100800 */
[----:B------:R-:W-:Y:S02]  /*1e4b0*/  STL [R1+0x1e48], R11 ;  /* 0x001e480b01007387 */ /* 0x000fe40000100800 */
[----:B------:R-:W-:Y:S02]  /*1e4c0*/  STL.64 [R1+0x2208], R8 ;  /* 0x0022080801007387 */ /* 0x000fe40000100a00 */
[----:B------:R-:W-:Y:S01]  /*1e4d0*/  STL.64 [R1], R24 ;  /* 0x0000001801007387 */ /* 0x000fe20000100a00 */
[----:B------:R-:W-:Y:S01]  /*1e4e0*/  STL.64 [R1+0x8], R26 ;  /* 0x0000081a01007387 */ /* 0x000fe20000100a00 */
[----:B------:R0:W-:Y:S02]  /*1e4f0*/  STL.64 [R1+0x2210], R24 ;  /* 0x0022101801007387 */ /* 0x0001e40000100a00 */
[----:B0-----:R-:W-:-:S02]  /*1e500*/  IMAD.MOV.U32 R24, RZ, RZ, R3 ;  /* 0x000000ffff187224 */ /* 0x001fc400078e0003 */
[----:B------:R-:W-:-:S05]  /*1e510*/  IMAD.MOV.U32 R25, RZ, RZ, R2 ;  /* 0x000000ffff197224 */ /* 0x000fca00078e0002 */
[----:B------:R-:W-:Y:S02]  /*1e520*/  STL.64 [R1+0x2228], R24 ;  /* 0x0022281801007387 */ /* 0x000fe40000100a00 */
[----:B------:R-:W0:Y:S02]  /*1e530*/  LDSM.16.M88.4 R24, [R29+0x6000] ;  /* 0x006000001d18783b */ /* 0x000e240000000200 */
[----:B0-----:R-:W-:Y:S02]  /*1e540*/  STL.64 [R1+0x40], R24 ;  /* 0x0000401801007387 */ /* 0x001fe40000100a00 */
[----:B------:R-:W-:Y:S02]  /*1e550*/  STL.64 [R1+0x48], R26 ;  /* 0x0000481a01007387 */ /* 0x000fe40000100a00 */
[----:B------:R-:W0:Y:S01]  /*1e560*/  LDSM.16.M88.4 R24, [R29+0x7000] ;  /* 0x007000001d18783b */ /* 0x000e220000000200 */
[C---:B--2---:R-:W-:Y:S11]  /*1e570*/  HMMA.16816.F32.BF16 R8, R4.reuse, R12, R16 ;  /* 0x0000000c0408723c */ /* 0x044ff60000041810 */
[----:B------:R-:W-:Y:S11]  /*1e580*/  @!UPT UIADD3 URZ, URZ, URZ, URZ ;  /* 0x0000003f3f3ff290 */ /* 0x000ff6000fffe03f */
[----:B------:R-:W-:Y:S01]  /*1e590*/  @!UPT UIADD3 URZ, URZ, URZ, URZ ;  /* 0x0000003f3f3ff290 */ /* 0x000fe2000fffe03f */
[----:B------:R1:W-:Y:S01]  /*1e5a0*/  STL.64 [R1+0x320], R8 ;  /* 0x0003200801007387 */ /* 0x0003e20000100a00 */
[----:B------:R-:W-:Y:S02]  /*1e5b0*/  IMAD.MOV.U32 R3, RZ, RZ, R10 ;  /* 0x000000ffff037224 */ /* 0x000fe400078e000a */
[----:B------:R-:W-:Y:S01]  /*1e5c0*/  IMAD.MOV.U32 R2, RZ, RZ, R11 ;  /* 0x000000ffff027224 */ /* 0x000fe200078e000b */
[----:B-1----:R-:W2:Y:S01]  /*1e5d0*/  LDL.LU.64 R8, [R1+0x6f0] ;  /* 0x0006f00001087983 */ /* 0x002ea20000300a00 */
[----:B------:R-:W3:Y:S03]  /*1e5e0*/  LDL.LU.64 R10, [R1+0x6f8] ;  /* 0x0006f800010a7983 */ /* 0x000ee60000300a00 */
[----:B---3--:R-:W-:Y:S01]  /*1e5f0*/  STL.64 [R1+0x2220], R10 ;  /* 0x0022200a01007387 */ /* 0x008fe20000100a00 */
[----:B--2---:R1:W-:Y:S03]  /*1e600*/  STL.64 [R1+0x2218], R8 ;  /* 0x0022180801007387 */ /* 0x0043e60000100a00 */
[----:B-1----:R-:W2:Y:S01]  /*1e610*/  LDL.LU.64 R8, [R1+0x6c0] ;  /* 0x0006c00001087983 */ /* 0x002ea20000300a00 */
[----:B------:R-:W2:Y:S02]  /*1e620*/  LDL.LU.64 R10, [R1+0x6c8] ;  /* 0x0006c800010a7983 */ /* 0x000ea40000300a00 */
[----:B------:R-:W3:Y:S02]  /*1e630*/  LDL.LU.64 R12, [R1+0x6e0] ;  /* 0x0006e000010c7983 */ /* 0x000ee40000300a00 */
[----:B------:R-:W3:Y:S01]  /*1e640*/  LDL.LU.64 R14, [R1+0x6e8] ;  /* 0x0006e800010e7983 */ /* 0x000ee20000300a00 */
[----:B------:R-:W4:Y:S01]  /*1e650*/  LDL.LU.64 R16, [R1+0x490] ;  /* 0x0004900001107983 */ /* 0x000f220000300a00 */
[----:B------:R-:W4:Y:S02]  /*1e660*/  LDL.LU.64 R18, [R1+0x498] ;  /* 0x0004980001127983 */ /* 0x000f240000300a00 */
[----:B------:R-:W-:Y:S02]  /*1e670*/  STL.64 [R1+0x30], R20 ;  /* 0x0000301401007387 */ /* 0x000fe40000100a00 */
[----:B------:R-:W-:Y:S01]  /*1e680*/  STL.64 [R1+0x38], R22 ;  /* 0x0000381601007387 */ /* 0x000fe20000100a00 */
[----:B------:R-:W-:Y:S01]  /*1e690*/  STL [R1+0x1f94], R2 ;  /* 0x001f940201007387 */ /* 0x000fe20000100800 */
[----:B------:R1:W-:Y:S03]  /*1e6a0*/  STL [R1+0x1f90], R3 ;  /* 0x001f900301007387 */ /* 0x0003e60000100800 */
[----:B-1----:R-:W2:Y:S01]  /*1e6b0*/  LDL R3, [R1+0xf78] ;  /* 0x000f780001037983 */ /* 0x002ea20000100800 */
[----:B0-----:R0:W-:Y:S02]  /*1e6c0*/  STL.64 [R1+0x70], R24 ;  /* 0x0000701801007387 */ /* 0x0011e40000100a00 */
[----:B------:R2:W-:Y:S01]  /*1e6d0*/  STL.64 [R1+0x78], R26 ;  /* 0x0000781a01007387 */ /* 0x0005e20000100a00 */
[----:B0-----:R-:W2:Y:S02]  /*1e6e0*/  LDL.LU.64 R24, [R1+0x2228] ;  /* 0x0022280001187983 */ /* 0x001ea40000300a00 */
[C---:B--2---:R-:W-:Y:S02]  /*1e6f0*/  HMMA.16816.F32.BF16 R24, R4.reuse, R24, R8 ;  /* 0x000000180418723c */ /* 0x044fe40000041808 */
[----:B------:R-:W2:Y:S01]  /*1e700*/  LDL.LU.64 R10, [R1+0x2220] ;  /* 0x00222000010a7983 */ /* 0x000ea20000300a00 */
[----:B------:R-:W2:Y:S11]  /*1e710*/  LDL.LU.64 R8, [R1+0x2218] ;  /* 0x0022180001087983 */ /* 0x000eb60000300a00 */
[----:B------:R-:W-:Y:S09]  /*1e720*/  @!UPT UIADD3 URZ, URZ, URZ, URZ ;  /* 0x0000003f3f3ff290 */ /* 0x000ff2000fffe03f */
[----:B------:R-:W-:Y:S01]  /*1e730*/  STL.64 [R1+0x310], R24 ;  /* 0x0003101801007387 */ /* 0x000fe20000100a00 */
[----:B------:R-:W-:Y:S02]  /*1e740*/  STL [R1+0x318], R26 ;  /* 0x0003181a01007387 */ /* 0x000fe40000100800 */
[----:B------:R-:W-:Y:S02]  /*1e750*/  IMAD.MOV.U32 R28, RZ, RZ, R27 ;  /* 0x000000ffff1c7224 */ /* 0x000fe400078e001b */
[----:B------:R-:W0:Y:S04]  /*1e760*/  LDSM.16.M88.4 R24, [R29+0x7800] ;  /* 0x007800001d18783b */ /* 0x000e280000000200 */
[----:B------:R-:W-:Y:S04]  /*1e770*/  STL [R1+0x1e78], R28 ;  /* 0x001e781c01007387 */ /* 0x000fe80000100800 */
[----:B0-----:R0:W-:Y:S01]  /*1e780*/  STL.64 [R1+0x80], R24 ;  /* 0x0000801801007387 */ /* 0x0011e20000100a00 */
[----:B------:R2:W-:Y:S03]  /*1e790*/  STL.64 [R1+0x88], R26 ;  /* 0x0000881a01007387 */ /* 0x0005e60000100a00 */
[----:B0-----:R-:W2:Y:S02]  /*1e7a0*/  LDL.LU.64 R24, [R1+0x2210] ;  /* 0x0022100001187983 */ /* 0x001ea40000300a00 */
[C---:B--2---:R-:W-:Y:S02]  /*1e7b0*/  HMMA.16816.F32.BF16 R24, R4.reuse, R24, R8 ;  /* 0x000000180418723c */ /* 0x044fe40000041808 */
[----:B------:R-:W3:Y:S11]  /*1e7c0*/  LDL.LU.64 R8, [R1+0x2208] ;  /* 0x0022080001087983 */ /* 0x000ef60000300a00 */
[----:B------:R-:W-:Y:S10]  /*1e7d0*/  @!UPT UIADD3 URZ, URZ, URZ, URZ ;  /* 0x0000003f3f3ff290 */ /* 0x000ff4000fffe03f */
[----:B------:R0:W-:Y:S01]  /*1e7e0*/  STL [R1+0x300], R24 ;  /* 0x0003001801007387 */ /* 0x0001e20000100800 */
[----:B------:R-:W-:Y:S02]  /*1e7f0*/  IMAD.MOV.U32 R28, RZ, RZ, R25 ;  /* 0x000000ffff1c7224 */ /* 0x000fe400078e0019 */
[----:B------:R1:W-:Y:S01]  /*1e800*/  STL.64 [R1+0x308], R26 ;  /* 0x0003081a01007387 */ /* 0x0003e20000100a00 */
[----:B0-----:R-:W2:Y:S04]  /*1e810*/  LDL.LU.64 R24, [R1+0x480] ;  /* 0x0004800001187983 */ /* 0x001ea80000300a00 */
[----:B-1----:R-:W2:Y:S01]  /*1e820*/  LDL.LU.64 R26, [R1+0x488] ;  /* 0x00048800011a7983 */ /* 0x002ea20000300a00 */
[----:B------:R-:W-:Y:S01]  /*1e830*/  STL [R1+0x1f98], R28 ;  /* 0x001f981c01007387 */ /* 0x000fe20000100800 */
[C---:B---3--:R-:W-:Y:S11]  /*1e840*/  HMMA.16816.F32.BF16 R12, R4.reuse, R8, R12 ;  /* 0x00000008040c723c */ /* 0x048ff6000004180c */
[----:B------:R-:W-:Y:S11]  /*1e850*/  @!UPT UIADD3 URZ, URZ, URZ, URZ ;  /* 0x0000003f3f3ff290 */ /* 0x000ff6000fffe03f */
[----:B------:R-:W-:Y:S01]  /*1e860*/  @!UPT UIADD3 URZ, URZ, URZ, URZ ;  /* 0x0000003f3f3ff290 */ /* 0x000fe2000fffe03f */
[----:B------:R-:W-:Y:S01]  /*1e870*/  STL.64 [R1+0x2f0], R12 ;  /* 0x0002f00c01007387 */ /* 0x000fe20000100a00 */
[----:B------:R-:W-:Y:S02]  /*1e880*/  STL.64 [R1+0x2f8], R14 ;  /* 0x0002f80e01007387 */ /* 0x000fe40000100a00 */
[----:B------:R-:W0:Y:S02]  /*1e890*/  LDSM.16.MT88.4 R12, [R0+0x80] ;  /* 0x00008000000c783b */ /* 0x000e240000004200 */
[----:B0-----:R-:W-:Y:S02]  /*1e8a0*/  STL.64 [R1+0x21f0], R14 ;  /* 0x0021f00e01007387 */ /* 0x001fe40000100a00 */
[----:B------:R0:W-:Y:S02]  /*1e8b0*/  STL.64 [R1+0x21e8], R12 ;  /* 0x0021e80c01007387 */ /* 0x0001e40000100a00 */
[----:B0-----:R-:W4:Y:S02]  /*1e8c0*/  LDL.64 R12, [R1+0x40] ;  /* 0x00004000010c7983 */ /* 0x001f240000100a00 */
[----:B----4-:R-:W-:Y:S01]  /*1e8d0*/  HMMA.16816.F32.BF16 R16, R4, R12, R16 ;  /* 0x0000000c0410723c */ /* 0x010fe20000041810 */
[----:B------:R-:W-:-:S02]  /*1e8e0*/  IMAD.MOV.U32 R28, RZ, RZ, R12 ;  /* 0x000000ffff1c7224 */ /* 0x000fc400078e000c */
[----:B------:R-:W-:-:S05]  /*1e8f0*/  IMAD.MOV.U32 R2, RZ, RZ, R13 ;  /* 0x000000ffff027224 */ /* 0x000fca00078e000d */
[----:B--2---:R-:W-:Y:S01]  /*1e900*/  HMMA.16816.F32.BF16 R12, R4, R20, R24 ;  /* 0x00000014040c723c */ /* 0x004fe20000041818 */
[----:B------:R-:W-:Y:S11]  /*1e910*/  LDSM.16.MT88.4 R20, [R3+0x80] ;  /* 0x000080000314783b */ /* 0x000ff60000004200 */
[----:B------:R-:W-:Y:S03]  /*1e920*/  @!UPT UIADD3 URZ, URZ, URZ, URZ ;  /* 0x0000003f3f3ff290 */ /* 0x000fe6000fffe03f */
[----:B------:R-:W-:Y:S01]  /*1e930*/  STL.64 [R1+0x2e0], R16 ;  /* 0x0002e01001007387 */ /* 0x000fe20000100a00 */
[----:B------:R-:W-:Y:S02]  /*1e940*/  IMAD.MOV.U32 R29, RZ, RZ, R18 ;  /* 0x000000ffff1d7224 */ /* 0x000fe400078e0012 */
[----:B------:R-:W-:Y:S02]  /*1e950*/  IMAD.MOV.U32 R0, RZ, RZ, R19 ;  /* 0x000000ffff007224 */ /* 0x000fe400078e0013 */
[----:B------:R-:W0:Y:S04]  /*1e960*/  LDSM.16.MT88.4 R16, [R3] ;  /* 0x000000000310783b */ /* 0x000e280000004200 */
[----:B------:R-:W-:Y:S01]  /*1e970*/  STL [R1+0x1e54], R0 ;  /* 0x001e540001007387 */ /* 0x000fe20000100800 */
[----:B------:R1:W-:Y:S02]  /*1e980*/  STL [R1+0x1e50], R29 ;  /* 0x001e501d01007387 */ /* 0x0003e40000100800 */
[----:B------:R-:W-:-:S02]  /*1e990*/  IMAD.MOV.U32 R10, RZ, RZ, R13 ;  /* 0x000000ffff0a7224 */ /* 0x000fc400078e000d */
[----:B------:R-:W-:Y:S02]  /*1e9a0*/  IMAD.MOV.U32 R11, RZ, RZ, R14 ;  /* 0x000000ffff0b7224 */ /* 0x000fe400078e000e */
[----:B-1----:R-:W-:Y:S01]  /*1e9b0*/  IMAD.MOV.U32 R29, RZ, RZ, R12 ;  /* 0x000000ffff1d7224 */ /* 0x002fe200078e000c */
[----:B0-----:R-:W-:Y:S01]  /*1e9c0*/  STL.64 [R1+0x2168], R18 ;  /* 0x0021681201007387 */ /* 0x001fe20000100a00 */
[----:B------:R-:W-:Y:S02]  /*1e9d0*/  STL.64 [R1+0x2160], R16 ;  /* 0x0021601001007387 */ /* 0x000fe40000100a00 */
[----:B------:R0:W-:Y:S02]  /*1e9e0*/  STL [R1+0x2dc], R15 ;  /* 0x0002dc0f01007387 */ /* 0x0001e40000100800 */
[----:B------:R-:W2:Y:S01]  /*1e9f0*/  LDL.LU.64 R24, [R1+0x510] ;  /* 0x0005100001187983 */ /* 0x000ea20000300a00 */
[----:B------:R-:W2:Y:S01]  /*1ea00*/  LDL.LU.64 R26, [R1+0x518] ;  /* 0x00051800011a7983 */ /* 0x000ea20000300a00 */
[----:B------:R-:W3:Y:S03]  /*1ea10*/  LDL.LU.64 R12, [R1+0x500] ;  /* 0x00050000010c7983 */ /* 0x000ee60000300a00 */
[----:B0-----:R-:W4:Y:S04]  /*1ea20*/  LDL.LU.64 R14, [R1+0x508] ;  /* 0x00050800010e7983 */ /* 0x001f280000300a00 */
[----:B----4-:R-:W-:Y:S01]  /*1ea30*/  STL.64 [R1+0x2200], R14 ;  /* 0x0022000e01007387 */ /* 0x010fe20000100a00 */
[----:B---3--:R0:W-:Y:S02]  /*1ea40*/  STL.64 [R1+0x21f8], R12 ;  /* 0x0021f80c01007387 */ /* 0x0081e40000100a00 */
[----:B------:R-:W3:Y:S01]  /*1ea50*/  LDL R16, [R1+0xf74] ;  /* 0x000f740001107983 */ /* 0x000ee20000100800 */
[----:B0-----:R-:W2:Y:S01]  /*1ea60*/  LDL.64 R12, [R1+0x70] ;  /* 0x00007000010c7983 */ /* 0x001ea20000100a00 */
[----:B------:R-:W-:Y:S02]  /*1ea70*/  STL [R1+0x1e60], R11 ;  /* 0x001e600b01007387 */ /* 0x000fe40000100800 */
[----:B------:R-:W-:Y:S02]  /*1ea80*/  STL [R1+0x1e5c], R10 ;  /* 0x001e5c0a01007387 */ /* 0x000fe40000100800 */
[----:B------:R-:W-:Y:S01]  /*1ea90*/  STL [R1+0x1e58], R29 ;  /* 0x001e581d01007387 */ /* 0x000fe20000100800 */
[----:B------:R-:W-:Y:S01]  /*1eaa0*/  STL.64 [R1+0x20f8], R22 ;  /* 0x0020f81601007387 */ /* 0x000fe20000100a00 */
[----:B------:R0:W-:Y:S03]  /*1eab0*/  STL.64 [R1+0x20f0], R20 ;  /* 0x0020f01401007387 */ /* 0x0001e60000100a00 */
[----:B0-----:R-:W4:Y:S04]  /*1eac0*/  LDL R20, [R1] ;  /* 0x0000000001147983 */ /* 0x001f280000100800 */
[----:B------:R-:W4:Y:S01]  /*1ead0*/  LDL R21, [R1+0x4] ;  /* 0x0000040001157983 */ /* 0x000f220000100800 */
[----:B--2---:R-:W-:Y:S01]  /*1eae0*/  HMMA.16816.F32.BF16 R24, R4, R12, R24 ;  /* 0x0000000c0418723c */ /* 0x004fe20000041818 */
[----:B------:R-:W-:-:S02]  /*1eaf0*/  IMAD.MOV.U32 R11, RZ, RZ, R12 ;  /* 0x000000ffff0b7224 */ /* 0x000fc400078e000c */
[----:B------:R-:W-:Y:S01]  /*1eb00*/  IMAD.MOV.U32 R10, RZ, RZ, R13 ;  /* 0x000000ffff0a7224 */ /* 0x000fe200078e000d */
[----:B----4-:R0:W-:Y:S04]  /*1eb10*/  STL.64 [R1+0x21c8], R20 ;  /* 0x0021c81401007387 */ /* 0x0101e80000100a00 */
[----:B0-----:R-:W2:Y:S04]  /*1eb20*/  LDL R20, [R1+0x80] ;  /* 0x0000800001147983 */ /* 0x001ea80000100800 */
[----:B------:R-:W2:Y:S01]  /*1eb30*/  LDL R21, [R1+0x84] ;  /* 0x0000840001157983 */ /* 0x000ea20000100800 */
[----:B------:R-:W2:Y:S02]  /*1eb40*/  LDL.LU.64 R14, [R1+0x2200] ;  /* 0x00220000010e7983 */ /* 0x000ea40000300a00 */
[----:B------:R-:W2:Y:S08]  /*1eb50*/  LDL.LU.64 R12, [R1+0x21f8] ;  /* 0x0021f800010c7983 */ /* 0x000eb00000300a00 */
[----:B------:R-:W-:Y:S01]  /*1eb60*/  STL.64 [R1+0x2c0], R24 ;  /* 0x0002c01801007387 */ /* 0x000fe20000100a00 */
[----:B------:R-:W-:Y:S01]  /*1eb70*/  STL [R1+0x2c8], R26 ;  /* 0x0002c81a01007387 */ /* 0x000fe20000100800 */
[----:B------:R-:W-:-:S02]  /*1eb80*/  IMAD.MOV.U32 R0, RZ, RZ, R27 ;  /* 0x000000ffff007224 */ /* 0x000fc400078e001b */
[----:B---3--:R-:W0:Y:S03]  /*1eb90*/  LDSM.16.MT88.4 R24, [R16] ;  /* 0x000000001018783b */ /* 0x008e260000004200 */
[----:B------:R-:W-:Y:S04]  /*1eba0*/  STL [R1+0x1e64], R0 ;  /* 0x001e640001007387 */ /* 0x000fe80000100800 */
[----:B0-----:R0:W-:Y:S01]  /*1ebb0*/  STL.64 [R1+0x2080], R26 ;  /* 0x0020801a01007387 */ /* 0x0011e20000100a00 */
[----:B------:R1:W-:Y:S02]  /*1ebc0*/  STL.64 [R1+0x2078], R24 ;  /* 0x0020781801007387 */ /* 0x0003e40000100a00 */
[----:B0-----:R-:W-:-:S02]  /*1ebd0*/  IMAD.MOV.U32 R26, RZ, RZ, R11 ;  /* 0x000000ffff1a7224 */ /* 0x001fc400078e000b */
[----:B------:R-:W-:Y:S01]  /*1ebe0*/  IMAD.MOV.U32 R27, RZ, RZ, R10 ;  /* 0x000000ffff1b7224 */ /* 0x000fe200078e000a */
[----:B-1----:R-:W3:Y:S04]  /*1ebf0*/  LDL R24, [R1+0x20] ;  /* 0x0000200001187983 */ /* 0x002ee80000100800 */
[----:B------:R-:W3:Y:S01]  /*1ec00*/  LDL R25, [R1+0x24] ;  /* 0x0000240001197983 */ /* 0x000ee20000100800 */
[----:B--2---:R-:W-:Y:S03]  /*1ec10*/  HMMA.16816.F32.BF16 R4, R4, R20, R12 ;  /* 0x000000140404723c */ /* 0x004fe6000004180c */
[----:B------:R-:W3:Y:S01]  /*1ec20*/  LDL.LU.64 R14, [R1+0x21f0] ;  /* 0x0021f000010e7983 */ /* 0x000ee20000300a00 */
[----:B------:R-:W3:Y:S11]  /*1ec30*/  LDL.LU.64 R12, [R1+0x21e8] ;  /* 0x0021e800010c7983 */ /* 0x000ef60000300a00 */
[----:B------:R-:W-:Y:S09]  /*1ec40*/  @!UPT UIADD3 URZ, URZ, URZ, URZ ;  /* 0x0000003f3f3ff290 */ /* 0x000ff2000fffe03f */
[----:B------:R-:W-:Y:S02]  /*1ec50*/  IMAD.MOV.U32 R11, RZ, RZ, R5 ;  /* 0x000000ffff0b7224 */ /* 0x000fe400078e0005 */
[----:B------:R-:W-:-:S05]  /*1ec60*/  IMAD.MOV.U32 R10, RZ, RZ, R6 ;  /* 0x000000ffff0a7224 */ /* 0x000fca00078e0006 */
[----:B------:R-:W-:Y:S01]  /*1ec70*/  STL.64 [R1+0x21c0], R10 ;  /* 0x0021c00a01007387 */ /* 0x000fe20000100a00 */
[----:B------:R-:W-:Y:S02]  /*1ec80*/  STL.64 [R1+0x21b8], R8 ;  /* 0x0021b80801007387 */ /* 0x000fe40000100a00 */
[----:B------:R-:W2:Y:S02]  /*1ec90*/  LDL R20, [R1+0x10] ;  /* 0x0000100001147983 */ /* 0x000ea40000100800 */
[----:B------:R-:W2:Y:S02]  /*1eca0*/  LDL R21, [R1+0x14] ;  /* 0x0000140001157983 */ /* 0x000ea40000100800 */
[----:B------:R-:W-:Y:S02]  /*1ecb0*/  IMAD.MOV.U32 R0, RZ, RZ, R4 ;  /* 0x000000ffff007224 */ /* 0x000fe400078e0004 */
[----:B------:R-:W-:Y:S02]  /*1ecc0*/  IMAD.MOV.U32 R29, RZ, RZ, R7 ;  /* 0x000000ffff1d7224 */ /* 0x000fe400078e0007 */
[----:B------:R-:W0:Y:S04]  /*1ecd0*/  LDSM.16.MT88.4 R4, [R16+0x80] ;  /* 0x000080001004783b */ /* 0x000e280000004200 */
[----:B--2---:R1:W-:Y:S04]  /*1ece0*/  STL.64 [R1+0x21e0], R20 ;  /* 0x0021e01401007387 */ /* 0x0043e80000100a00 */
[----:B-1----:R-:W3:Y:S01]  /*1ecf0*/  LDL.LU.64 R20, [R1+0x640] ;  /* 0x0006400001147983 */ /* 0x002ee20000300a00 */
[----:B------:R-:W3:Y:S02]  /*1ed00*/  LDL.LU.64 R22, [R1+0x648] ;  /* 0x0006480001167983 */ /* 0x000ee40000300a00 */
[----:B------:R-:W2:Y:S02]  /*1ed10*/  LDL.LU.64 R16, [R1+0xf0] ;  /* 0x0000f00001107983 */ /* 0x000ea40000300a00 */
[----:B------:R-:W4:Y:S02]  /*1ed20*/  LDL.LU.64 R18, [R1+0xf8] ;  /* 0x0000f80001127983 */ /* 0x000f240000300a00 */
[----:B----4-:R-:W-:Y:S01]  /*1ed30*/  STL.64 [R1+0x2178], R18 ;  /* 0x0021781201007387 */ /* 0x010fe20000100a00 */
[----:B--2---:R1:W-:Y:S02]  /*1ed40*/  STL.64 [R1+0x2170], R16 ;  /* 0x0021701001007387 */ /* 0x0043e40000100a00 */
[----:B-1----:R-:W-:-:S02]  /*1ed50*/  IMAD.MOV.U32 R16, RZ, RZ, R26 ;  /* 0x000000ffff107224 */ /* 0x002fc400078e001a */
[----:B------:R-:W-:-:S05]  /*1ed60*/  IMAD.MOV.U32 R17, RZ, RZ, R27 ;  /* 0x000000ffff117224 */ /* 0x000fca00078e001b */
[----:B------:R1:W-:Y:S04]  /*1ed70*/  STL.64 [R1+0x2188], R16 ;  /* 0x0021881001007387 */ /* 0x0003e80000100a00 */
[----:B-1----:R-:W2:Y:S04]  /*1ed80*/  LDL.64 R16, [R1+0x30] ;  /* 0x0000300001107983 */ /* 0x002ea80000100a00 */
[----:B--2---:R1:W-:Y:S01]  /*1ed90*/  STL.64 [R1+0x2198], R16 ;  /* 0x0021981001007387 */ /* 0x0043e20000100a00 */
[----:B------:R-:W2:Y:S02]  /*1eda0*/  LDL.LU.64 R8, [R1+0x610] ;  /* 0x0006100001087983 */ /* 0x000ea40000300a00 */
[----:B------:R-:W4:Y:S02]  /*1edb0*/  LDL.LU.64 R10, [R1+0x618] ;  /* 0x00061800010a7983 */ /* 0x000f240000300a00 */
[----:B-1----:R-:W-:-:S02]  /*1edc0*/  IMAD.MOV.U32 R16, RZ, RZ, R28 ;  /* 0x000000ffff107224 */ /* 0x002fc400078e001c */
[----:B------:R-:W-:Y:S01]  /*1edd0*/  IMAD.MOV.U32 R17, RZ, RZ, R2 ;  /* 0x000000ffff117224 */ /* 0x000fe200078e0002 */
[----:B----4-:R-:W-:Y:S01]  /*1ede0*/  STL.64 [R1+0x21d8], R10 ;  /* 0x0021d80a01007387 */ /* 0x010fe20000100a00 */
[----:B--2---:R1:W-:Y:S03]  /*1edf0*/  STL.64 [R1+0x21d0], R8 ;  /* 0x0021d00801007387 */ /* 0x0043e60000100a00 */
[----:B-1----:R-:W2:Y:S01]  /*1ee00*/  LDL.LU.64 R8, [R1+0x620] ;  /* 0x0006200001087983 */ /* 0x002ea20000300a00 */
[----:B------:R-:W2:Y:S02]  /*1ee10*/  LDL.LU.64 R10, [R1+0x628] ;  /* 0x00062800010a7983 */ /* 0x000ea40000300a00 */
[----:B------:R1:W-:Y:S02]  /*1ee20*/  STL.64 [R1+0x21b0], R16 ;  /* 0x0021b01001007387 */ /* 0x0003e40000100a00 */
[----:B-1----:R-:W4:Y:S01]  /*1ee30*/  LDL.LU.64 R16, [R1+0x600] ;  /* 0x0006000001107983 */ /* 0x002f220000300a00 */
[----:B------:R-:W4:Y:S02]  /*1ee40*/  LDL.LU.64 R18, [R1+0x608] ;  /* 0x0006080001127983 */ /* 0x000f240000300a00 */
[----:B0-----:R-:W-:Y:S02]  /*1ee50*/  STL.64 [R1+0x2020], R6 ;  /* 0x0020200601007387 */ /* 0x001fe40000100a00 */
[----:B------:R0:W-:Y:S02]  /*1ee60*/  STL.64 [R1+0x2018], R4 ;  /* 0x0020180401007387 */ /* 0x0001e40000100a00 */
[----:B0-----:R-:W2:Y:S01]  /*1ee70*/  LDL.64 R4, [R1+0x80] ;  /* 0x0000800001047983 */ /* 0x001ea20000100a00 */
[C---:B---3--:R-:W-:Y:S03]  /*1ee80*/  HMMA.16816.F32.BF16 R20, R12.reuse, R24, R20 ;  /* 0x000000180c14723c */ /* 0x048fe60000041814 */
[----:B--2---:R0:W-:Y:S04]  /*1ee90*/  STL.64 [R1+0x2190], R4 ;  /* 0x0021900401007387 */ /* 0x0041e80000100a00 */
[----:B0-----:R-:W2:Y:S01]  /*1eea0*/  LDL.LU.64 R4, [R1+0x560] ;  /* 0x0005600001047983 */ /* 0x001ea20000300a00 */
[----:B------:R-:W3:Y:S03]  /*1eeb0*/  LDL.LU.64 R6, [R1+0x568] ;  /* 0x0005680001067983 */ /* 0x000ee60000300a00 */
[----:B---3--:R-:W-:Y:S01]  /*1eec0*/  STL.64 [R1+0x21a8], R6 ;  /* 0x0021a80601007387 */ /* 0x008fe20000100a00 */
[----:B--2---:R0:W-:Y:S03]  /*1eed0*/  STL.64 [R1+0x21a0], R4 ;  /* 0x0021a00401007387 */ /* 0x0041e60000100a00 */
[----:B0-----:R-:W2:Y:S01]  /*1eee0*/  LDL.LU.64 R4, [R1+0x570] ;  /* 0x0005700001047983 */ /* 0x001ea20000300a00 */
[----:B------:R-:W2:Y:S07]  /*1eef0*/  LDL.LU.64 R6, [R1+0x578] ;  /* 0x0005780001067983 */ /* 0x000eae0000300a00 */
[----:B------:R0:W-:Y:S02]  /*1ef00*/  STL.64 [R1+0x180], R20 ;  /* 0x0001801401007387 */ /* 0x0001e40000100a00 */
[----:B------:R-:W-:Y:S01]  /*1ef10*/  STL.64 [R1+0x188], R22 ;  /* 0x0001881601007387 */ /* 0x000fe20000100a00 */
[----:B0-----:R-:W3:Y:S01]  /*1ef20*/  LDL.LU.64 R20, [R1+0x21e0] ;  /* 0x0021e00001147983 */ /* 0x001ee20000300a00 */
[----:B------:R0:W-:Y:S03]  /*1ef30*/  STL.64 [R1+0x2180], R24 ;  /* 0x0021801801007387 */ /* 0x0001e60000100a00 */
[----:B0-----:R-:W2:Y:S01]  /*1ef40*/  LDL.LU.64 R24, [R1+0x550] ;  /* 0x0005500001187983 */ /* 0x001ea20000300a00 */
[----:B------:R-:W2:Y:S01]  /*1ef50*/  LDL.LU.64 R26, [R1+0x558] ;  /* 0x00055800011a7983 */ /* 0x000ea20000300a00 */
[C---:B---3--:R-:W-:Y:S02]  /*1ef60*/  HMMA.16816.F32.BF16 R20, R12.reuse, R20, R8 ;  /* 0x000000140c14723c */ /* 0x048fe40000041808 */
[----:B------:R-:W3:Y:S01]  /*1ef70*/  LDL.LU.64 R10, [R1+0x21d8] ;  /* 0x0021d800010a7983 */ /* 0x000ee20000300a00 */
[----:B------:R-:W3:Y:S11]  /*1ef80*/  LDL.LU.64 R8, [R1+0x21d0] ;  /* 0x0021d00001087983 */ /* 0x000ef60000300a00 */
[----:B------:R-:W-:Y:S09]  /*1ef90*/  @!UPT UIADD3 URZ, URZ, URZ, URZ ;  /* 0x0000003f3f3ff290 */ /* 0x000ff2000fffe03f */
[----:B------:R0:W-:Y:S01]  /*1efa0*/  STL.64 [R1+0x170], R20 ;  /* 0x0001701401007387 */ /* 0x0001e20000100a00 */
[----:B------:R-:W-:Y:S03]  /*1efb0*/  STL.64 [R1+0x178], R22 ;  /* 0x0001781601007387 */ /* 0x000fe60000100a00 */
[----:B0-----:R-:W3:Y:S02]  /*1efc0*/  LDL.LU.64 R20, [R1+0x21c8] ;  /* 0x0021c80001147983 */ /* 0x001ee40000300a00 */
[C---:B---3--:R-:W-:Y:S11]  /*1efd0*/  HMMA.16816.F32.BF16 R8, R12.reuse, R20, R8 ;  /* 0x000000140c08723c */ /* 0x048ff60000041808 */
[----:B------:R-:W-:Y:S11]  /*1efe0*/  @!UPT UIADD3 URZ, URZ, URZ, URZ ;  /* 0x0000003f3f3ff290 */ /* 0x000ff6000fffe03f */
[----:B------:R-:W-:Y:S01]  /*1eff0*/  @!UPT UIADD3 URZ, URZ, URZ, URZ ;  /* 0x0000003f3f3ff290 */ /* 0x000fe2000fffe03f */
[----:B------:R-:W-:Y:S01]  /*1f000*/  STL.64 [R1+0x160], R8 ;  /* 0x0001600801007387 */ /* 0x000fe20000100a00 */
[----:B------:R0:W-:Y:S03]  /*1f010*/  STL.64 [R1+0x168], R10 ;  /* 0x0001680a01007387 */ /* 0x0001e60000100a00 */
[----:B0-----:R-:W3:Y:S01]  /*1f020*/  LDL.LU.64 R10, [R1+0x21c0] ;  /* 0x0021c000010a7983 */ /* 0x001ee20000300a00 */
[----:B------:R-:W4:Y:S02]  /*1f030*/  LDL.LU.64 R8, [R1+0x21b8] ;  /* 0x0021b80001087983 */ /* 0x000f240000300a00 */
[----:B------:R0:W-:Y:S02]  /*1f040*/  STL.64 [R1+0x2150], R20 ;  /* 0x0021501401007387 */ /* 0x0001e40000100a00 */
[----:B0-----:R-:W2:Y:S01]  /*1f050*/  LDL.64 R20, [R1+0x10] ;  /* 0x0000100001147983 */ /* 0x001ea20000100a00 */
[C---:B----4-:R-:W-:Y:S11]  /*1f060*/  HMMA.16816.F32.BF16 R16, R12.reuse, R8, R16 ;  /* 0x000000080c10723c */ /* 0x050ff60000041810 */
[----:B------:R-:W-:Y:S11]  /*1f070*/  @!UPT UIADD3 URZ, URZ, URZ, URZ ;  /* 0x0000003f3f3ff290 */ /* 0x000ff6000fffe03f */
[----:B------:R-:W-:Y:S01]  /*1f080*/  @!UPT UIADD3 URZ, URZ, URZ, URZ ;  /* 0x0000003f3f3ff290 */ /* 0x000fe2000fffe03f */
[----:B------:R0:W-:Y:S01]  /*1f090*/  STL.64 [R1+0x150], R16 ;  /* 0x0001501001007387 */ /* 0x0001e20000100a00 */
[----:B------:R-:W-:Y:S03]  /*1f0a0*/  STL.64 [R1+0x158], R18 ;  /* 0x0001581201007387 */ /* 0x000fe60000100a00 */
[----:B0-----:R-:W2:Y:S01]  /*1f0b0*/  LDL.LU.64 R16, [R1+0x21b0] ;  /* 0x0021b00001107983 */ /* 0x001ea20000300a00 */
[----:B---3--:R-:W-:Y:S02]  /*1f0c0*/  STL.64 [R1+0x2148], R10 ;  /* 0x0021480a01007387 */ /* 0x008fe40000100a00 */
[----:B------:R0:W-:Y:S02]  /*1f0d0*/  STL.64 [R1+0x2140], R8 ;  /* 0x0021400801007387 */ /* 0x0001e40000100a00 */
[----:B0-----:R-:W3:Y:S01]  /*1f0e0*/  LDL.LU.64 R8, [R1+0x740] ;  /* 0x0007400001087983 */ /* 0x001ee20000300a00 */
[----:B------:R-:W3:Y:S01]  /*1f0f0*/  LDL.LU.64 R10, [R1+0x748] ;  /* 0x00074800010a7983 */ /* 0x000ee20000300a00 */
[C---:B--2---:R-:W-:Y:S02]  /*1f100*/  HMMA.16816.F32.BF16 R16, R12.reuse, R16, R4 ;  /* 0x000000100c10723c */ /* 0x044fe40000041804 */
[----:B------:R-:W2:Y:S01]  /*1f110*/  LDL.LU.64 R6, [R1+0x21a8] ;  /* 0x0021a80001067983 */ /* 0x000ea20000300a00 */
[----:B------:R-:W2:Y:S11]  /*1f120*/  LDL.LU.64 R4, [R1+0x21a0] ;  /* 0x0021a00001047983 */ /* 0x000eb60000300a00 */
[----:B------:R-:W-:Y:S09]  /*1f130*/  @!UPT UIADD3 URZ, URZ, URZ, URZ ;  /* 0x0000003f3f3ff290 */ /* 0x000ff2000fffe03f */
[----:B------:R0:W-:Y:S01]  /*1f140*/  STL.64 [R1+0x140], R16 ;  /* 0x0001401001007387 */ /* 0x0001e20000100a00 */
[----:B------:R-:W-:Y:S03]  /*1f150*/  STL.64 [R1+0x148], R18 ;  /* 0x0001481201007387 */ /* 0x000fe60000100a00 */
[----:B0-----:R-:W2:Y:S02]  /*1f160*/  LDL.LU.64 R16, [R1+0x2198] ;  /* 0x0021980001107983 */ /* 0x001ea40000300a00 */
[C---:B--2---:R-:W-:Y:S01]  /*1f170*/  HMMA.16816.F32.BF16 R4, R12.reuse, R16, R4 ;  /* 0x000000100c04723c */ /* 0x044fe20000041804 */
[----:B------:R-:W-:Y:S11]  /*1f180*/  IMAD.MOV.U32 R2, RZ, RZ, R17 ;  /* 0x000000ffff027224 */ /* 0x000ff600078e0011 */
[----:B------:R-:W-:Y:S11]  /*1f190*/  @!UPT UIADD3 URZ, URZ, URZ, URZ ;  /* 0x0000003f3f3ff290 */ /* 0x000ff6000fffe03f */
[----:B------:R0:W-:Y:S01]  /*1f1a0*/  STL.64 [R1+0x130], R4 ;  /* 0x0001300401007387 */ /* 0x0001e20000100a00 */
[----:B------:R1:W-:Y:S03]  /*1f1b0*/  STL.64 [R1+0x138], R6 ;  /* 0x0001380601007387 */ /* 0x0003e60000100a00 */
[----:B0-----:R-:W2:Y:S01]  /*1f1c0*/  LDL.LU.64 R4, [R1+0x2190] ;  /* 0x0021900001047983 */ /* 0x001ea20000300a00 */
[----:B-1----:R-:W-:Y:S02]  /*1f1d0*/  IMAD.MOV.U32 R6, RZ, RZ, R16 ;  /* 0x000000ffff067224 */ /* 0x002fe400078e0010 */
[----:B------:R-:W4:Y:S02]  /*1f1e0*/  LDL.LU.64 R16, [R1+0x2188] ;  /* 0x0021880001107983 */ /* 0x000f240000300a00 */
[C---:B----4-:R-:W-:Y:S01]  /*1f1f0*/  HMMA.16816.F32.BF16 R16, R12.reuse, R16, R24 ;  /* 0x000000100c10723c */ /* 0x050fe20000041818 */
[----:B------:R-:W3:Y:S11]  /*1f200*/  LDL.LU.64 R24, [R1+0x2180] ;  /* 0x0021800001187983 */ /* 0x000ef60000300a00 */
[----:B------:R-:W-:Y:S11]  /*1f210*/  @!UPT UIADD3 URZ, URZ, URZ, URZ ;  /* 0x0000003f3f3ff290 */ /* 0x000ff6000fffe03f */
[----:B------:R-:W-:Y:S01]  /*1f220*/  STL.64 [R1+0x120], R16 ;  /* 0x0001201001007387 */ /* 0x000fe20000100a00 */
[----:B------:R0:W-:Y:S03]  /*1f230*/  STL.64 [R1+0x128], R18 ;  /* 0x0001281201007387 */ /* 0x0001e60000100a00 */
[----:B0-----:R-:W2:Y:S01]  /*1f240*/  LDL.LU.64 R18, [R1+0x2178] ;  /* 0x0021780001127983 */ /* 0x001ea20000300a00 */
[----:B------:R-:W2:Y:S02]  /*1f250*/  LDL.LU.64 R16, [R1+0x2170] ;  /* 0x0021700001107983 */ /* 0x000ea40000300a00 */
[----:B--2---:R-:W-:Y:S01]  /*1f260*/  HMMA.16816.F32.BF16 R12, R12, R4, R16 ;  /* 0x000000040c0c723c */ /* 0x004fe20000041810 */
[----:B------:R-:W3:Y:S01]  /*1f270*/  LDL.LU.64 R18, [R1+0x2168] ;  /* 0x0021680001127983 */ /* 0x000ee20000300a00 */
[----:B------:R-:W3:Y:S02]  /*1f280*/  LDL.LU.64 R16, [R1+0x2160] ;  /* 0x0021600001107983 */ /* 0x000ee40000300a00 */
[----:B------:R0:W-:Y:S02]  /*1f290*/  STL.64 [R1+0x2120], R4 ;  /* 0x0021200401007387 */ /* 0x0001e40000100a00 */
[----:B0-----:R-:W2:Y:S11]  /*1f2a0*/  LDL.64 R4, [R1+0x40] ;  /* 0x0000400001047983 */ /* 0x001eb60000100a00 */
[----:B------:R-:W-:Y:S06]  /*1f2b0*/  @!UPT UIADD3 URZ, URZ, URZ, URZ ;  /* 0x0000003f3f3ff290 */ /* 0x000fec000fffe03f */
[----:B------:R0:W-:Y:S01]  /*1f2c0*/  STL.64 [R1+0xb0], R12 ;  /* 0x0000b00c01007387 */ /* 0x0001e20000100a00 */
[----:B------:R-:W-:Y:S03]  /*1f2d0*/  STL.64 [R1+0xb8], R14 ;  /* 0x0000b80e01007387 */ /* 0x000fe60000100a00 */
[----:B--2---:R1:W-:Y:S01]  /*1f2e0*/  STL.64 [R1+0x2158], R4 ;  /* 0x0021580401007387 */ /* 0x0043e20000100a00 */
[----:B0-----:R-:W2:Y:S03]  /*1f2f0*/  LDL.64 R12, [R1+0x70] ;  /* 0x00007000010c7983 */ /* 0x001ea60000100a00 */
[----:B--2---:R0:W-:Y:S01]  /*1f300*/  STL.64 [R1+0x2108], R12 ;  /* 0x0021080c01007387 */ /* 0x0041e20000100a00 */
[----:B-1----:R-:W2:Y:S02]  /*1f310*/  LDL.LU.64 R4, [R1+0x730] ;  /* 0x0007300001047983 */ /* 0x002ea40000300a00 */
[----:B0-----:R-:W-:-:S02]  /*1f320*/  IMAD.MOV.U32 R12, RZ, RZ, R6 ;  /* 0x000000ffff0c7224 */ /* 0x001fc400078e0006 */
[----:B------:R-:W-:Y:S01]  /*1f330*/  IMAD.MOV.U32 R13, RZ, RZ, R2 ;  /* 0x000000ffff0d7224 */ /* 0x000fe200078e0002 */
[----:B------:R-:W2:Y:S04]  /*1f340*/  LDL.LU.64 R6, [R1+0x738] ;  /* 0x0007380001067983 */ /* 0x000ea80000300a00 */
[----:B------:R3:W-:Y:S02]  /*1f350*/  STL.64 [R1+0x2128], R12 ;  /* 0x0021280c01007387 */ /* 0x0007e40000100a00 */
[C---:B---3--:R-:W-:Y:S02]  /*1f360*/  HMMA.16816.F32.BF16 R12, R16.reuse, R24, R8 ;  /* 0x00000018100c723c */ /* 0x048fe40000041808 */
[----:B------:R-:W3:Y:S01]  /*1f370*/  LDL.LU.64 R8, [R1+0x710] ;  /* 0x0007100001087983 */ /* 0x000ee20000300a00 */
[----:B------:R-:W3:Y:S11]  /*1f380*/  LDL.LU.64 R10, [R1+0x718] ;  /* 0x00071800010a7983 */ /* 0x000ef60000300a00 */
[----:B------:R-:W-:Y:S09]  /*1f390*/  @!UPT UIADD3 URZ, URZ, URZ, URZ ;  /* 0x0000003f3f3ff290 */ /* 0x000ff2000fffe03f */
[----:B------:R0:W-:Y:S01]  /*1f3a0*/  STL.64 [R1+0x100], R12 ;  /* 0x0001000c01007387 */ /* 0x0001e20000100a00 */
[----:B------:R1:W-:Y:S03]  /*1f3b0*/  STL.64 [R1+0x108], R14 ;  /* 0x0001080e01007387 */ /* 0x0003e60000100a00 */
[----:B0-----:R-:W4:Y:S01]  /*1f3c0*/  LDL.LU.64 R12, [R1+0x4f0] ;  /* 0x0004f000010c7983 */ /* 0x001f220000300a00 */
[----:B-1----:R-:W2:Y:S03]  /*1f3d0*/  LDL.LU.64 R14, [R1+0x4f8] ;  /* 0x0004f800010e7983 */ /* 0x002ea60000300a00 */
[----:B--2---:R-:W-:Y:S01]  /*1f3e0*/  STL.64 [R1+0x2138], R14 ;  /* 0x0021380e01007387 */ /* 0x004fe20000100a00 */
[----:B----4-:R0:W-:Y:S03]  /*1f3f0*/  STL.64 [R1+0x2130], R12 ;  /* 0x0021300c01007387 */ /* 0x0101e60000100a00 */
[----:B0-----:R-:W2:Y:S01]  /*1f400*/  LDL.LU.64 R12, [R1+0x700] ;  /* 0x00070000010c7983 */ /* 0x001ea20000300a00 */
[----:B------:R-:W2:Y:S02]  /*1f410*/  LDL.LU.64 R14, [R1+0x708] ;  /* 0x00070800010e7983 */ /* 0x000ea40000300a00 */
[----:B------:R0:W-:Y:S02]  /*1f420*/  STL.64 [R1+0x2100], R24 ;  /* 0x0021001801007387 */ /* 0x0001e40000100a00 */
[----:B0-----:R-:W4:Y:S01]  /*1f430*/  LDL.LU.64 R24, [R1+0x400] ;  /* 0x0004000001187983 */ /* 0x001f220000300a00 */
[----:B------:R-:W2:Y:S01]  /*1f440*/  LDL.LU.64 R26, [R1+0x408] ;  /* 0x00040800011a7983 */ /* 0x000ea20000300a00 */
[C---:B------:R-:W-:Y:S01]  /*1f450*/  HMMA.16816.F32.BF16 R4, R16.reuse, R20, R4 ;  /* 0x000000141004723c */ /* 0x040fe20000041804 */
[----:B------:R-:W-:Y:S01]  /*1f460*/  IMAD.MOV.U32 R2, RZ, RZ, R21 ;  /* 0x000000ffff027224 */ /* 0x000fe200078e0015 */
[----:B--2---:R-:W-:Y:S01]  /*1f470*/  STL.64 [R1+0x2118], R26 ;  /* 0x0021181a01007387 */ /* 0x004fe20000100a00 */
[----:B----4-:R0:W-:Y:S03]  /*1f480*/  STL.64 [R1+0x2110], R24 ;  /* 0x0021101801007387 */ /* 0x0101e60000100a00 */
[----:B0-----:R-:W2:Y:S01]  /*1f490*/  LDL.LU.64 R24, [R1+0x4e0] ;  /* 0x0004e00001187983 */ /* 0x001ea20000300a00 */
[----:B------:R-:W2:Y:S11]  /*1f4a0*/  LDL.LU.64 R26, [R1+0x4e8] ;  /* 0x0004e800011a7983 */ /* 0x000eb60000300a00 */
[----:B------:R-:W-:Y:S05]  /*1f4b0*/  @!UPT UIADD3 URZ, URZ, URZ, URZ ;  /* 0x0000003f3f3ff290 */ /* 0x000fea000fffe03f */
[----:B------:R0:W-:Y:S02]  /*1f4c0*/  STL.64 [R1+0xf0], R4 ;  /* 0x0000f00401007387 */ /* 0x0001e40000100a00 */
[----:B------:R1:W-:Y:S01]  /*1f4d0*/  STL.64 [R1+0xf8], R6 ;  /* 0x0000f80601007387 */ /* 0x0003e20000100a00 */
[----:B0-----:R-:W4:Y:S01]  /*1f4e0*/  LDL.LU.64 R4, [R1+0x2158] ;  /* 0x0021580001047983 */ /* 0x001f220000300a00 */
[----:B-1----:R-:W-:Y:S02]  /*1f4f0*/  IMAD.MOV.U32 R6, RZ, RZ, R20 ;  /* 0x000000ffff067224 */ /* 0x002fe400078e0014 */
[----:B------:R-:W3:Y:S02]  /*1f500*/  LDL.LU.64 R20, [R1+0x2150] ;  /* 0x0021500001147983 */ /* 0x000ee40000300a00 */
[C---:B---3--:R-:W-:Y:S01]  /*1f510*/  HMMA.16816.F32.BF16 R20, R16.reuse, R20, R8 ;  /* 0x000000141014723c */ /* 0x048fe20000041808 */
[----:B------:R-:W3:Y:S01]  /*1f520*/  LDL.LU.64 R10, [R1+0x2148] ;  /* 0x00214800010a7983 */ /* 0x000ee20000300a00 */
[----:B------:R-:W2:Y:S11]  /*1f530*/  LDL.LU.64 R8, [R1+0x2140] ;  /* 0x0021400001087983 */ /* 0x000eb60000300a00 */
[----:B------:R-:W-:Y:S10]  /*1f540*/  @!UPT UIADD3 URZ, URZ, URZ, URZ ;  /* 0x0000003f3f3ff290 */ /* 0x000ff4000fffe03f */
[----:B------:R0:W-:Y:S01]  /*1f550*/  STL.64 [R1+0xe0], R20 ;  /* 0x0000e01401007387 */ /* 0x0001e20000100a00 */
[----:B------:R1:W-:Y:S03]  /*1f560*/  STL.64 [R1+0xe8], R22 ;  /* 0x0000e81601007387 */ /* 0x0003e60000100a00 */
[----:B0-----:R-:W3:Y:S01]  /*1f570*/  LDL.LU.64 R20, [R1+0x360] ;  /* 0x0003600001147983 */ /* 0x001ee20000300a00 */
[----:B-1----:R-:W3:Y:S01]  /*1f580*/  LDL.LU.64 R22, [R1+0x368] ;  /* 0x0003680001167983 */ /* 0x002ee20000300a00 */
[C---:B--2---:R-:W-:Y:S11]  /*1f590*/  HMMA.16816.F32.BF16 R12, R16.reuse, R8, R12 ;  /* 0x00000008100c723c */ /* 0x044ff6000004180c */
[----:B------:R-:W-:Y:S11]  /*1f5a0*/  @!UPT UIADD3 URZ, URZ, URZ, URZ ;  /* 0x0000003f3f3ff290 */ /* 0x000ff6000fffe03f */
[----:B------:R-:W-:Y:S01]  /*1f5b0*/  @!UPT UIADD3 URZ, URZ, URZ, URZ ;  /* 0x0000003f3f3ff290 */ /* 0x000fe2000fffe03f */
[----:B------:R-:W-:Y:S01]  /*1f5c0*/  STL.64 [R1+0xd0], R12 ;  /* 0x0000d00c01007387 */ /* 0x000fe20000100a00 */
[----:B------:R0:W-:Y:S03]  /*1f5d0*/  STL.64 [R1+0xd8], R14 ;  /* 0x0000d80e01007387 */ /* 0x0001e60000100a00 */
[----:B0-----:R-:W4:Y:S01]  /*1f5e0*/  LDL.LU.64 R14, [R1+0x2138] ;  /* 0x00213800010e7983 */ /* 0x001f220000300a00 */
[----:B------:R-:W4:Y:S02]  /*1f5f0*/  LDL.LU.64 R12, [R1+0x2130] ;  /* 0x00213000010c7983 */ /* 0x000f240000300a00 */
[----:B---3--:R-:W-:Y:S02]  /*1f600*/  STL.64 [R1+0x20c8], R10 ;  /* 0x0020c80a01007387 */ /* 0x008fe40000100a00 */
[----:B------:R0:W-:Y:S02]  /*1f610*/  STL.64 [R1+0x20c0], R8 ;  /* 0x0020c00801007387 */ /* 0x0001e40000100a00 */
[----:B0-----:R-:W2:Y:S01]  /*1f620*/  LDL.64 R8, [R1] ;  /* 0x0000000001087983 */ /* 0x001ea20000100a00 */
[C---:B----4-:R-:W-:Y:S03]  /*1f630*/  HMMA.16816.F32.BF16 R12, R16.reuse, R4, R12 ;  /* 0x00000004100c723c */ /* 0x050fe6000004180c */
[----:B--2---:R-:W-:Y:S11]  /*1f640*/  STL.64 [R1+0x20d8], R8 ;  /* 0x0020d80801007387 */ /* 0x004ff60000100a00 */
[----:B------:R-:W-:Y:S09]  /*1f650*/  @!UPT UIADD3 URZ, URZ, URZ, URZ ;  /* 0x0000003f3f3ff290 */ /* 0x000ff2000fffe03f */
[----:B------:R0:W-:Y:S01]  /*1f660*/  STL.64 [R1+0x200], R12 ;  /* 0x0002000c01007387 */ /* 0x0001e20000100a00 */
[----:B------:R1:W-:Y:S03]  /*1f670*/  STL.64 [R1+0x208], R14 ;  /* 0x0002080e01007387 */ /* 0x0003e60000100a00 */
[----:B0-----:R-:W1:Y:S01]  /*1f680*/  LDL.LU.64 R12, [R1+0x2128] ;  /* 0x00212800010c7983 */ /* 0x001e620000300a00 */
[----:B------:R-:W-:Y:S02]  /*1f690*/  IMAD.MOV.U32 R10, RZ, RZ, R4 ;  /* 0x000000ffff0a7224 */ /* 0x000fe400078e0004 */
[----:B------:R-:W-:Y:S02]  /*1f6a0*/  IMAD.MOV.U32 R7, RZ, RZ, R5 ;  /* 0x000000ffff077224 */ /* 0x000fe400078e0005 */
[----:B------:R-:W2:Y:S01]  /*1f6b0*/  LDL.LU.64 R4, [R1+0x2120] ;  /* 0x0021200001047983 */ /* 0x000ea20000300a00 */
[C---:B-1----:R-:W-:Y:S03]  /*1f6c0*/  HMMA.16816.F32.BF16 R12, R16.reuse, R12, R24 ;  /* 0x0000000c100c723c */ /* 0x042fe60000041818 */
[----:B------:R-:W3:Y:S01]  /*1f6d0*/  LDL.LU.64 R26, [R1+0x2118] ;  /* 0x00211800011a7983 */ /* 0x000ee20000300a00 */
[----:B------:R-:W3:Y:S11]  /*1f6e0*/  LDL.LU.64 R24, [R1+0x2110] ;  /* 0x0021100001187983 */ /* 0x000ef60000300a00 */
[----:B------:R-:W-:Y:S08]  /*1f6f0*/  @!UPT UIADD3 URZ, URZ, URZ, URZ ;  /* 0x0000003f3f3ff290 */ /* 0x000ff0000fffe03f */
[----:B------:R0:W-:Y:S01]  /*1f700*/  STL.64 [R1+0x2b0], R12 ;  /* 0x0002b00c01007387 */ /* 0x0001e20000100a00 */
[----:B------:R-:W-:Y:S03]  /*1f710*/  STL.64 [R1+0x2b8], R14 ;  /* 0x0002b80e01007387 */ /* 0x000fe60000100a00 */
[----:B0-----:R-:W3:Y:S01]  /*1f720*/  LDL.LU.64 R12, [R1+0x2108] ;  /* 0x00210800010c7983 */ /* 0x001ee20000300a00 */
[----:B------:R-:W-:Y:S02]  /*1f730*/  IMAD.MOV.U32 R8, RZ, RZ, R6 ;  /* 0x000000ffff087224 */ /* 0x000fe400078e0006 */
[----:B------:R-:W-:Y:S01]  /*1f740*/  IMAD.MOV.U32 R9, RZ, RZ, R2 ;  /* 0x000000ffff097224 */ /* 0x000fe200078e0002 */
[----:B---3--:R-:W-:Y:S01]  /*1f750*/  HMMA.16816.F32.BF16 R24, R16, R12, R24 ;  /* 0x0000000c1018723c */ /* 0x008fe20000041818 */
[----:B------:R-:W-:Y:S02]  /*1f760*/  IMAD.MOV.U32 R6, RZ, RZ, R12 ;  /* 0x000000ffff067224 */ /* 0x000fe400078e000c */
[----:B------:R-:W-:-:S05]  /*1f770*/  IMAD.MOV.U32 R2, RZ, RZ, R13 ;  /* 0x000000ffff027224 */ /* 0x000fca00078e000d */
[----:B--2---:R-:W-:Y:S11]  /*1f780*/  HMMA.16816.F32.BF16 R16, R16, R4, R20 ;  /* 0x000000041010723c */ /* 0x004ff60000041814 */
[----:B------:R-:W-:Y:S04]  /*1f790*/  @!UPT UIADD3 URZ, URZ, URZ, URZ ;  /* 0x0000003f3f3ff290 */ /* 0x000fe8000fffe03f */
[----:B------:R0:W-:Y:S01]  /*1f7a0*/  STL.64 [R1+0x3d0], R24 ;  /* 0x0003d01801007387 */ /* 0x0001e20000100a00 */
[----:B------:R-:W-:Y:S03]  /*1f7b0*/  STL.64 [R1+0x3d8], R26 ;  /* 0x0003d81a01007387 */ /* 0x000fe60000100a00 */
[----:B0-----:R-:W2:Y:S01]  /*1f7c0*/  LDL.LU.64 R24, [R1+0x2100] ;  /* 0x0021000001187983 */ /* 0x001ea20000300a00 */
[----:B------:R-:W2:Y:S02]  /*1f7d0*/  LDL.LU.64 R12, [R1+0x5f0] ;  /* 0x0005f000010c7983 */ /* 0x000ea40000300a00 */
[----:B------:R-:W2:Y:S02]  /*1f7e0*/  LDL.LU.64 R14, [R1+0x5f8] ;  /* 0x0005f800010e7983 */ /* 0x000ea40000300a00 */
[----:B------:R-:W2:Y:S01]  /*1f7f0*/  LDL.LU.64 R22, [R1+0x20f8] ;  /* 0x0020f80001167983 */ /* 0x000ea20000300a00 */
[----:B------:R-:W2:Y:S01]  /*1f800*/  LDL.LU.64 R20, [R1+0x20f0] ;  /* 0x0020f00001147983 */ /* 0x000ea20000300a00 */
[----:B------:R0:W-:Y:S03]  /*1f810*/  STL.64 [R1+0x2088], R4 ;  /* 0x0020880401007387 */ /* 0x0001e60000100a00 */
[----:B0-----:R-:W3:Y:S01]  /*1f820*/  LDL.64 R4, [R1+0x30] ;  /* 0x0000300001047983 */ /* 0x001ee20000100a00 */
[----:B------:R0:W-:Y:S02]  /*1f830*/  STL.64 [R1+0x3c0], R16 ;  /* 0x0003c01001007387 */ /* 0x0001e40000100a00 */
[----:B------:R-:W-:Y:S02]  /*1f840*/  STL.64 [R1+0x3c8], R18 ;  /* 0x0003c81201007387 */ /* 0x000fe40000100a00 */
[----:B0-----:R-:W-:Y:S01]  /*1f850*/  IMAD.MOV.U32 R16, RZ, RZ, R6 ;  /* 0x000000ffff107224 */ /* 0x001fe200078e0006 */
[----:B---3--:R0:W-:Y:S02]  /*1f860*/  STL.64 [R1+0x2098], R4 ;  /* 0x0020980401007387 */ /* 0x0081e40000100a00 */
[----:B0-----:R-:W-:-:S02]  /*1f870*/  IMAD.MOV.U32 R4, RZ, RZ, R10 ;  /* 0x000000ffff047224 */ /* 0x001fc400078e000a */
[----:B------:R-:W-:-:S05]  /*1f880*/  IMAD.MOV.U32 R5, RZ, RZ, R7 ;  /* 0x000000ffff057224 */ /* 0x000fca00078e0007 */
[----:B------:R0:W-:Y:S04]  /*1f890*/  STL.64 [R1+0x20d0], R4 ;  /* 0x0020d00401007387 */ /* 0x0001e80000100a00 */
[----:B0-----:R-:W3:Y:S01]  /*1f8a0*/  LDL.LU.64 R4, [R1+0x5d0] ;  /* 0x0005d00001047983 */ /* 0x001ee20000300a00 */
[----:B------:R-:W4:Y:S02]  /*1f8b0*/  LDL.LU.64 R6, [R1+0x5d8] ;  /* 0x0005d80001067983 */ /* 0x000f240000300a00 */
[----:B------:R-:W-:Y:S01]  /*1f8c0*/  IMAD.MOV.U32 R17, RZ, RZ, R2 ;  /* 0x000000ffff117224 */ /* 0x000fe200078e0002 */
[C---:B--2---:R-:W-:Y:S01]  /*1f8d0*/  HMMA.16816.F32.BF16 R12, R20.reuse, R24, R12 ;  /* 0x00000018140c723c */ /* 0x044fe2000004180c */
[----:B----4-:R-:W-:Y:S01]  /*1f8e0*/  STL.64 [R1+0x20e8], R6 ;  /* 0x0020e80601007387 */ /* 0x010fe20000100a00 */
[----:B---3--:R0:W-:Y:S03]  /*1f8f0*/  STL.64 [R1+0x20e0], R4 ;  /* 0x0020e00401007387 */ /* 0x0081e60000100a00 */
[----:B0-----:R-:W2:Y:S01]  /*1f900*/  LDL.LU.64 R4, [R1+0x5e0] ;  /* 0x0005e00001047983 */ /* 0x001ea20000300a00 */
[----:B------:R-:W2:Y:S02]  /*1f910*/  LDL.LU.64 R6, [R1+0x5e8] ;  /* 0x0005e80001067983 */ /* 0x000ea40000300a00 */
[----:B------:R0:W-:Y:S02]  /*1f920*/  STL.64 [R1+0x2090], R16 ;  /* 0x0020901001007387 */ /* 0x0001e40000100a00 */
[----:B0-----:R-:W3:Y:S01]  /*1f930*/  LDL.LU.64 R16, [R1+0x340] ;  /* 0x0003400001107983 */ /* 0x001ee20000300a00 */
[----:B------:R-:W4:Y:S11]  /*1f940*/  LDL.LU.64 R18, [R1+0x348] ;  /* 0x0003480001127983 */ /* 0x000f360000300a00 */
[----:B------:R-:W-:Y:S01]  /*1f950*/  @!UPT UIADD3 URZ, URZ, URZ, URZ ;  /* 0x0000003f3f3ff290 */ /* 0x000fe2000fffe03f */
[----:B------:R-:W-:Y:S02]  /*1f960*/  STL.64 [R1+0x440], R12 ;  /* 0x0004400c01007387 */ /* 0x000fe40000100a00 */
[----:B------:R-:W-:Y:S01]  /*1f970*/  STL.64 [R1+0x448], R14 ;  /* 0x0004480e01007387 */ /* 0x000fe20000100a00 */
[----:B----4-:R-:W-:Y:S01]  /*1f980*/  STL.64 [R1+0x20a8], R18 ;  /* 0x0020a81201007387 */ /* 0x010fe20000100a00 */
[----:B---3--:R0:W-:Y:S03]  /*1f990*/  STL.64 [R1+0x20a0], R16 ;  /* 0x0020a01001007387 */ /* 0x0081e60000100a00 */
[----:B0-----:R-:W3:Y:S01]  /*1f9a0*/  LDL.LU.64 R16, [R1+0x350] ;  /* 0x0003500001107983 */ /* 0x001ee20000300a00 */
[----:B------:R-:W4:Y:S01]  /*1f9b0*/  LDL.LU.64 R18, [R1+0x358] ;  /* 0x0003580001127983 */ /* 0x000f220000300a00 */
[C---:B--2---:R-:W-:Y:S02]  /*1f9c0*/  HMMA.16816.F32.BF16 R8, R20.reuse, R8, R4 ;  /* 0x000000081408723c */ /* 0x044fe40000041804 */
[----:B----4-:R-:W-:Y:S01]  /*1f9d0*/  STL.64 [R1+0x20b8], R18 ;  /* 0x0020b81201007387 */ /* 0x010fe20000100a00 */
[----:B---3--:R0:W-:Y:S03]  /*1f9e0*/  STL.64 [R1+0x20b0], R16 ;  /* 0x0020b01001007387 */ /* 0x0081e60000100a00 */
[----:B0-----:R-:W2:Y:S01]  /*1f9f0*/  LDL.LU.64 R16, [R1+0x3f0] ;  /* 0x0003f00001107983 */ /* 0x001ea20000300a00 */
[----:B------:R-:W2:Y:S02]  /*1fa00*/  LDL.LU.64 R18, [R1+0x3f8] ;  /* 0x0003f80001127983 */ /* 0x000ea40000300a00 */
[----:B------:R-:W3:Y:S02]  /*1fa10*/  LDL.LU.64 R24, [R1+0x250] ;  /* 0x0002500001187983 */ /* 0x000ee40000300a00 */
[----:B------:R-:W3:Y:S01]  /*1fa20*/  LDL.LU.64 R26, [R1+0x258] ;  /* 0x00025800011a7983 */ /* 0x000ee20000300a00 */
[----:B------:R-:W4:Y:S01]  /*1fa30*/  LDL.LU.64 R12, [R1+0x1a0] ;  /* 0x0001a000010c7983 */ /* 0x000f220000300a00 */
[----:B------:R-:W4:Y:S02]  /*1fa40*/  LDL.LU.64 R14, [R1+0x1a8] ;  /* 0x0001a800010e7983 */ /* 0x000f240000300a00 */
[----:B------:R-:W2:Y:S02]  /*1fa50*/  LDL.LU.64 R6, [R1+0x20e8] ;  /* 0x0020e80001067983 */ /* 0x000ea40000300a00 */
[----:B------:R-:W2:Y:S06]  /*1fa60*/  LDL.LU.64 R4, [R1+0x20e0] ;  /* 0x0020e00001047983 */ /* 0x000eac0000300a00 */
        /* <DEDUP_REMOVED lines=10> */
[----:B------:R-:W2:Y:S02]  /*1fb10*/  LDL.LU.64 R10, [R1+0x20c8] ;  /* 0x0020c800010a7983 */ /* 0x000ea40000300a00 */
[----:B------:R-:W2:Y:S02]  /*1fb20*/  LDL.LU.64 R8, [R1+0x20c0] ;  /* 0x0020c00001087983 */ /* 0x000ea40000300a00 */
[----:B--2---:R-:W-:Y:S11]  /*1fb30*/  HMMA.16816.F32.BF16 R16, R20, R8, R16 ;  /* 0x000000081410723c */ /* 0x004ff60000041810 */
[----:B------:R-:W-:Y:S11]  /*1fb40*/  @!UPT UIADD3 URZ, URZ, URZ, URZ ;  /* 0x0000003f3f3ff290 */ /* 0x000ff6000fffe03f */
[----:B------:R-:W-:Y:S01]  /*1fb50*/  @!UPT UIADD3 URZ, URZ, URZ, URZ ;  /* 0x0000003f3f3ff290 */ /* 0x000fe2000fffe03f */
[----:B------:R-:W-:Y:S01]  /*1fb60*/  STL.64 [R1+0x410], R16 ;  /* 0x0004101001007387 */ /* 0x000fe20000100a00 */
[----:B------:R0:W-:Y:S03]  /*1fb70*/  STL.64 [R1+0x418], R18 ;  /* 0x0004181201007387 */ /* 0x0001e60000100a00 */
[----:B0-----:R-:W2:Y:S01]  /*1fb80*/  LDL.LU.64 R18, [R1+0x20b8] ;  /* 0x0020b80001127983 */ /* 0x001ea20000300a00 */
[----:B------:R-:W2:Y:S02]  /*1fb90*/  LDL.LU.64 R16, [R1+0x20b0] ;  /* 0x0020b00001107983 */ /* 0x000ea40000300a00 */
[----:B------:R-:W-:Y:S02]  /*1fba0*/  STL.64 [R1+0x2050], R10 ;  /* 0x0020500a01007387 */ /* 0x000fe40000100a00 */
[----:B------:R0:W-:Y:S02]  /*1fbb0*/  STL.64 [R1+0x2048], R8 ;  /* 0x0020480801007387 */ /* 0x0001e40000100a00 */
[----:B0-----:R-:W-:-:S02]  /*1fbc0*/  IMAD.MOV.U32 R8, RZ, RZ, R6 ;  /* 0x000000ffff087224 */ /* 0x001fc400078e0006 */
[----:B------:R-:W-:-:S05]  /*1fbd0*/  IMAD.MOV.U32 R9, RZ, RZ, R2 ;  /* 0x000000ffff097224 */ /* 0x000fca00078e0002 */
[----:B------:R0:W-:Y:S04]  /*1fbe0*/  STL.64 [R1+0x2068], R8 ;  /* 0x0020680801007387 */ /* 0x0001e80000100a00 */
[----:B0-----:R-:W3:Y:S01]  /*1fbf0*/  LDL.64 R8, [R1+0x10] ;  /* 0x0000100001087983 */ /* 0x001ee20000100a00 */
[C---:B--2---:R-:W-:Y:S03]  /*1fc00*/  HMMA.16816.F32.BF16 R4, R20.reuse, R4, R16 ;  /* 0x000000041404723c */ /* 0x044fe60000041810 */
[----:B---3--:R0:W-:Y:S04]  /*1fc10*/  STL.64 [R1+0x2070], R8 ;  /* 0x0020700801007387 */ /* 0x0081e80000100a00 */
[----:B0-----:R-:W2:Y:S01]  /*1fc20*/  LDL.64 R8, [R1+0x20] ;  /* 0x0000200001087983 */ /* 0x001ea20000100a00 */
[----:B------:R-:W3:Y:S02]  /*1fc30*/  LDL.LU.64 R18, [R1+0x20a8] ;  /* 0x0020a80001127983 */ /* 0x000ee40000300a00 */
[----:B------:R-:W3:Y:S11]  /*1fc40*/  LDL.LU.64 R16, [R1+0x20a0] ;  /* 0x0020a00001107983 */ /* 0x000ef60000300a00 */
[----:B------:R-:W-:Y:S02]  /*1fc50*/  @!UPT UIADD3 URZ, URZ, URZ, URZ ;  /* 0x0000003f3f3ff290 */ /* 0x000fe4000fffe03f */
[----:B------:R0:W-:Y:S01]  /*1fc60*/  STL.64 [R1+0x400], R4 ;  /* 0x0004000401007387 */ /* 0x0001e20000100a00 */
[----:B------:R-:W-:Y:S04]  /*1fc70*/  STL.64 [R1+0x408], R6 ;  /* 0x0004080601007387 */ /* 0x000fe80000100a00 */
[----:B0-----:R-:W3:Y:S02]  /*1fc80*/  LDL.LU.64 R4, [R1+0x2098] ;  /* 0x0020980001047983 */ /* 0x001ee40000300a00 */
[C---:B---3--:R-:W-:Y:S01]  /*1fc90*/  HMMA.16816.F32.BF16 R16, R20.reuse, R4, R16 ;  /* 0x000000041410723c */ /* 0x048fe20000041810 */
[----:B------:R-:W-:Y:S02]  /*1fca0*/  IMAD.MOV.U32 R10, RZ, RZ, R4 ;  /* 0x000000ffff0a7224 */ /* 0x000fe400078e0004 */
[----:B------:R-:W-:Y:S11]  /*1fcb0*/  IMAD.MOV.U32 R2, RZ, RZ, R5 ;  /* 0x000000ffff027224 */ /* 0x000ff600078e0005 */
[----:B------:R-:W-:Y:S09]  /*1fcc0*/  @!UPT UIADD3 URZ, URZ, URZ, URZ ;  /* 0x0000003f3f3ff290 */ /* 0x000ff2000fffe03f */
[----:B------:R0:W-:Y:S01]  /*1fcd0*/  STL.64 [R1+0x3f0], R16 ;  /* 0x0003f01001007387 */ /* 0x0001e20000100a00 */
[----:B------:R1:W-:Y:S03]  /*1fce0*/  STL.64 [R1+0x3f8], R18 ;  /* 0x0003f81201007387 */ /* 0x0003e60000100a00 */
[----:B0-----:R-:W1:Y:S01]  /*1fcf0*/  LDL.LU.64 R16, [R1+0x2090] ;  /* 0x0020900001107983 */ /* 0x001e620000300a00 */
[----:B------:R-:W4:Y:S01]  /*1fd00*/  LDL.LU.64 R4, [R1+0x2088] ;  /* 0x0020880001047983 */ /* 0x000f220000300a00 */
[C---:B-1----:R-:W-:Y:S08]  /*1fd10*/  HMMA.16816.F32.BF16 R16, R20.reuse, R16, R24 ;  /* 0x000000101410723c */ /* 0x042ff00000041818 */
[----:B----4-:R-:W-:Y:S01]  /*1fd20*/  HMMA.16816.F32.BF16 R12, R20, R4, R12 ;  /* 0x00000004140c723c */ /* 0x010fe2000004180c */
[----:B------:R-:W2:Y:S01]  /*1fd30*/  LDL.LU.64 R26, [R1+0x2080] ;  /* 0x00208000011a7983 */ /* 0x000ea20000300a00 */
[----:B------:R-:W2:Y:S05]  /*1fd40*/  LDL.LU.64 R24, [R1+0x2078] ;  /* 0x0020780001187983 */ /* 0x000eaa0000300a00 */
[----:B------:R-:W-:-:S02]  /*1fd50*/  IMAD.MOV.U32 R20, RZ, RZ, R10 ;  /* 0x000000ffff147224 */ /* 0x000fc400078e000a */
[----:B------:R-:W-:-:S06]  /*1fd60*/  IMAD.MOV.U32 R21, RZ, RZ, R2 ;  /* 0x000000ffff157224 */ /* 0x000fcc00078e0002 */
[----:B------:R0:W-:Y:S01]  /*1fd70*/  STL.64 [R1+0x3e0], R16 ;  /* 0x0003e01001007387 */ /* 0x0001e20000100a00 */
[----:B------:R1:W-:Y:S03]  /*1fd80*/  STL.64 [R1+0x3e8], R18 ;  /* 0x0003e81201007387 */ /* 0x0003e60000100a00 */
[----:B0-----:R-:W3:Y:S01]  /*1fd90*/  LDL.LU.64 R16, [R1+0x660] ;  /* 0x0006600001107983 */ /* 0x001ee20000300a00 */
[----:B-1----:R-:W3:Y:S03]  /*1fda0*/  LDL.LU.64 R18, [R1+0x668] ;  /* 0x0006680001127983 */ /* 0x002ee60000300a00 */
[----:B------:R-:W-:Y:S02]  /*1fdb0*/  STL.64 [R1+0x340], R12 ;  /* 0x0003400c01007387 */ /* 0x000fe40000100a00 */
[----:B------:R-:W-:Y:S01]  /*1fdc0*/  STL.64 [R1+0x348], R14 ;  /* 0x0003480e01007387 */ /* 0x000fe20000100a00 */
[----:B------:R0:W-:Y:S04]  /*1fdd0*/  STL.64 [R1+0x2030], R4 ;  /* 0x0020300401007387 */ /* 0x0001e80000100a00 */
[----:B0-----:R-:W2:Y:S01]  /*1fde0*/  LDL.LU.64 R4, [R1+0x6a0] ;  /* 0x0006a00001047983 */ /* 0x001ea20000300a00 */
[----:B------:R-:W2:Y:S02]  /*1fdf0*/  LDL.LU.64 R6, [R1+0x6a8] ;  /* 0x0006a80001067983 */ /* 0x000ea40000300a00 */
[----:B------:R0:W-:Y:S02]  /*1fe00*/  STL.64 [R1+0x2038], R20 ;  /* 0x0020381401007387 */ /* 0x0001e40000100a00 */
[----:B0-----:R-:W4:Y:S04]  /*1fe10*/  LDL.64 R20, [R1+0x40] ;  /* 0x0000400001147983 */ /* 0x001f280000100a00 */
[----:B----4-:R0:W-:Y:S04]  /*1fe20*/  STL.64 [R1+0x2040], R20 ;  /* 0x0020401401007387 */ /* 0x0101e80000100a00 */
[----:B0-----:R-:W4:Y:S01]  /*1fe30*/  LDL.LU.64 R20, [R1+0x370] ;  /* 0x0003700001147983 */ /* 0x001f220000300a00 */
[----:B------:R-:W3:Y:S01]  /*1fe40*/  LDL.LU.64 R22, [R1+0x378] ;  /* 0x0003780001167983 */ /* 0x000ee20000300a00 */
[C---:B--2---:R-:W-:Y:S02]  /*1fe50*/  HMMA.16816.F32.BF16 R4, R24.reuse, R8, R4 ;  /* 0x000000081804723c */ /* 0x044fe40000041804 */
[----:B---3--:R-:W-:Y:S01]  /*1fe60*/  STL.64 [R1+0x2060], R22 ;  /* 0x0020601601007387 */ /* 0x008fe20000100a00 */
[----:B----4-:R0:W-:Y:S03]  /*1fe70*/  STL.64 [R1+0x2058], R20 ;  /* 0x0020581401007387 */ /* 0x0101e60000100a00 */
[----:B0-----:R-:W2:Y:S01]  /*1fe80*/  LDL.LU.64 R20, [R1+0x650] ;  /* 0x0006500001147983 */ /* 0x001ea20000300a00 */
[----:B------:R-:W2:Y:S02]  /*1fe90*/  LDL.LU.64 R22, [R1+0x658] ;  /* 0x0006580001167983 */ /* 0x000ea40000300a00 */
[----:B------:R-:W3:Y:S02]  /*1fea0*/  LDL.LU.64 R12, [R1+0x1c0] ;  /* 0x0001c000010c7983 */ /* 0x000ee40000300a00 */
[----:B------:R-:W3:Y:S11]  /*1feb0*/  LDL.LU.64 R14, [R1+0x1c8] ;  /* 0x0001c800010e7983 */ /* 0x000ef60000300a00 */
[----:B------:R-:W-:Y:S01]  /*1fec0*/  @!UPT UIADD3 URZ, URZ, URZ, URZ ;  /* 0x0000003f3f3ff290 */ /* 0x000fe2000fffe03f */
[----:B------:R-:W-:Y:S01]  /*1fed0*/  STL.64 [R1+0x3b0], R4 ;  /* 0x0003b00401007387 */ /* 0x000fe20000100a00 */
[----:B------:R0:W-:Y:S02]  /*1fee0*/  STL.64 [R1+0x3b8], R6 ;  /* 0x0003b80601007387 */ /* 0x0001e40000100a00 */
[----:B0-----:R-:W-:Y:S02]  /*1fef0*/  IMAD.MOV.U32 R7, RZ, RZ, R8 ;  /* 0x000000ffff077224 */ /* 0x001fe400078e0008 */
[----:B------:R-:W-:Y:S02]  /*1ff00*/  IMAD.MOV.U32 R6, RZ, RZ, R9 ;  /* 0x000000ffff067224 */ /* 0x000fe400078e0009 */
[----:B------:R-:W4:Y:S02]  /*1ff10*/  LDL.LU.64 R8, [R1+0x2070] ;  /* 0x0020700001087983 */ /* 0x000f240000300a00 */
[C---:B----4-:R-:W-:Y:S01]  /*1ff20*/  HMMA.16816.F32.BF16 R16, R24.reuse, R8, R16 ;  /* 0x000000081810723c */ /* 0x050fe20000041810 */
[----:B------:R-:W-:Y:S11]  /*1ff30*/  IMAD.MOV.U32 R2, RZ, RZ, R9 ;  /* 0x000000ffff027224 */ /* 0x000ff600078e0009 */
[----:B------:R-:W-:Y:S11]  /*1ff40*/  @!UPT UIADD3 URZ, URZ, URZ, URZ ;  /* 0x0000003f3f3ff290 */ /* 0x000ff6000fffe03f */
[----:B------:R0:W-:Y:S01]  /*1ff50*/  STL.64 [R1+0x3a0], R16 ;  /* 0x0003a01001007387 */ /* 0x0001e20000100a00 */
[----:B------:R-:W-:Y:S02]  /*1ff60*/  STL.64 [R1+0x3a8], R18 ;  /* 0x0003a81201007387 */ /* 0x000fe40000100a00 */
[----:B0-----:R-:W-:Y:S02]  /*1ff70*/  IMAD.MOV.U32 R17, RZ, RZ, R8 ;  /* 0x000000ffff117224 */ /* 0x001fe400078e0008 */
[----:B------:R-:W2:Y:S02]  /*1ff80*/  LDL.LU.64 R8, [R1+0x2068] ;  /* 0x0020680001087983 */ /* 0x000ea40000300a00 */
[C---:B--2---:R-:W-:Y:S02]  /*1ff90*/  HMMA.16816.F32.BF16 R8, R24.reuse, R8, R20 ;  /* 0x000000081808723c */ /* 0x044fe40000041814 */
[----:B------:R-:W2:Y:S01]  /*1ffa0*/  LDL.LU.64 R22, [R1+0x2060] ;  /* 0x0020600001167983 */ /* 0x000ea20000300a00 */
[----:B------:R-:W2:Y:S11]  /*1ffb0*/  LDL.LU.64 R20, [R1+0x2058] ;  /* 0x0020580001147983 */ /* 0x000eb60000300a00 */
[----:B------:R-:W-:Y:S09]  /*1ffc0*/  @!UPT UIADD3 URZ, URZ, URZ, URZ ;  /* 0x0000003f3f3ff290 */ /* 0x000ff2000fffe03f */
[----:B------:R-:W-:Y:S01]  /*1ffd0*/  STL.64 [R1+0x390], R8 ;  /* 0x0003900801007387 */ /* 0x000fe20000100a00 */
[----:B------:R0:W-:Y:S03]  /*1ffe0*/  STL.64 [R1+0x398], R10 ;  /* 0x0003980a01007387 */ /* 0x0001e60000100a00 */
[----:B0-----:R-:W4:Y:S01]  /*1fff0*/  LDL.LU.64 R10, [R1+0x2050] ;  /* 0x00205000010a7983 */ /* 0x001f220000300a00 */
[----:B------:R-:W2:Y:S02]  /*20000*/  LDL.LU.64 R8, [R1+0x2048] ;  /* 0x0020480001087983 */ /* 0x000ea40000300a00 */
[----:B------:R-:W3:Y:S01]  /*20010*/  LDL.64 R4, [R1+0x70] ;  /* 0x0000700001047983 */ /* 0x000ee20000100a00 */
[C---:B--2---:R-:W-:Y:S11]  /*20020*/  HMMA.16816.F32.BF16 R20, R24.reuse, R8, R20 ;  /* 0x000000081814723c */ /* 0x044ff60000041814 */
[----:B------:R-:W-:Y:S11]  /*20030*/  @!UPT UIADD3 URZ, URZ, URZ, URZ ;  /* 0x0000003f3f3ff290 */ /* 0x000ff6000fffe03f */
[----:B------:R-:W-:Y:S01]  /*20040*/  @!UPT UIADD3 URZ, URZ, URZ, URZ ;  /* 0x0000003f3f3ff290 */ /* 0x000fe2000fffe03f */
[----:B------:R0:W-:Y:S01]  /*20050*/  STL.64 [R1+0x380], R20 ;  /* 0x0003801401007387 */ /* 0x0001e20000100a00 */
[----:B------:R-:W-:Y:S03]  /*20060*/  STL.64 [R1+0x388], R22 ;  /* 0x0003881601007387 */ /* 0x000fe60000100a00 */
[----:B0-----:R-:W2:Y:S01]  /*20070*/  LDL.LU.64 R20, [R1+0x2040] ;  /* 0x0020400001147983 */ /* 0x001ea20000300a00 */
[----:B----4-:R-:W-:Y:S02]  /*20080*/  STL.64 [R1+0x1fd8], R10 ;  /* 0x001fd80a01007387 */ /* 0x010fe40000100a00 */
[----:B------:R0:W-:Y:S02]  /*20090*/  STL.64 [R1+0x1fd0], R8 ;  /* 0x001fd00801007387 */ /* 0x0001e40000100a00 */
[----:B0-----:R-:W4:Y:S04]  /*200a0*/  LDL.LU.64 R8, [R1] ;  /* 0x0000000001087983 */ /* 0x001f280000300a00 */
[----:B----4-:R0:W-:Y:S04]  /*200b0*/  STL.64 [R1+0x1ff0], R8 ;  /* 0x001ff00801007387 */ /* 0x0101e80000100a00 */
[----:B0-----:R-:W2:Y:S01]  /*200c0*/  LDL.LU.64 R8, [R1+0x240] ;  /* 0x0002400001087983 */ /* 0x001ea20000300a00 */
[----:B------:R-:W2:Y:S02]  /*200d0*/  LDL.LU.64 R10, [R1+0x248] ;  /* 0x00024800010a7983 */ /* 0x000ea40000300a00 */
[C---:B--2---:R-:W-:Y:S11]  /*200e0*/  HMMA.16816.F32.BF16 R8, R24.reuse, R20, R8 ;  /* 0x000000141808723c */ /* 0x044ff60000041808 */
[----:B------:R-:W-:Y:S11]  /*200f0*/  @!UPT UIADD3 URZ, URZ, URZ, URZ ;  /* 0x0000003f3f3ff290 */ /* 0x000ff6000fffe03f */
[----:B------:R-:W-:Y:S01]  /*20100*/  @!UPT UIADD3 URZ, URZ, URZ, URZ ;  /* 0x0000003f3f3ff290 */ /* 0x000fe2000fffe03f */
[----:B------:R0:W-:Y:S01]  /*20110*/  STL.64 [R1+0x370], R8 ;  /* 0x0003700801007387 */ /* 0x0001e20000100a00 */
[----:B------:R-:W-:Y:S02]  /*20120*/  STL.64 [R1+0x378], R10 ;  /* 0x0003780a01007387 */ /* 0x000fe40000100a00 */
[----:B0-----:R-:W-:Y:S02]  /*20130*/  IMAD.MOV.U32 R9, RZ, RZ, R20 ;  /* 0x000000ffff097224 */ /* 0x001fe400078e0014 */
[----:B------:R-:W-:Y:S02]  /*20140*/  IMAD.MOV.U32 R8, RZ, RZ, R21 ;  /* 0x000000ffff087224 */ /* 0x000fe400078e0015 */
[----:B------:R-:W3:Y:S02]  /*20150*/  LDL.LU.64 R20, [R1+0x2038] ;  /* 0x0020380001147983 */ /* 0x000ee40000300a00 */
[----:B---3--:R-:W-:Y:S11]  /*20160*/  HMMA.16816.F32.BF16 R12, R24, R20, R12 ;  /* 0x00000014180c723c */ /* 0x008ff6000004180c */
[----:B------:R-:W-:Y:S11]  /*20170*/  @!UPT UIADD3 URZ, URZ, URZ, URZ ;  /* 0x0000003f3f3ff290 */ /* 0x000ff6000fffe03f */
[----:B------:R-:W-:Y:S01]  /*20180*/  @!UPT UIADD3 URZ, URZ, URZ, URZ ;  /* 0x0000003f3f3ff290 */ /* 0x000fe2000fffe03f */
[----:B------:R0:W-:Y:S01]  /*20190*/  STL.64 [R1+0x360], R12 ;  /* 0x0003600c01007387 */ /* 0x0001e20000100a00 */
[----:B------:R1:W-:Y:S03]  /*201a0*/  STL.64 [R1+0x368], R14 ;  /* 0x0003680e01007387 */ /* 0x0003e60000100a00 */
[----:B0-----:R-:W2:Y:S01]  /*201b0*/  LDL.LU.64 R12, [R1+0x1b0] ;  /* 0x0001b000010c7983 */ /* 0x001ea20000300a00 */
[----:B-1----:R-:W2:Y:S02]  /*201c0*/  LDL.LU.64 R14, [R1+0x1b8] ;  /* 0x0001b800010e7983 */ /* 0x002ea40000300a00 */
[----:B------:R0:W-:Y:S02]  /*201d0*/  STL.64 [R1+0x1fb8], R20 ;  /* 0x001fb81401007387 */ /* 0x0001e40000100a00 */
[----:B0-----:R-:W-:Y:S02]  /*201e0*/  IMAD.MOV.U32 R20, RZ, RZ, R9 ;  /* 0x000000ffff147224 */ /* 0x001fe400078e0009 */
[----:B------:R-:W-:-:S02]  /*201f0*/  IMAD.MOV.U32 R21, RZ, RZ, R8 ;  /* 0x000000ffff157224 */ /* 0x000fc400078e0008 */
[----:B------:R-:W3:Y:S01]  /*20200*/  LDL.LU.64 R8, [R1+0x540] ;  /* 0x0005400001087983 */ /* 0x000ee20000300a00 */
[----:B------:R-:W4:Y:S03]  /*20210*/  LDL.LU.64 R10, [R1+0x548] ;  /* 0x00054800010a7983 */ /* 0x000f260000300a00 */
[----:B----4-:R-:W-:Y:S01]  /*20220*/  STL.64 [R1+0x2000], R10 ;  /* 0x0020000a01007387 */ /* 0x010fe20000100a00 */
[----:B---3--:R0:W-:Y:S02]  /*20230*/  STL.64 [R1+0x1ff8], R8 ;  /* 0x001ff80801007387 */ /* 0x0081e40000100a00 */
[----:B0-----:R-:W-:Y:S02]  /*20240*/  IMAD.MOV.U32 R8, RZ, RZ, R7 ;  /* 0x000000ffff087224 */ /* 0x001fe400078e0007 */
[----:B------:R-:W-:-:S05]  /*20250*/  IMAD.MOV.U32 R9, RZ, RZ, R6 ;  /* 0x000000ffff097224 */ /* 0x000fca00078e0006 */
[----:B------:R0:W-:Y:S04]  /*20260*/  STL.64 [R1+0x2028], R8 ;  /* 0x0020280801007387 */ /* 0x0001e80000100a00 */
[----:B0-----:R-:W3:Y:S01]  /*20270*/  LDL.LU.64 R8, [R1+0x110] ;  /* 0x0001100001087983 */ /* 0x001ee20000300a00 */
[----:B------:R-:W3:Y:S02]  /*20280*/  LDL.LU.64 R10, [R1+0x118] ;  /* 0x00011800010a7983 */ /* 0x000ee40000300a00 */
[----:B------:R0:W-:Y:S02]  /*20290*/  STL.64 [R1+0x1fc8], R20 ;  /* 0x001fc81401007387 */ /* 0x0001e40000100a00 */
[----:B0-----:R-:W4:Y:S01]  /*202a0*/  LDL.LU.64 R20, [R1+0x520] ;  /* 0x0005200001147983 */ /* 0x001f220000300a00 */
[----:B------:R-:W3:Y:S01]  /*202b0*/  LDL.LU.64 R22, [R1+0x528] ;  /* 0x0005280001167983 */ /* 0x000ee20000300a00 */
[----:B--2---:R-:W-:Y:S02]  /*202c0*/  HMMA.16816.F32.BF16 R12, R24, R4, R12 ;  /* 0x00000004180c723c */ /* 0x004fe4000004180c */
[----:B---3--:R-:W-:Y:S01]  /*202d0*/  STL.64 [R1+0x1fe8], R22 ;  /* 0x001fe81601007387 */ /* 0x008fe20000100a00 */
[----:B----4-:R0:W-:Y:S03]  /*202e0*/  STL.64 [R1+0x1fe0], R20 ;  /* 0x001fe01401007387 */ /* 0x0101e60000100a00 */
[----:B0-----:R-:W2:Y:S01]  /*202f0*/  LDL.LU.64 R20, [R1+0x530] ;  /* 0x0005300001147983 */ /* 0x001ea20000300a00 */
[----:B------:R-:W3:Y:S03]  /*20300*/  LDL.LU.64 R22, [R1+0x538] ;  /* 0x0005380001167983 */ /* 0x000ee60000300a00 */
[----:B---3--:R-:W-:Y:S01]  /*20310*/  STL.64 [R1+0x2010], R22 ;  /* 0x0020101601007387 */ /* 0x008fe20000100a00 */
[----:B--2---:R0:W-:Y:S03]  /*20320*/  STL.64 [R1+0x2008], R20 ;  /* 0x0020081401007387 */ /* 0x0041e60000100a00 */
[----:B0-----:R-:W2:Y:S01]  /*20330*/  LDL.LU.64 R20, [R1+0x5c0] ;  /* 0x0005c00001147983 */ /* 0x001ea20000300a00 */
[----:B------:R-:W2:Y:S08]  /*20340*/  LDL.LU.64 R22, [R1+0x5c8] ;  /* 0x0005c80001167983 */ /* 0x000eb00000300a00 */
[----:B------:R0:W-:Y:S02]  /*20350*/  STL.64 [R1+0x350], R12 ;  /* 0x0003500c01007387 */ /* 0x0001e40000100a00 */
[----:B------:R1:W-:Y:S02]  /*20360*/  STL.64 [R1+0x358], R14 ;  /* 0x0003580e01007387 */ /* 0x0003e40000100a00 */
[----:B0-----:R-:W-:-:S02]  /*20370*/  IMAD.MOV.U32 R13, RZ, RZ, R4 ;  /* 0x000000ffff0d7224 */ /* 0x001fc400078e0004 */
[----:B------:R-:W-:Y:S02]  /*20380*/  IMAD.MOV.U32 R12, RZ, RZ, R5 ;  /* 0x000000ffff0c7224 */ /* 0x000fe400078e0005 */
[----:B------:R-:W3:Y:S01]  /*20390*/  LDL.LU.64 R4, [R1+0x2030] ;  /* 0x0020300001047983 */ /* 0x000ee20000300a00 */
[----:B------:R-:W4:Y:S01]  /*203a0*/  LDL R16, [R1+0xf70] ;  /* 0x000f700001107983 */ /* 0x000f220000100800 */
[----:B---3--:R-:W-:Y:S02]  /*203b0*/  HMMA.16816.F32.BF16 R24, R24, R4, R8 ;  /* 0x000000041818723c */ /* 0x008fe40000041808 */
[----:B------:R-:W2:Y:S01]  /*203c0*/  LDL.LU.64 R8, [R1+0x2028] ;  /* 0x0020280001087983 */ /* 0x000ea20000300a00 */
[----:B-1----:R-:W-:Y:S02]  /*203d0*/  IMAD.MOV.U32 R15, RZ, RZ, R4 ;  /* 0x000000ffff0f7224 */ /* 0x002fe400078e0004 */
[----:B------:R-:W-:Y:S11]  /*203e0*/  IMAD.MOV.U32 R14, RZ, RZ, R5 ;  /* 0x000000ffff0e7224 */ /* 0x000ff600078e0005 */
[----:B------:R-:W-:Y:S07]  /*203f0*/  @!UPT UIADD3 URZ, URZ, URZ, URZ ;  /* 0x0000003f3f3ff290 */ /* 0x000fee000fffe03f */
[----:B------:R-:W-:Y:S01]  /*20400*/  STL.64 [R1+0x2a0], R24 ;  /* 0x0002a01801007387 */ /* 0x000fe20000100a00 */
[----:B------:R0:W-:Y:S02]  /*20410*/  STL.64 [R1+0x2a8], R26 ;  /* 0x0002a81a01007387 */ /* 0x0001e40000100a00 */
[----:B------:R-:W2:Y:S02]  /*20420*/  LDL.LU.64 R6, [R1+0x2020] ;  /* 0x0020200001067983 */ /* 0x000ea40000300a00 */
[----:B------:R-:W2:Y:S01]  /*20430*/  LDL.LU.64 R4, [R1+0x2018] ;  /* 0x0020180001047983 */ /* 0x000ea20000300a00 */
[----:B0-----:R-:W3:Y:S01]  /*20440*/  LDL R27, [R1+0x720] ;  /* 0x00072000011b7983 */ /* 0x001ee20000100800 */
[----:B--2---:R-:W-:Y:S03]  /*20450*/  HMMA.16816.F32.BF16 R8, R4, R8, R20 ;  /* 0x000000080408723c */ /* 0x004fe60000041814 */
[----:B---3--:R-:W-:Y:S01]  /*20460*/  STL [R1+0x1fc0], R27 ;  /* 0x001fc01b01007387 */ /* 0x008fe20000100800 */
[----:B------:R-:W2:Y:S02]  /*20470*/  LDL.LU.64 R22, [R1+0x2010] ;  /* 0x0020100001167983 */ /* 0x000ea40000300a00 */
[----:B------:R-:W2:Y:S11]  /*20480*/  LDL.LU.64 R20, [R1+0x2008] ;  /* 0x0020080001147983 */ /* 0x000eb60000300a00 */
[----:B------:R-:W-:Y:S06]  /*20490*/  @!UPT UIADD3 URZ, URZ, URZ, URZ ;  /* 0x0000003f3f3ff290 */ /* 0x000fec000fffe03f */
[----:B------:R-:W-:Y:S01]  /*204a0*/  STL.64 [R1+0x290], R8 ;  /* 0x0002900801007387 */ /* 0x000fe20000100a00 */
[----:B------:R0:W-:Y:S03]  /*204b0*/  STL.64 [R1+0x298], R10 ;  /* 0x0002980a01007387 */ /* 0x0001e60000100a00 */
[----:B0-----:R-:W3:Y:S01]  /*204c0*/  LDL.LU.64 R10, [R1+0x2000] ;  /* 0x00200000010a7983 */ /* 0x001ee20000300a00 */
[----:B------:R-:W3:Y:S02]  /*204d0*/  LDL.LU.64 R8, [R1+0x1ff8] ;  /* 0x001ff80001087983 */ /* 0x000ee40000300a00 */
[----:B------:R-:W-:Y:S02]  /*204e0*/  IMAD.MOV.U32 R24, RZ, RZ, R17 ;  /* 0x000000ffff187224 */ /* 0x000fe400078e0011 */
[----:B------:R-:W-:-:S07]  /*204f0*/  IMAD.MOV.U32 R25, RZ, RZ, R2 ;  /* 0x000000ffff197224 */ /* 0x000fce00078e0002 */
[C---:B---3--:R-:W-:Y:S01]  /*20500*/  HMMA.16816.F32.BF16 R24, R4.reuse, R24, R8 ;  /* 0x000000180418723c */ /* 0x048fe20000041808 */
[----:B------:R-:W2:Y:S11]  /*20510*/  LDL.LU.64 R8, [R1+0x1ff0] ;  /* 0x001ff00001087983 */ /* 0x000eb60000300a00 */
[----:B------:R-:W-:Y:S11]  /*20520*/  @!UPT UIADD3 URZ, URZ, URZ, URZ ;  /* 0x0000003f3f3ff290 */ /* 0x000ff6000fffe03f */
[----:B------:R0:W-:Y:S01]  /*20530*/  STL.64 [R1+0x280], R24 ;  /* 0x0002801801007387 */ /* 0x0001e20000100a00 */
[----:B------:R1:W-:Y:S03]  /*20540*/  STL.64 [R1+0x288], R26 ;  /* 0x0002881a01007387 */ /* 0x0003e60000100a00 */
[----:B0-----:R-:W3:Y:S01]  /*20550*/  LDL.LU.64 R24, [R1+0x190] ;  /* 0x0001900001187983 */ /* 0x001ee20000300a00 */
[----:B-1----:R-:W3:Y:S01]  /*20560*/  LDL.LU.64 R26, [R1+0x198] ;  /* 0x00019800011a7983 */ /* 0x002ee20000300a00 */
[C---:B--2---:R-:W-:Y:S01]  /*20570*/  HMMA.16816.F32.BF16 R20, R4.reuse, R8, R20 ;  /* 0x000000080414723c */ /* 0x044fe20000041814 */
[----:B------:R-:W-:Y:S02]  /*20580*/  IMAD.MOV.U32 R28, RZ, RZ, R8 ;  /* 0x000000ffff1c7224 */ /* 0x000fe400078e0008 */
[----:B------:R-:W-:Y:S11]  /*20590*/  IMAD.MOV.U32 R2, RZ, RZ, R9 ;  /* 0x000000ffff027224 */ /* 0x000ff600078e0009 */
[----:B------:R-:W-:Y:S09]  /*205a0*/  @!UPT UIADD3 URZ, URZ, URZ, URZ ;  /* 0x0000003f3f3ff290 */ /* 0x000ff2000fffe03f */
[----:B------:R-:W-:Y:S01]  /*205b0*/  STL.64 [R1+0x270], R20 ;  /* 0x0002701401007387 */ /* 0x000fe20000100a00 */
[----:B------:R0:W-:Y:S03]  /*205c0*/  STL.64 [R1+0x278], R22 ;  /* 0x0002781601007387 */ /* 0x0001e60000100a00 */
[----:B0-----:R-:W2:Y:S01]  /*205d0*/  LDL.LU.64 R22, [R1+0x1fe8] ;  /* 0x001fe80001167983 */ /* 0x001ea20000300a00 */
[----:B------:R-:W2:Y:S02]  /*205e0*/  LDL.LU.64 R20, [R1+0x1fe0] ;  /* 0x001fe00001147983 */ /* 0x000ea40000300a00 */
[----:B------:R-:W2:Y:S02]  /*205f0*/  LDL.LU.64 R10, [R1+0x1fd8] ;  /* 0x001fd800010a7983 */ /* 0x000ea40000300a00 */
[----:B------:R-:W2:Y:S02]  /*20600*/  LDL.LU.64 R8, [R1+0x1fd0] ;  /* 0x001fd00001087983 */ /* 0x000ea40000300a00 */
[----:B--2---:R-:W-:Y:S11]  /*20610*/  HMMA.16816.F32.BF16 R20, R4, R8, R20 ;  /* 0x000000080414723c */ /* 0x004ff60000041814 */
[----:B------:R-:W-:Y:S11]  /*20620*/  @!UPT UIADD3 URZ, URZ, URZ, URZ ;  /* 0x0000003f3f3ff290 */ /* 0x000ff6000fffe03f */
[----:B------:R-:W-:Y:S01]  /*20630*/  @!UPT UIADD3 URZ, URZ, URZ, URZ ;  /* 0x0000003f3f3ff290 */ /* 0x000fe2000fffe03f */
[----:B------:R0:W-:Y:S01]  /*20640*/  STL.64 [R1+0x260], R20 ;  /* 0x0002601401007387 */ /* 0x0001e20000100a00 */
[----:B------:R-:W-:Y:S03]  /*20650*/  STL.64 [R1+0x268], R22 ;  /* 0x0002681601007387 */ /* 0x000fe60000100a00 */
[----:B0-----:R-:W3:Y:S01]  /*20660*/  LDL.LU.64 R20, [R1+0x1fc8] ;  /* 0x001fc80001147983 */ /* 0x001ee20000300a00 */
[----:B------:R-:W-:Y:S02]  /*20670*/  STL.64 [R1+0x1f78], R10 ;  /* 0x001f780a01007387 */ /* 0x000fe40000100a00 */
[----:B------:R0:W-:Y:S02]  /*20680*/  STL.64 [R1+0x1f70], R8 ;  /* 0x001f700801007387 */ /* 0x0001e40000100a00 */
[----:B0-----:R-:W-:Y:S02]  /*20690*/  IMAD.MOV.U32 R8, RZ, RZ, R15 ;  /* 0x000000ffff087224 */ /* 0x001fe400078e000f */
[----:B------:R-:W-:-:S05]  /*206a0*/  IMAD.MOV.U32 R9, RZ, RZ, R14 ;  /* 0x000000ffff097224 */ /* 0x000fca00078e000e */
[----:B------:R0:W-:Y:S02]  /*206b0*/  STL.64 [R1+0x1fa0], R8 ;  /* 0x001fa00801007387 */ /* 0x0001e40000100a00 */
[----:B0-----:R-:W-:Y:S02]  /*206c0*/  IMAD.MOV.U32 R8, RZ, RZ, R13 ;  /* 0x000000ffff087224 */ /* 0x001fe400078e000d */
[----:B------:R-:W-:Y:S02]  /*206d0*/  IMAD.MOV.U32 R9, RZ, RZ, R12 ;  /* 0x000000ffff097224 */ /* 0x000fe400078e000c */
[----:B----4-:R-:W0:Y:S02]  /*206e0*/  LDSM.16.MT88.4 R12, [R16] ;  /* 0x00000000100c783b */ /* 0x010e240000004200 */
[----:B------:R-:W1:Y:S02]  /*206f0*/  LDSM.16.MT88.4 R16, [R16+0x80] ;  /* 0x000080001010783b */ /* 0x000e640000004200 */
[----:B0-----:R-:W-:Y:S02]  /*20700*/  STL.64 [R1+0x1fb0], R14 ;  /* 0x001fb00e01007387 */ /* 0x001fe40000100a00 */
[----:B------:R0:W-:Y:S02]  /*20710*/  STL.64 [R1+0x1fa8], R12 ;  /* 0x001fa80c01007387 */ /* 0x0001e40000100a00 */
[----:B0-----:R-:W2:Y:S01]  /*20720*/  LDL.LU.64 R12, [R1+0x4c0] ;  /* 0x0004c000010c7983 */ /* 0x001ea20000300a00 */
[----:B------:R-:W2:Y:S01]  /*20730*/  LDL.LU.64 R14, [R1+0x4c8] ;  /* 0x0004c800010e7983 */ /* 0x000ea20000300a00 */
[C---:B---3--:R-:W-:Y:S02]  /*20740*/  HMMA.16816.F32.BF16 R20, R4.reuse, R20, R24 ;  /* 0x000000140414723c */ /* 0x048fe40000041818 */
[----:B------:R-:W3:Y:S11]  /*20750*/  LDL.LU R27, [R1+0x1fc0] ;  /* 0x001fc000011b7983 */ /* 0x000ef60000300800 */
[----:B------:R-:W-:Y:S10]  /*20760*/  @!UPT UIADD3 URZ, URZ, URZ, URZ ;  /* 0x0000003f3f3ff290 */ /* 0x000ff4000fffe03f */
[----:B------:R0:W-:Y:S01]  /*20770*/  STL.64 [R1+0x250], R20 ;  /* 0x0002501401007387 */ /* 0x0001e20000100a00 */
[----:B------:R-:W-:Y:S03]  /*20780*/  STL.64 [R1+0x258], R22 ;  /* 0x0002581601007387 */ /* 0x000fe60000100a00 */
[----:B0-----:R-:W4:Y:S01]  /*20790*/  LDL.LU.64 R20, [R1+0x1fb8] ;  /* 0x001fb80001147983 */ /* 0x001f220000300a00 */
[----:B-1----:R-:W-:Y:S02]  /*207a0*/  STL.64 [R1+0x1f30], R18 ;  /* 0x001f301201007387 */ /* 0x002fe40000100a00 */
[----:B------:R0:W-:Y:S02]  /*207b0*/  STL.64 [R1+0x1f28], R16 ;  /* 0x001f281001007387 */ /* 0x0001e40000100a00 */
[----:B0-----:R-:W4:Y:S01]  /*207c0*/  LDL.LU.64 R16, [R1+0x470] ;  /* 0x0004700001107983 */ /* 0x001f220000300a00 */
[----:B------:R-:W4:Y:S01]  /*207d0*/  LDL.LU.64 R18, [R1+0x478] ;  /* 0x0004780001127983 */ /* 0x000f220000300a00 */
[C---:B--2---:R-:W-:Y:S08]  /*207e0*/  HMMA.16816.F32.BF16 R8, R4.reuse, R8, R12 ;  /* 0x000000080408723c */ /* 0x044ff0000004180c */
[----:B----4-:R-:W-:Y:S01]  /*207f0*/  HMMA.16816.F32.BF16 R20, R4, R20, R16 ;  /* 0x000000140414723c */ /* 0x010fe20000041810 */
[----:B------:R-:W2:Y:S11]  /*20800*/  LDL.LU.64 R16, [R1+0x10] ;  /* 0x0000100001107983 */ /* 0x000eb60000300a00 */
[----:B------:R-:W-:Y:S11]  /*20810*/  @!UPT UIADD3 URZ, URZ, URZ, URZ ;  /* 0x0000003f3f3ff290 */ /* 0x000ff6000fffe03f */
[----:B------:R-:W-:Y:S01]  /*20820*/  STL.64 [R1+0x240], R20 ;  /* 0x0002401401007387 */ /* 0x000fe20000100a00 */
[----:B------:R-:W-:Y:S02]  /*20830*/  STL.64 [R1+0x248], R22 ;  /* 0x0002481601007387 */ /* 0x000fe40000100a00 */
[----:B---3--:R-:W0:Y:S02]  /*20840*/  LDSM.16.MT88.4 R20, [R27+0x1000] ;  /* 0x001000001b14783b */ /* 0x008e240000004200 */
[----:B------:R-:W1:Y:S04]  /*20850*/  LDSM.16.MT88.4 R24, [R27+0x1080] ;  /* 0x001080001b18783b */ /* 0x000e680000004200 */
[----:B0-----:R-:W-:Y:S01]  /*20860*/  STL.64 [R1+0x1e88], R22 ;  /* 0x001e881601007387 */ /* 0x001fe20000100a00 */
[----:B------:R0:W-:Y:S03]  /*20870*/  STL.64 [R1+0x1e80], R20 ;  /* 0x001e801401007387 */ /* 0x0001e60000100a00 */
[----:B0-----:R-:W3:Y:S01]  /*20880*/  LDL.LU.64 R20, [R1+0x4b0] ;  /* 0x0004b00001147983 */ /* 0x001ee20000300a00 */
[----:B------:R-:W3:Y:S02]  /*20890*/  LDL.LU.64 R22, [R1+0x4b8] ;  /* 0x0004b80001167983 */ /* 0x000ee40000300a00 */
[----:B------:R-:W2:Y:S02]  /*208a0*/  LDL.LU.64 R14, [R1+0x1fb0] ;  /* 0x001fb000010e7983 */ /* 0x000ea40000300a00 */
[----:B------:R-:W2:Y:S01]  /*208b0*/  LDL.LU.64 R12, [R1+0x1fa8] ;  /* 0x001fa800010c7983 */ /* 0x000ea20000300a00 */
[----:B------:R0:W-:Y:S01]  /*208c0*/  STL.64 [R1+0x230], R8 ;  /* 0x0002300801007387 */ /* 0x0001e20000100a00 */
[----:B------:R-:W-:Y:S03]  /*208d0*/  STL.64 [R1+0x238], R10 ;  /* 0x0002380a01007387 */ /* 0x000fe60000100a00 */
[----:B0-----:R-:W3:Y:S01]  /*208e0*/  LDL.LU.64 R8, [R1+0x1fa0] ;  /* 0x001fa00001087983 */ /* 0x001ee20000300a00 */
[----:B-1----:R-:W-:Y:S02]  /*208f0*/  STL.64 [R1+0x1df8], R26 ;  /* 0x001df81a01007387 */ /* 0x002fe40000100a00 */
[----:B------:R0:W-:Y:S02]  /*20900*/  STL.64 [R1+0x1df0], R24 ;  /* 0x001df01801007387 */ /* 0x0001e40000100a00 */
[----:B0-----:R-:W-:-:S02]  /*20910*/  IMAD.MOV.U32 R24, RZ, RZ, R28 ;  /* 0x000000ffff187224 */ /* 0x001fc400078e001c */
[----:B------:R-:W-:Y:S01]  /*20920*/  IMAD.MOV.U32 R25, RZ, RZ, R2 ;  /* 0x000000ffff197224 */ /* 0x000fe200078e0002 */
[----:B------:R-:W4:Y:S01]  /*20930*/  LDL.LU R28, [R1+0x1f98] ;  /* 0x001f9800011c7983 */ /* 0x000f220000300800 */
[----:B------:R-:W2:Y:S02]  /*20940*/  LDL.LU R2, [R1+0x1f94] ;  /* 0x001f940001027983 */ /* 0x000ea40000300800 */
[----:B------:R-:W2:Y:S02]  /*20950*/  LDL R26, [R1+0x8] ;  /* 0x00000800011a7983 */ /* 0x000ea40000100800 */
[----:B------:R-:W2:Y:S01]  /*20960*/  LDL R27, [R1+0xc] ;  /* 0x00000c00011b7983 */ /* 0x000ea20000100800 */
[----:B---3--:R-:W-:Y:S01]  /*20970*/  HMMA.16816.F32.BF16 R4, R4, R8, R20 ;  /* 0x000000080404723c */ /* 0x008fe20000041814 */
[----:B--2---:R-:W-:Y:S01]  /*20980*/  STL.64 [R1+0x1f88], R26 ;  /* 0x001f881a01007387 */ /* 0x004fe20000100a00 */
[----:B------:R-:W-:Y:S02]  /*20990*/  STL.64 [R1+0x1f80], R24 ;  /* 0x001f801801007387 */ /* 0x000fe40000100a00 */
[----:B------:R-:W2:Y:S02]  /*209a0*/  LDL.LU.64 R20, [R1+0x6b0] ;  /* 0x0006b00001147983 */ /* 0x000ea40000300a00 */
[----:B------:R-:W2:Y:S11]  /*209b0*/  LDL.LU.64 R22, [R1+0x6b8] ;  /* 0x0006b80001167983 */ /* 0x000eb60000300a00 */
[----:B------:R-:W-:Y:S06]  /*209c0*/  @!UPT UIADD3 URZ, URZ, URZ, URZ ;  /* 0x0000003f3f3ff290 */ /* 0x000fec000fffe03f */
[----:B------:R-:W-:Y:S01]  /*209d0*/  STL.64 [R1+0x110], R4 ;  /* 0x0001100401007387 */ /* 0x000fe20000100a00 */
[----:B------:R-:W-:Y:S02]  /*209e0*/  STL.64 [R1+0x118], R6 ;  /* 0x0001180601007387 */ /* 0x000fe40000100a00 */
[----:B------:R0:W1:Y:S02]  /*209f0*/  LDSM.16.MT88.4 R4, [R3+0x1000] ;  /* 0x001000000304783b */ /* 0x0000640000004200 */
[----:B0-----:R-:W3:Y:S02]  /*20a00*/  LDL.LU R3, [R1+0x1f90] ;  /* 0x001f900001037983 */ /* 0x001ee40000300800 */
[----:B------:R-:W2:Y:S02]  /*20a10*/  LDL.LU.64 R24, [R1+0x690] ;  /* 0x0006900001187983 */ /* 0x000ea40000300a00 */
[----:B------:R-:W2:Y:S02]  /*20a20*/  LDL.LU.64 R26, [R1+0x698] ;  /* 0x00069800011a7983 */ /* 0x000ea40000300a00 */
[----:B------:R-:W2:Y:S01]  /*20a30*/  LDL.LU.64 R8, [R1+0x680] ;  /* 0x0006800001087983 */ /* 0x000ea20000300a00 */
[----:B------:R-:W2:Y:S04]  /*20a40*/  LDL.LU.64 R10, [R1+0x688] ;  /* 0x00068800010a7983 */ /* 0x000ea80000300a00 */
[----:B-1----:R-:W-:Y:S01]  /*20a50*/  STL.64 [R1+0x1d90], R6 ;  /* 0x001d900601007387 */ /* 0x002fe20000100a00 */
[----:B------:R0:W-:Y:S03]  /*20a60*/  STL.64 [R1+0x1d88], R4 ;  /* 0x001d880401007387 */ /* 0x0001e60000100a00 */
[----:B0-----:R-:W2:Y:S01]  /*20a70*/  LDL.LU.64 R4, [R1+0x80] ;  /* 0x0000800001047983 */ /* 0x001ea20000300a00 */
[----:B------:R-:W2:Y:S03]  /*20a80*/  LDL.64 R6, [R1+0x88] ;  /* 0x0000880001067983 */ /* 0x000ea60000100a00 */
[----:B--2---:R-:W-:Y:S01]  /*20a90*/  STL.64 [R1+0x1f40], R6 ;  /* 0x001f400601007387 */ /* 0x004fe20000100a00 */
[----:B------:R0:W-:Y:S03]  /*20aa0*/  STL.64 [R1+0x1f38], R4 ;  /* 0x001f380401007387 */ /* 0x0001e60000100a00 */
[----:B0-----:R-:W2:Y:S04]  /*20ab0*/  LDL.LU.64 R4, [R1+0x70] ;  /* 0x0000700001047983 */ /* 0x001ea80000300a00 */
[----:B--2---:R0:W-:Y:S04]  /*20ac0*/  STL.64 [R1+0x1f48], R4 ;  /* 0x001f480401007387 */ /* 0x0041e80000100a00 */
[----:B0-----:R-:W2:Y:S04]  /*20ad0*/  LDL.LU.64 R4, [R1+0x30] ;  /* 0x0000300001047983 */ /* 0x001ea80000300a00 */
[----:B--2---:R0:W-:Y:S04]  /*20ae0*/  STL.64 [R1+0x1f60], R4 ;  /* 0x001f600401007387 */ /* 0x0041e80000100a00 */
[----:B0-----:R-:W2:Y:S04]  /*20af0*/  LDL.LU.64 R4, [R1+0x40] ;  /* 0x0000400001047983 */ /* 0x001ea80000300a00 */
[----:B--2---:R0:W-:Y:S04]  /*20b00*/  STL.64 [R1+0x1f68], R4 ;  /* 0x001f680401007387 */ /* 0x0041e80000100a00 */
[----:B0-----:R-:W2:Y:S01]  /*20b10*/  LDL.LU.64 R4, [R1+0x20] ;  /* 0x0000200001047983 */ /* 0x001ea20000300a00 */
[C---:B------:R-:W-:Y:S08]  /*20b20*/  HMMA.16816.F32.BF16 R24, R12.reuse, R16, R24 ;  /* 0x000000100c18723c */ /* 0x040ff00000041818 */
[----:B--2---:R-:W-:Y:S11]  /*20b30*/  HMMA.16816.F32.BF16 R20, R12, R4, R20 ;  /* 0x000000040c14723c */ /* 0x004ff60000041814 */
[----:B------:R-:W-:Y:S11]  /*20b40*/  @!UPT UIADD3 URZ, URZ, URZ, URZ ;  /* 0x0000003f3f3ff290 */ /* 0x000ff6000fffe03f */
[----:B------:R-:W-:Y:S01]  /*20b50*/  @!UPT UIADD3 URZ, URZ, URZ, URZ ;  /* 0x0000003f3f3ff290 */ /* 0x000fe2000fffe03f */
[----:B------:R0:W-:Y:S01]  /*20b60*/  STL.64 [R1+0x1f0], R20 ;  /* 0x0001f01401007387 */ /* 0x0001e20000100a00 */
[----:B------:R-:W-:Y:S02]  /*20b70*/  STL.64 [R1+0x1f8], R22 ;  /* 0x0001f81601007387 */ /* 0x000fe40000100a00 */
[----:B0-----:R-:W-:Y:S02]  /*20b80*/  IMAD.MOV.U32 R21, RZ, RZ, R4 ;  /* 0x000000ffff157224 */ /* 0x001fe400078e0004 */
[----:B------:R-:W-:Y:S02]  /*20b90*/  IMAD.MOV.U32 R20, RZ, RZ, R5 ;  /* 0x000000ffff147224 */ /* 0x000fe400078e0005 */
[----:B------:R-:W2:Y:S01]  /*20ba0*/  LDL.LU.64 R4, [R1+0x670] ;  /* 0x0006700001047983 */ /* 0x000ea20000300a00 */
[----:B------:R-:W2:Y:S02]  /*20bb0*/  LDL.LU.64 R6, [R1+0x678] ;  /* 0x0006780001067983 */ /* 0x000ea40000300a00 */
[----:B------:R-:W-:Y:S02]  /*20bc0*/  STL.64 [R1+0x1e0], R24 ;  /* 0x0001e01801007387 */ /* 0x000fe40000100a00 */
[----:B------:R0:W-:Y:S02]  /*20bd0*/  STL.64 [R1+0x1e8], R26 ;  /* 0x0001e81a01007387 */ /* 0x0001e40000100a00 */
[----:B0-----:R-:W2:Y:S01]  /*20be0*/  LDL.LU.64 R26, [R1+0x1f88] ;  /* 0x001f8800011a7983 */ /* 0x001ea20000300a00 */
[----:B------:R-:W2:Y:S02]  /*20bf0*/  LDL.LU.64 R24, [R1+0x1f80] ;  /* 0x001f800001187983 */ /* 0x000ea40000300a00 */
[----:B------:R-:W-:-:S02]  /*20c00*/  IMAD.MOV.U32 R23, RZ, RZ, R16 ;  /* 0x000000ffff177224 */ /* 0x000fc400078e0010 */
[----:B------:R-:W-:-:S05]  /*20c10*/  IMAD.MOV.U32 R22, RZ, RZ, R17 ;  /* 0x000000ffff167224 */ /* 0x000fca00078e0011 */
[----:B------:R-:W-:Y:S01]  /*20c20*/  STL.64 [R1+0x1f58], R22 ;  /* 0x001f581601007387 */ /* 0x000fe20000100a00 */
[----:B------:R0:W-:Y:S03]  /*20c30*/  STL.64 [R1+0x1f50], R20 ;  /* 0x001f501401007387 */ /* 0x0001e60000100a00 */
[----:B0-----:R-:W3:Y:S01]  /*20c40*/  LDL.LU.64 R20, [R1+0x590] ;  /* 0x0005900001147983 */ /* 0x001ee20000300a00 */
[----:B------:R-:W3:Y:S02]  /*20c50*/  LDL.LU.64 R22, [R1+0x598] ;  /* 0x0005980001167983 */ /* 0x000ee40000300a00 */
[----:B------:R-:W3:Y:S02]  /*20c60*/  LDL.LU.64 R16, [R1+0x4d0] ;  /* 0x0004d00001107983 */ /* 0x000ee40000300a00 */
[----:B------:R-:W3:Y:S01]  /*20c70*/  LDL.LU.64 R18, [R1+0x4d8] ;  /* 0x0004d80001127983 */ /* 0x000ee20000300a00 */
[C---:B--2---:R-:W-:Y:S11]  /*20c80*/  HMMA.16816.F32.BF16 R8, R12.reuse, R24, R8 ;  /* 0x000000180c08723c */ /* 0x044ff60000041808 */
        /* <DEDUP_REMOVED lines=8> */
[----:B0-----:R-:W3:Y:S01]  /*20d10*/  LDL.LU.64 R24, [R1+0x580] ;  /* 0x0005800001187983 */ /* 0x001ee20000300a00 */
[----:B------:R-:W3:Y:S01]  /*20d20*/  LDL.LU.64 R26, [R1+0x588] ;  /* 0x00058800011a7983 */ /* 0x000ee20000300a00 */
[C---:B--2---:R-:W-:Y:S11]  /*20d30*/  HMMA.16816.F32.BF16 R4, R12.reuse, R8, R4 ;  /* 0x000000080c04723c */ /* 0x044ff60000041804 */
[----:B------:R-:W-:Y:S11]  /*20d40*/  @!UPT UIADD3 URZ, URZ, URZ, URZ ;  /* 0x0000003f3f3ff290 */ /* 0x000ff6000fffe03f */
[----:B------:R-:W-:Y:S01]  /*20d50*/  @!UPT UIADD3 URZ, URZ, URZ, URZ ;  /* 0x0000003f3f3ff290 */ /* 0x000fe2000fffe03f */
[----:B------:R0:W-:Y:S01]  /*20d60*/  STL.64 [R1+0x1c0], R4 ;  /* 0x0001c00401007387 */ /* 0x0001e20000100a00 */
[----:B------:R-:W-:Y:S03]  /*20d70*/  STL.64 [R1+0x1c8], R6 ;  /* 0x0001c80601007387 */ /* 0x000fe60000100a00 */
[----:B0-----:R-:W2:Y:S01]  /*20d80*/  LDL.LU.64 R4, [R1+0x1f68] ;  /* 0x001f680001047983 */ /* 0x001ea20000300a00 */
[----:B------:R-:W-:Y:S02]  /*20d90*/  STL.64 [R1+0x1ef0], R10 ;  /* 0x001ef00a01007387 */ /* 0x000fe40000100a00 */
[----:B------:R0:W-:Y:S02]  /*20da0*/  STL.64 [R1+0x1ee8], R8 ;  /* 0x001ee80801007387 */ /* 0x0001e40000100a00 */
[----:B0-----:R-:W2:Y:S01]  /*20db0*/  LDL.LU.64 R8, [R1+0x5a0] ;  /* 0x0005a00001087983 */ /* 0x001ea20000300a00 */
[----:B------:R-:W2:Y:S02]  /*20dc0*/  LDL.LU.64 R10, [R1+0x5a8] ;  /* 0x0005a800010a7983 */ /* 0x000ea40000300a00 */
[C---:B--2---:R-:W-:Y:S11]  /*20dd0*/  HMMA.16816.F32.BF16 R8, R12.reuse, R4, R8 ;  /* 0x000000040c08723c */ /* 0x044ff60000041808 */
[----:B------:R-:W-:Y:S11]  /*20de0*/  @!UPT UIADD3 URZ, URZ, URZ, URZ ;  /* 0x0000003f3f3ff290 */ /* 0x000ff6000fffe03f */
[----:B------:R-:W-:Y:S01]  /*20df0*/  @!UPT UIADD3 URZ, URZ, URZ, URZ ;  /* 0x0000003f3f3ff290 */ /* 0x000fe2000fffe03f */
[----:B------:R0:W-:Y:S01]  /*20e00*/  STL.64 [R1+0x1b0], R8 ;  /* 0x0001b00801007387 */ /* 0x0001e20000100a00 */
[----:B------:R1:W-:Y:S02]  /*20e10*/  STL.64 [R1+0x1b8], R10 ;  /* 0x0001b80a01007387 */ /* 0x0003e40000100a00 */
[----:B0-----:R-:W-:Y:S02]  /*20e20*/  IMAD.MOV.U32 R9, RZ, RZ, R4 ;  /* 0x000000ffff097224 */ /* 0x001fe400078e0004 */
[----:B------:R-:W-:Y:S02]  /*20e30*/  IMAD.MOV.U32 R8, RZ, RZ, R5 ;  /* 0x000000ffff087224 */ /* 0x000fe400078e0005 */
[----:B------:R-:W3:Y:S02]  /*20e40*/  LDL.LU.64 R4, [R1+0x1f60] ;  /* 0x001f600001047983 */ /* 0x000ee40000300a00 */
[----:B---3--:R-:W-:Y:S01]  /*20e50*/  HMMA.16816.F32.BF16 R20, R12, R4, R20 ;  /* 0x000000040c14723c */ /* 0x008fe20000041814 */
[----:B-1----:R-:W-:-:S02]  /*20e60*/  IMAD.MOV.U32 R11, RZ, RZ, R4 ;  /* 0x000000ffff0b7224 */ /* 0x002fc400078e0004 */
[----:B------:R-:W-:Y:S11]  /*20e70*/  IMAD.MOV.U32 R10, RZ, RZ, R5 ;  /* 0x000000ffff0a7224 */ /* 0x000ff600078e0005 */
[----:B------:R-:W-:Y:S09]  /*20e80*/  @!UPT UIADD3 URZ, URZ, URZ, URZ ;  /* 0x0000003f3f3ff290 */ /* 0x000ff2000fffe03f */
[----:B------:R-:W-:Y:S01]  /*20e90*/  STL.64 [R1+0x1a0], R20 ;  /* 0x0001a01401007387 */ /* 0x000fe20000100a00 */
[----:B------:R0:W-:Y:S03]  /*20ea0*/  STL.64 [R1+0x1a8], R22 ;  /* 0x0001a81601007387 */ /* 0x0001e60000100a00 */
[----:B0-----:R-:W2:Y:S01]  /*20eb0*/  LDL.LU.64 R22, [R1+0x1f58] ;  /* 0x001f580001167983 */ /* 0x001ea20000300a00 */
[----:B------:R-:W3:Y:S02]  /*20ec0*/  LDL.LU.64 R20, [R1+0x1f50] ;  /* 0x001f500001147983 */ /* 0x000ee40000300a00 */
[----:B------:R-:W2:Y:S02]  /*20ed0*/  LDL.LU.64 R4, [R1+0x1f48] ;  /* 0x001f480001047983 */ /* 0x000ea40000300a00 */
[C---:B--2---:R-:W-:Y:S11]  /*20ee0*/  HMMA.16816.F32.BF16 R24, R12.reuse, R4, R24 ;  /* 0x000000040c18723c */ /* 0x044ff60000041818 */
[----:B------:R-:W-:Y:S11]  /*20ef0*/  @!UPT UIADD3 URZ, URZ, URZ, URZ ;  /* 0x0000003f3f3ff290 */ /* 0x000ff6000fffe03f */
[----:B------:R-:W-:Y:S01]  /*20f00*/  @!UPT UIADD3 URZ, URZ, URZ, URZ ;  /* 0x0000003f3f3ff290 */ /* 0x000fe2000fffe03f */
[----:B------:R0:W-:Y:S01]  /*20f10*/  STL.64 [R1+0x190], R24 ;  /* 0x0001901801007387 */ /* 0x0001e20000100a00 */
[----:B------:R-:W-:Y:S02]  /*20f20*/  STL.64 [R1+0x198], R26 ;  /* 0x0001981a01007387 */ /* 0x000fe40000100a00 */
[----:B------:R-:W2:Y:S02]  /*20f30*/  LDL.LU.64 R6, [R1+0x1f40] ;  /* 0x001f400001067983 */ /* 0x000ea40000300a00 */
[----:B0-----:R-:W-:Y:S02]  /*20f40*/  IMAD.MOV.U32 R25, RZ, RZ, R4 ;  /* 0x000000ffff197224 */ /* 0x001fe400078e0004 */
[----:B------:R-:W-:Y:S02]  /*20f50*/  IMAD.MOV.U32 R24, RZ, RZ, R5 ;  /* 0x000000ffff187224 */ /* 0x000fe400078e0005 */
[----:B------:R-:W2:Y:S02]  /*20f60*/  LDL.LU.64 R4, [R1+0x1f38] ;  /* 0x001f380001047983 */ /* 0x000ea40000300a00 */
[----:B--2---:R-:W-:Y:S02]  /*20f70*/  HMMA.16816.F32.BF16 R12, R12, R4, R16 ;  /* 0x000000040c0c723c */ /* 0x004fe40000041810 */
[----:B------:R-:W2:Y:S01]  /*20f80*/  LDL.LU.64 R18, [R1+0x1f30] ;  /* 0x001f300001127983 */ /* 0x000ea20000300a00 */
[----:B------:R-:W2:Y:S02]  /*20f90*/  LDL.LU.64 R16, [R1+0x1f28] ;  /* 0x001f280001107983 */ /* 0x000ea40000300a00 */
[----:B------:R-:W-:Y:S02]  /*20fa0*/  STL.64 [R1+0x1e98], R6 ;  /* 0x001e980601007387 */ /* 0x000fe40000100a00 */
[----:B------:R0:W-:Y:S02]  /*20fb0*/  STL.64 [R1+0x1e90], R4 ;  /* 0x001e900401007387 */ /* 0x0001e40000100a00 */
[----:B0-----:R-:W-:-:S02]  /*20fc0*/  IMAD.MOV.U32 R4, RZ, RZ, R25 ;  /* 0x000000ffff047224 */ /* 0x001fc400078e0019 */
[----:B------:R-:W-:Y:S11]  /*20fd0*/  IMAD.MOV.U32 R5, RZ, RZ, R24 ;  /* 0x000000ffff057224 */ /* 0x000ff600078e0018 */
[----:B------:R-:W-:Y:S01]  /*20fe0*/  @!UPT UIADD3 URZ, URZ, URZ, URZ ;  /* 0x0000003f3f3ff290 */ /* 0x000fe2000fffe03f */
[----:B------:R-:W-:Y:S01]  /*20ff0*/  STL.64 [R1+0xc0], R12 ;  /* 0x0000c00c01007387 */ /* 0x000fe20000100a00 */
[----:B------:R-:W-:Y:S02]  /*21000*/  STL.64 [R1+0xc8], R14 ;  /* 0x0000c80e01007387 */ /* 0x000fe40000100a00 */
[----:B------:R0:W-:Y:S02]  /*21010*/  STL.64 [R1+0x1eb0], R4 ;  /* 0x001eb00401007387 */ /* 0x0001e40000100a00 */
[----:B0-----:R-:W-:Y:S02]  /*21020*/  IMAD.MOV.U32 R4, RZ, RZ, R11 ;  /* 0x000000ffff047224 */ /* 0x001fe400078e000b */
[----:B------:R-:W-:-:S05]  /*21030*/  IMAD.MOV.U32 R5, RZ, RZ, R10 ;  /* 0x000000ffff057224 */ /* 0x000fca00078e000a */
[----:B------:R0:W-:Y:S01]  /*21040*/  STL.64 [R1+0x1ec8], R4 ;  /* 0x001ec80401007387 */ /* 0x0001e20000100a00 */
[----:B------:R-:W2:Y:S02]  /*21050*/  LDL.LU.64 R24, [R1+0x4a0] ;  /* 0x0004a00001187983 */ /* 0x000ea40000300a00 */
[----:B------:R-:W2:Y:S02]  /*21060*/  LDL.LU.64 R26, [R1+0x4a8] ;  /* 0x0004a800011a7983 */ /* 0x000ea40000300a00 */
[----:B0-----:R-:W-:Y:S02]  /*21070*/  IMAD.MOV.U32 R4, RZ, RZ, R9 ;  /* 0x000000ffff047224 */ /* 0x001fe400078e0009 */
[----:B------:R-:W-:Y:S01]  /*21080*/  IMAD.MOV.U32 R5, RZ, RZ, R8 ;  /* 0x000000ffff057224 */ /* 0x000fe200078e0008 */
[----:B--2---:R-:W-:Y:S01]  /*21090*/  STL.64 [R1+0x1f10], R26 ;  /* 0x001f101a01007387 */ /* 0x004fe20000100a00 */
[----:B------:R3:W-:Y:S02]  /*210a0*/  STL.64 [R1+0x1f08], R24 ;  /* 0x001f081801007387 */ /* 0x0007e40000100a00 */
[----:B------:R-:W2:Y:S02]  /*210b0*/  LDL.LU.64 R8, [R1+0x60] ;  /* 0x0000600001087983 */ /* 0x000ea40000300a00 */
[----:B------:R-:W2:Y:S02]  /*210c0*/  LDL.LU.64 R10, [R1+0x68] ;  /* 0x00006800010a7983 */ /* 0x000ea40000300a00 */
[----:B------:R-:W-:-:S02]  /*210d0*/  IMAD.MOV.U32 R14, RZ, RZ, R23 ;  /* 0x000000ffff0e7224 */ /* 0x000fc400078e0017 */
[----:B------:R-:W-:Y:S02]  /*210e0*/  IMAD.MOV.U32 R15, RZ, RZ, R22 ;  /* 0x000000ffff0f7224 */ /* 0x000fe400078e0016 */
[----:B---3--:R-:W-:Y:S02]  /*210f0*/  IMAD.MOV.U32 R24, RZ, RZ, R21 ;  /* 0x000000ffff187224 */ /* 0x008fe400078e0015 */
[----:B------:R-:W-:Y:S01]  /*21100*/  IMAD.MOV.U32 R25, RZ, RZ, R20 ;  /* 0x000000ffff197224 */ /* 0x000fe200078e0014 */
[----:B--2---:R-:W-:Y:S01]  /*21110*/  STL.64 [R1+0x1f20], R10 ;  /* 0x001f200a01007387 */ /* 0x004fe20000100a00 */
[----:B------:R0:W-:Y:S03]  /*21120*/  STL.64 [R1+0x1f18], R8 ;  /* 0x001f180801007387 */ /* 0x0001e60000100a00 */
[----:B0-----:R-:W2:Y:S01]  /*21130*/  LDL.LU.64 R8, [R1+0x5b0] ;  /* 0x0005b00001087983 */ /* 0x001ea20000300a00 */
[----:B------:R-:W2:Y:S02]  /*21140*/  LDL.LU.64 R10, [R1+0x5b8] ;  /* 0x0005b800010a7983 */ /* 0x000ea40000300a00 */
[----:B------:R0:W-:Y:S02]  /*21150*/  STL.64 [R1+0x1ee0], R4 ;  /* 0x001ee00401007387 */ /* 0x0001e40000100a00 */
[----:B0-----:R-:W3:Y:S01]  /*21160*/  LDL.LU.64 R4, [R1+0x50] ;  /* 0x0000500001047983 */ /* 0x001ee20000300a00 */
[----:B------:R-:W3:Y:S02]  /*21170*/  LDL.LU.64 R6, [R1+0x58] ;  /* 0x0000580001067983 */ /* 0x000ee40000300a00 */
[----:B------:R-:W2:Y:S02]  /*21180*/  LDL.LU.64 R20, [R1+0x460] ;  /* 0x0004600001147983 */ /* 0x000ea40000300a00 */
[----:B------:R-:W2:Y:S02]  /*21190*/  LDL.LU.64 R22, [R1+0x468] ;  /* 0x0004680001167983 */ /* 0x000ea40000300a00 */
[----:B--2---:R-:W-:Y:S01]  /*211a0*/  STL.64 [R1+0x1ea8], R22 ;  /* 0x001ea81601007387 */ /* 0x004fe20000100a00 */
[----:B------:R0:W-:Y:S03]  /*211b0*/  STL.64 [R1+0x1ea0], R20 ;  /* 0x001ea01401007387 */ /* 0x0001e60000100a00 */
[----:B0-----:R-:W2:Y:S01]  /*211c0*/  LDL.LU.64 R20, [R1+0x450] ;  /* 0x0004500001147983 */ /* 0x001ea20000300a00 */
[----:B------:R-:W2:Y:S01]  /*211d0*/  LDL.LU.64 R22, [R1+0x458] ;  /* 0x0004580001167983 */ /* 0x000ea20000300a00 */
[----:B------:R-:W-:Y:S02]  /*211e0*/  HMMA.16816.F32.BF16 R24, R16, R24, R8 ;  /* 0x000000181018723c */ /* 0x000fe40000041808 */
[----:B--2---:R-:W-:Y:S01]  /*211f0*/  STL.64 [R1+0x1ec0], R22 ;  /* 0x001ec01601007387 */ /* 0x004fe20000100a00 */
[----:B------:R0:W-:Y:S03]  /*21200*/  STL.64 [R1+0x1eb8], R20 ;  /* 0x001eb81401007387 */ /* 0x0001e60000100a00 */
[----:B0-----:R-:W2:Y:S01]  /*21210*/  LDL.LU.64 R20, [R1+0x330] ;  /* 0x0003300001147983 */ /* 0x001ea20000300a00 */
[----:B------:R-:W2:Y:S02]  /*21220*/  LDL.LU.64 R22, [R1+0x338] ;  /* 0x0003380001167983 */ /* 0x000ea40000300a00 */
[----:B------:R-:W-:-:S02]  /*21230*/  IMAD.MOV.U32 R12, RZ, RZ, R14 ;  /* 0x000000ffff0c7224 */ /* 0x000fc400078e000e */
[----:B------:R-:W-:Y:S01]  /*21240*/  IMAD.MOV.U32 R13, RZ, RZ, R15 ;  /* 0x000000ffff0d7224 */ /* 0x000fe200078e000f */
[----:B--2---:R-:W-:Y:S01]  /*21250*/  STL.64 [R1+0x1ed8], R22 ;  /* 0x001ed81601007387 */ /* 0x004fe20000100a00 */
[----:B------:R0:W-:Y:S03]  /*21260*/  STL.64 [R1+0x1ed0], R20 ;  /* 0x001ed01401007387 */ /* 0x0001e60000100a00 */
[----:B0-----:R-:W2:Y:S01]  /*21270*/  LDL.LU.64 R20, [R1+0x220] ;  /* 0x0002200001147983 */ /* 0x001ea20000300a00 */
[----:B------:R-:W2:Y:S02]  /*21280*/  LDL.LU.64 R22, [R1+0x228] ;  /* 0x0002280001167983 */ /* 0x000ea40000300a00 */
[----:B------:R-:W2:Y:S02]  /*21290*/  LDL R14, [R1+0x18] ;  /* 0x00001800010e7983 */ /* 0x000ea40000100800 */
[----:B------:R-:W2:Y:S01]  /*212a0*/  LDL R15, [R1+0x1c] ;  /* 0x00001c00010f7983 */ /* 0x000ea20000100800 */
[----:B------:R-:W2:Y:S01]  /*212b0*/  LDL.LU.64 R10, [R1+0x1f20] ;  /* 0x001f2000010a7983 */ /* 0x000ea20000300a00 */
[----:B------:R-:W2:Y:S02]  /*212c0*/  LDL.LU.64 R8, [R1+0x1f18] ;  /* 0x001f180001087983 */ /* 0x000ea40000300a00 */
[----:B------:R-:W-:Y:S02]  /*212d0*/  STL.64 [R1+0xa0], R24 ;  /* 0x0000a01801007387 */ /* 0x000fe40000100a00 */
[----:B------:R0:W-:Y:S02]  /*212e0*/  STL.64 [R1+0xa8], R26 ;  /* 0x0000a81a01007387 */ /* 0x0001e40000100a00 */
[----:B0-----:R-:W2:Y:S01]  /*212f0*/  LDL.LU.64 R26, [R1+0x1f10] ;  /* 0x001f1000011a7983 */ /* 0x001ea20000300a00 */
[----:B------:R-:W2:Y:S02]  /*21300*/  LDL.LU.64 R24, [R1+0x1f08] ;  /* 0x001f080001187983 */ /* 0x000ea40000300a00 */
[C---:B--2---:R-:W-:Y:S11]  /*21310*/  HMMA.16816.F32.BF16 R24, R16.reuse, R12, R24 ;  /* 0x0000000c1018723c */ /* 0x044ff60000041818 */
[----:B------:R-:W-:Y:S11]  /*21320*/  @!UPT UIADD3 URZ, URZ, URZ, URZ ;  /* 0x0000003f3f3ff290 */ /* 0x000ff6000fffe03f */
[----:B------:R-:W-:Y:S01]  /*21330*/  @!UPT UIADD3 URZ, URZ, URZ, URZ ;  /* 0x0000003f3f3ff290 */ /* 0x000fe2000fffe03f */
[----:B------:R-:W-:Y:S01]  /*21340*/  STL.64 [R1+0x90], R24 ;  /* 0x0000901801007387 */ /* 0x000fe20000100a00 */
[----:B------:R0:W-:Y:S03]  /*21350*/  STL.64 [R1+0x98], R26 ;  /* 0x0000981a01007387 */ /* 0x0001e60000100a00 */
[----:B0-----:R-:W2:Y:S01]  /*21360*/  LDL.LU.64 R26, [R1+0x1f00] ;  /* 0x001f0000011a7983 */ /* 0x001ea20000300a00 */
[----:B------:R-:W2:Y:S02]  /*21370*/  LDL.LU.64 R24, [R1+0x1ef8] ;  /* 0x001ef80001187983 */ /* 0x000ea40000300a00 */
[----:B------:R0:W-:Y:S02]  /*21380*/  STL.64 [R1+0x1e68], R14 ;  /* 0x001e680e01007387 */ /* 0x0001e40000100a00 */
[----:B0-----:R-:W3:Y:S04]  /*21390*/  LDL R14, [R1+0x28] ;  /* 0x00002800010e7983 */ /* 0x001ee80000100800 */
[----:B------:R-:W3:Y:S01]  /*213a0*/  LDL R15, [R1+0x2c] ;  /* 0x00002c00010f7983 */ /* 0x000ee20000100800 */
[C---:B--2---:R-:W-:Y:S11]  /*213b0*/  HMMA.16816.F32.BF16 R8, R16.reuse, R24, R8 ;  /* 0x000000181008723c */ /* 0x044ff60000041808 */
[----:B------:R-:W-:Y:S11]  /*213c0*/  @!UPT UIADD3 URZ, URZ, URZ, URZ ;  /* 0x0000003f3f3ff290 */ /* 0x000ff6000fffe03f */
[----:B------:R-:W-:Y:S01]  /*213d0*/  @!UPT UIADD3 URZ, URZ, URZ, URZ ;  /* 0x0000003f3f3ff290 */ /* 0x000fe2000fffe03f */
[----:B------:R-:W-:Y:S01]  /*213e0*/  STL.64 [R1+0x60], R8 ;  /* 0x0000600801007387 */ /* 0x000fe20000100a00 */
[----:B------:R0:W-:Y:S03]  /*213f0*/  STL.64 [R1+0x68], R10 ;  /* 0x0000680a01007387 */ /* 0x0001e60000100a00 */
[----:B0-----:R-:W2:Y:S01]  /*21400*/  LDL.LU.64 R10, [R1+0x1ef0] ;  /* 0x001ef000010a7983 */ /* 0x001ea20000300a00 */
[----:B------:R-:W3:Y:S02]  /*21410*/  LDL.LU.64 R8, [R1+0x1ee8] ;  /* 0x001ee80001087983 */ /* 0x000ee40000300a00 */
[----:B------:R-:W-:Y:S02]  /*21420*/  STL.64 [R1+0x1e70], R26 ;  /* 0x001e701a01007387 */ /* 0x000fe40000100a00 */
[----:B------:R-:W2:Y:S01]  /*21430*/  LDL.LU R24, [R1+0x320] ;  /* 0x0003200001187983 */ /* 0x000ea20000300800 */
[----:B------:R-:W2:Y:S01]  /*21440*/  LDL.LU R25, [R1+0x324] ;  /* 0x0003240001197983 */ /* 0x000ea20000300800 */
[C---:B---3--:R-:W-:Y:S11]  /*21450*/  HMMA.16816.F32.BF16 R4, R16.reuse, R8, R4 ;  /* 0x000000081004723c */ /* 0x048ff60000041804 */
[----:B------:R-:W-:Y:S11]  /*21460*/  @!UPT UIADD3 URZ, URZ, URZ, URZ ;  /* 0x0000003f3f3ff290 */ /* 0x000ff6000fffe03f */
[----:B------:R-:W-:Y:S01]  /*21470*/  @!UPT UIADD3 URZ, URZ, URZ, URZ ;  /* 0x0000003f3f3ff290 */ /* 0x000fe2000fffe03f */
[----:B------:R0:W-:Y:S01]  /*21480*/  STL.64 [R1+0x50], R4 ;  /* 0x0000500401007387 */ /* 0x0001e20000100a00 */
[----:B------:R1:W-:Y:S03]  /*21490*/  STL.64 [R1+0x58], R6 ;  /* 0x0000580601007387 */ /* 0x0003e60000100a00 */
[----:B0-----:R-:W1:Y:S02]  /*214a0*/  LDL.LU.64 R4, [R1+0x1ee0] ;  /* 0x001ee00001047983 */ /* 0x001e640000300a00 */
[C---:B-1----:R-:W-:Y:S02]  /*214b0*/  HMMA.16816.F32.BF16 R4, R16.reuse, R4, R20 ;  /* 0x000000041004723c */ /* 0x042fe40000041814 */
[----:B------:R-:W3:Y:S01]  /*214c0*/  LDL.LU.64 R22, [R1+0x1ed8] ;  /* 0x001ed80001167983 */ /* 0x000ee20000300a00 */
[----:B------:R-:W3:Y:S11]  /*214d0*/  LDL.LU.64 R20, [R1+0x1ed0] ;  /* 0x001ed00001147983 */ /* 0x000ef60000300a00 */
[----:B------:R-:W-:Y:S09]  /*214e0*/  @!UPT UIADD3 URZ, URZ, URZ, URZ ;  /* 0x0000003f3f3ff290 */ /* 0x000ff2000fffe03f */
[----:B------:R0:W-:Y:S01]  /*214f0*/  STL.64 [R1+0x220], R4 ;  /* 0x0002200401007387 */ /* 0x0001e20000100a00 */
[----:B------:R3:W-:Y:S03]  /*21500*/  STL.64 [R1+0x228], R6 ;  /* 0x0002280601007387 */ /* 0x0007e60000100a00 */
[----:B0-----:R-:W3:Y:S02]  /*21510*/  LDL.LU.64 R4, [R1+0x1ec8] ;  /* 0x001ec80001047983 */ /* 0x001ee40000300a00 */
[C---:B---3--:R-:W-:Y:S02]  /*21520*/  HMMA.16816.F32.BF16 R4, R16.reuse, R4, R20 ;  /* 0x000000041004723c */ /* 0x048fe40000041814 */
        /* <DEDUP_REMOVED lines=10> */
[----:B------:R-:W-:Y:S01]  /*215d0*/  STL.64 [R1+0x450], R4 ;  /* 0x0004500401007387 */ /* 0x000fe20000100a00 */
[----:B------:R0:W-:Y:S03]  /*215e0*/  STL.64 [R1+0x458], R6 ;  /* 0x0004580601007387 */ /* 0x0001e60000100a00 */
[----:B0-----:R-:W2:Y:S01]  /*215f0*/  LDL.LU.64 R6, [R1+0x1e98] ;  /* 0x001e980001067983 */ /* 0x001ea20000300a00 */
[----:B------:R-:W3:Y:S02]  /*21600*/  LDL.LU.64 R4, [R1+0x1e90] ;  /* 0x001e900001047983 */ /* 0x000ee40000300a00 */
[----:B------:R-:W-:Y:S02]  /*21610*/  IMAD.MOV.U32 R26, RZ, RZ, R3 ;  /* 0x000000ffff1a7224 */ /* 0x000fe400078e0003 */
[----:B------:R-:W-:Y:S01]  /*21620*/  IMAD.MOV.U32 R27, RZ, RZ, R2 ;  /* 0x000000ffff1b7224 */ /* 0x000fe200078e0002 */
[----:B---3--:R-:W-:Y:S01]  /*21630*/  HMMA.16816.F32.BF16 R16, R16, R4, R20 ;  /* 0x000000041010723c */ /* 0x008fe20000041814 */
[----:B------:R-:W3:Y:S01]  /*21640*/  LDL.LU.64 R22, [R1+0x1e88] ;  /* 0x001e880001167983 */ /* 0x000ee20000300a00 */
[----:B------:R-:W3:Y:S11]  /*21650*/  LDL.LU.64 R20, [R1+0x1e80] ;  /* 0x001e800001147983 */ /* 0x000ef60000300a00 */
[----:B------:R-:W-:Y:S10]  /*21660*/  @!UPT UIADD3 URZ, URZ, URZ, URZ ;  /* 0x0000003f3f3ff290 */ /* 0x000ff4000fffe03f */
[----:B------:R0:W-:Y:S04]  /*21670*/  STL.64 [R1+0x460], R16 ;  /* 0x0004601001007387 */ /* 0x0001e80000100a00 */
[----:B0-----:R-:W3:Y:S01]  /*21680*/  LDL.LU R16, [R1+0x300] ;  /* 0x0003000001107983 */ /* 0x001ee20000300800 */
[----:B----4-:R-:W-:Y:S02]  /*21690*/  IMAD.MOV.U32 R17, RZ, RZ, R28 ;  /* 0x000000ffff117224 */ /* 0x010fe400078e001c */
[----:B------:R-:W4:Y:S02]  /*216a0*/  LDL.LU R28, [R1+0x1e78] ;  /* 0x001e7800011c7983 */ /* 0x000f240000300800 */
[----:B------:R-:W-:Y:S02]  /*216b0*/  IMAD.MOV.U32 R3, RZ, RZ, R18 ;  /* 0x000000ffff037224 */ /* 0x000fe400078e0012 */
[----:B------:R-:W-:Y:S01]  /*216c0*/  IMAD.MOV.U32 R2, RZ, RZ, R19 ;  /* 0x000000ffff027224 */ /* 0x000fe200078e0013 */
[----:B------:R-:W4:Y:S01]  /*216d0*/  LDL.LU R18, [R1+0x308] ;  /* 0x0003080001127983 */ /* 0x000f220000300800 */
[----:B------:R-:W4:Y:S02]  /*216e0*/  LDL.LU R19, [R1+0x30c] ;  /* 0x00030c0001137983 */ /* 0x000f240000300800 */
[----:B--2---:R0:W-:Y:S02]  /*216f0*/  STL.64 [R1+0x1e00], R6 ;  /* 0x001e000601007387 */ /* 0x0041e40000100a00 */
[----:B------:R-:W2:Y:S01]  /*21700*/  LDL.LU R4, [R1+0x310] ;  /* 0x0003100001047983 */ /* 0x000ea20000300800 */
[----:B------:R-:W2:Y:S04]  /*21710*/  LDL.LU R5, [R1+0x314] ;  /* 0x0003140001057983 */ /* 0x000ea80000300800 */
[----:B0-----:R-:W2:Y:S01]  /*21720*/  LDL.LU R6, [R1+0x318] ;  /* 0x0003180001067983 */ /* 0x001ea20000300800 */
[----:B------:R-:W-:Y:S02]  /*21730*/  STL [R1+0x1c24], R2 ;  /* 0x001c240201007387 */ /* 0x000fe40000100800 */
[----:B------:R-:W-:Y:S01]  /*21740*/  STL [R1+0x1c20], R3 ;  /* 0x001c200301007387 */ /* 0x000fe20000100800 */
[C---:B---3--:R-:W-:Y:S01]  /*21750*/  HMMA.16816.F32.BF16 R12, R20.reuse, R14, R24 ;  /* 0x0000000e140c723c */ /* 0x048fe20000041818 */
[----:B------:R-:W3:Y:S11]  /*21760*/  LDL.LU.64 R26, [R1+0x1e70] ;  /* 0x001e7000011a7983 */ /* 0x000ef60000300a00 */
[----:B------:R-:W-:Y:S11]  /*21770*/  @!UPT UIADD3 URZ, URZ, URZ, URZ ;  /* 0x0000003f3f3ff290 */ /* 0x000ff6000fffe03f */
[----:B------:R0:W-:Y:S01]  /*21780*/  STL.64 [R1+0x320], R12 ;  /* 0x0003200c01007387 */ /* 0x0001e20000100a00 */
[----:B------:R-:W-:Y:S02]  /*21790*/  IMAD.MOV.U32 R9, RZ, RZ, R15 ;  /* 0x000000ffff097224 */ /* 0x000fe400078e000f */
[----:B----4-:R-:W-:Y:S02]  /*217a0*/  IMAD.MOV.U32 R7, RZ, RZ, R28 ;  /* 0x000000ffff077224 */ /* 0x010fe400078e001c */
[----:B------:R-:W-:Y:S02]  /*217b0*/  IMAD.MOV.U32 R28, RZ, RZ, R14 ;  /* 0x000000ffff1c7224 */ /* 0x000fe400078e000e */
[----:B------:R-:W2:Y:S03]  /*217c0*/  LDL.LU.64 R14, [R1+0x1e68] ;  /* 0x001e6800010e7983 */ /* 0x000ea60000300a00 */
[----:B------:R-:W-:Y:S01]  /*217d0*/  STL [R1+0x1c50], R28 ;  /* 0x001c501c01007387 */ /* 0x000fe20000100800 */
[----:B0-----:R-:W4:Y:S01]  /*217e0*/  LDL.LU R12, [R1+0x2f0] ;  /* 0x0002f000010c7983 */ /* 0x001f220000300800 */
[C---:B---3--:R-:W-:Y:S08]  /*217f0*/  HMMA.16816.F32.BF16 R16, R20.reuse, R26, R16 ;  /* 0x0000001a1410723c */ /* 0x048ff00000041810 */
[----:B--2---:R-:W-:Y:S11]  /*21800*/  HMMA.16816.F32.BF16 R4, R20, R14, R4 ;  /* 0x0000000e1404723c */ /* 0x004ff60000041804 */
[----:B------:R-:W-:Y:S11]  /*21810*/  @!UPT UIADD3 URZ, URZ, URZ, URZ ;  /* 0x0000003f3f3ff290 */ /* 0x000ff6000fffe03f */
[----:B------:R-:W-:Y:S01]  /*21820*/  @!UPT UIADD3 URZ, URZ, URZ, URZ ;  /* 0x0000003f3f3ff290 */ /* 0x000fe2000fffe03f */
[----:B------:R-:W-:Y:S01]  /*21830*/  STL.64 [R1+0x310], R4 ;  /* 0x0003100401007387 */ /* 0x000fe20000100a00 */
[----:B------:R0:W-:Y:S02]  /*21840*/  STL.64 [R1+0x318], R6 ;  /* 0x0003180601007387 */ /* 0x0001e40000100a00 */
[----:B------:R-:W4:Y:S02]  /*21850*/  LDL.LU R13, [R1+0x2f4] ;  /* 0x0002f400010d7983 */ /* 0x000f240000300800 */
[----:B------:R-:W4:Y:S01]  /*21860*/  LDL.LU R14, [R1+0x2f8] ;  /* 0x0002f800010e7983 */ /* 0x000f220000300800 */
[----:B------:R-:W4:Y:S04]  /*21870*/  LDL.LU R15, [R1+0x2fc] ;  /* 0x0002fc00010f7983 */ /* 0x000f280000300800 */
[----:B0-----:R-:W2:Y:S01]  /*21880*/  LDL R6, [R1+0x78] ;  /* 0x0000780001067983 */ /* 0x001ea20000100800 */
[----:B------:R-:W-:Y:S02]  /*21890*/  STL.64 [R1+0x300], R16 ;  /* 0x0003001001007387 */ /* 0x000fe40000100a00 */
[----:B------:R-:W-:Y:S02]  /*218a0*/  STL.64 [R1+0x308], R18 ;  /* 0x0003081201007387 */ /* 0x000fe40000100a00 */
[----:B------:R-:W2:Y:S02]  /*218b0*/  LDL R7, [R1+0x7c] ;  /* 0x00007c0001077983 */ /* 0x000ea40000100800 */
[----:B------:R-:W-:-:S02]  /*218c0*/  IMAD.MOV.U32 R24, RZ, RZ, R0 ;  /* 0x000000ffff187224 */ /* 0x000fc400078e0000 */
[----:B------:R-:W-:Y:S02]  /*218d0*/  IMAD.MOV.U32 R25, RZ, RZ, R11 ;  /* 0x000000ffff197224 */ /* 0x000fe400078e000b */
[----:B------:R-:W-:Y:S02]  /*218e0*/  IMAD.MOV.U32 R26, RZ, RZ, R10 ;  /* 0x000000ffff1a7224 */ /* 0x000fe400078e000a */
[----:B------:R-:W-:Y:S01]  /*218f0*/  IMAD.MOV.U32 R27, RZ, RZ, R29 ;  /* 0x000000ffff1b7224 */ /* 0x000fe200078e001d */
[----:B--2---:R0:W-:Y:S01]  /*21900*/  STL.64 [R1+0x1e18], R6 ;  /* 0x001e180601007387 */ /* 0x0041e20000100a00 */
[----:B------:R-:W2:Y:S02]  /*21910*/  LDL.LU R0, [R1+0x1e64] ;  /* 0x001e640001007983 */ /* 0x000ea40000300800 */
[----:B------:R-:W3:Y:S02]  /*21920*/  LDL.LU R11, [R1+0x1e60] ;  /* 0x001e6000010b7983 */ /* 0x000ee40000300800 */
[----:B------:R-:W2:Y:S01]  /*21930*/  LDL.LU R10, [R1+0x1e5c] ;  /* 0x001e5c00010a7983 */ /* 0x000ea20000300800 */
[----:B------:R-:W2:Y:S04]  /*21940*/  LDL.LU R29, [R1+0x1e58] ;  /* 0x001e5800011d7983 */ /* 0x000ea80000300800 */
[----:B0-----:R-:W2:Y:S04]  /*21950*/  LDL.64 R6, [R1+0x38] ;  /* 0x0000380001067983 */ /* 0x001ea80000100a00 */
[----:B--2---:R-:W-:Y:S01]  /*21960*/  STL.64 [R1+0x1e30], R6 ;  /* 0x001e300601007387 */ /* 0x004fe20000100a00 */
[----:B------:R-:W-:Y:S02]  /*21970*/  STL.64 [R1+0x1e10], R26 ;  /* 0x001e101a01007387 */ /* 0x000fe40000100a00 */
[----:B------:R0:W-:Y:S02]  /*21980*/  STL.64 [R1+0x1e08], R24 ;  /* 0x001e081801007387 */ /* 0x0001e40000100a00 */
[----:B0-----:R-:W2:Y:S01]  /*21990*/  LDL.LU R24, [R1+0x2c0] ;  /* 0x0002c00001187983 */ /* 0x001ea20000300800 */
[----:B------:R-:W2:Y:S02]  /*219a0*/  LDL.LU R25, [R1+0x2c4] ;  /* 0x0002c40001197983 */ /* 0x000ea40000300800 */
[----:B------:R-:W2:Y:S02]  /*219b0*/  LDL.LU R26, [R1+0x2c8] ;  /* 0x0002c800011a7983 */ /* 0x000ea40000300800 */
[----:B------:R-:W-:-:S02]  /*219c0*/  IMAD.MOV.U32 R27, RZ, RZ, R0 ;  /* 0x000000ffff1b7224 */ /* 0x000fc400078e0000 */
[----:B------:R-:W3:Y:S01]  /*219d0*/  LDL.LU R0, [R1+0x1e54] ;  /* 0x001e540001007983 */ /* 0x000ee20000300800 */
[----:B------:R-:W3:Y:S02]  /*219e0*/  LDL R6, [R1+0x48] ;  /* 0x0000480001067983 */ /* 0x000ee40000100800 */
[----:B------:R-:W3:Y:S01]  /*219f0*/  LDL R7, [R1+0x4c] ;  /* 0x00004c0001077983 */ /* 0x000ee20000100800 */
[----:B--2---:R-:W-:Y:S01]  /*21a00*/  STL.64 [R1+0x1e28], R26 ;  /* 0x001e281a01007387 */ /* 0x004fe20000100a00 */
[----:B------:R0:W-:Y:S02]  /*21a10*/  STL.64 [R1+0x1e20], R24 ;  /* 0x001e201801007387 */ /* 0x0001e40000100a00 */
[----:B0-----:R-:W-:Y:S02]  /*21a20*/  IMAD.MOV.U32 R24, RZ, RZ, R29 ;  /* 0x000000ffff187224 */ /* 0x001fe400078e001d */
[----:B------:R-:W-:Y:S01]  /*21a30*/  IMAD.MOV.U32 R25, RZ, RZ, R10 ;  /* 0x000000ffff197224 */ /* 0x000fe200078e000a */
[----:B------:R-:W2:Y:S01]  /*21a40*/  LDL.LU R29, [R1+0x1e50] ;  /* 0x001e5000011d7983 */ /* 0x000ea20000300800 */
[----:B------:R-:W4:Y:S02]  /*21a50*/  LDL.LU R10, [R1+0x1e4c] ;  /* 0x001e4c00010a7983 */ /* 0x000f240000300800 */
[----:B---3--:R-:W-:-:S02]  /*21a60*/  IMAD.MOV.U32 R26, RZ, RZ, R11 ;  /* 0x000000ffff1a7224 */ /* 0x008fc400078e000b */
[----:B------:R-:W4:Y:S01]  /*21a70*/  LDL.LU R11, [R1+0x1e48] ;  /* 0x001e4800010b7983 */ /* 0x000f220000300800 */
[----:B------:R-:W3:Y:S01]  /*21a80*/  LDL.LU R27, [R1+0x2dc] ;  /* 0x0002dc00011b7983 */ /* 0x000ee20000300800 */
[----:B----4-:R-:W-:Y:S02]  /*21a90*/  HMMA.16816.F32.BF16 R12, R20, R10, R12 ;  /* 0x0000000a140c723c */ /* 0x010fe4000004180c */
[----:B---3--:R-:W-:Y:S01]  /*21aa0*/  STL.64 [R1+0x1e40], R26 ;  /* 0x001e401a01007387 */ /* 0x008fe20000100a00 */
[----:B------:R0:W-:Y:S03]  /*21ab0*/  STL.64 [R1+0x1e38], R24 ;  /* 0x001e381801007387 */ /* 0x0001e60000100a00 */
[----:B0-----:R-:W3:Y:S01]  /*21ac0*/  LDL.LU R24, [R1+0x2e0] ;  /* 0x0002e00001187983 */ /* 0x001ee20000300800 */
[----:B------:R-:W3:Y:S11]  /*21ad0*/  LDL.LU R25, [R1+0x2e4] ;  /* 0x0002e40001197983 */ /* 0x000ef60000300800 */
[----:B------:R-:W-:Y:S05]  /*21ae0*/  @!UPT UIADD3 URZ, URZ, URZ, URZ ;  /* 0x0000003f3f3ff290 */ /* 0x000fea000fffe03f */
[----:B------:R-:W-:Y:S01]  /*21af0*/  STL.64 [R1+0x2f0], R12 ;  /* 0x0002f00c01007387 */ /* 0x000fe20000100a00 */
[----:B------:R0:W-:Y:S02]  /*21b00*/  STL.64 [R1+0x1de0], R10 ;  /* 0x001de00a01007387 */ /* 0x0001e40000100a00 */
[----:B------:R1:W-:Y:S01]  /*21b10*/  STL [R1+0x1dd8], R9 ;  /* 0x001dd80901007387 */ /* 0x0003e20000100800 */
[----:B0-----:R-:W4:Y:S01]  /*21b20*/  LDL.64 R10, [R1+0x18] ;  /* 0x00001800010a7983 */ /* 0x001f220000100a00 */
[----:B------:R-:W-:Y:S02]  /*21b30*/  IMAD.MOV.U32 R27, RZ, RZ, R0 ;  /* 0x000000ffff1b7224 */ /* 0x000fe400078e0000 */
[----:B------:R-:W-:Y:S01]  /*21b40*/  IMAD.MOV.U32 R0, RZ, RZ, R15 ;  /* 0x000000ffff007224 */ /* 0x000fe200078e000f */
[----:B----4-:R0:W-:Y:S01]  /*21b50*/  STL.64 [R1+0x1de8], R10 ;  /* 0x001de80a01007387 */ /* 0x0101e20000100a00 */
[----:B------:R-:W4:Y:S02]  /*21b60*/  LDL.LU R8, [R1+0x180] ;  /* 0x0001800001087983 */ /* 0x000f240000300800 */
[----:B-1----:R-:W4:Y:S01]  /*21b70*/  LDL.LU R9, [R1+0x184] ;  /* 0x0001840001097983 */ /* 0x002f220000300800 */
[----:B0-----:R-:W4:Y:S01]  /*21b80*/  LDL.LU R10, [R1+0x188] ;  /* 0x00018800010a7983 */ /* 0x001f220000300800 */
[----:B------:R-:W4:Y:S02]  /*21b90*/  LDL.LU R11, [R1+0x18c] ;  /* 0x00018c00010b7983 */ /* 0x000f240000300800 */
[----:B------:R-:W4:Y:S02]  /*21ba0*/  LDL.LU R16, [R1+0x160] ;  /* 0x0001600001107983 */ /* 0x000f240000300800 */
[----:B------:R-:W4:Y:S01]  /*21bb0*/  LDL.LU R17, [R1+0x164] ;  /* 0x0001640001117983 */ /* 0x000f220000300800 */
[----:B------:R-:W4:Y:S01]  /*21bc0*/  LDL.LU R18, [R1+0x168] ;  /* 0x0001680001127983 */ /* 0x000f220000300800 */
[----:B------:R-:W4:Y:S02]  /*21bd0*/  LDL.LU R19, [R1+0x16c] ;  /* 0x00016c0001137983 */ /* 0x000f240000300800 */
[----:B------:R-:W4:Y:S02]  /*21be0*/  LDL R15, [R1+0xf78] ;  /* 0x000f7800010f7983 */ /* 0x000f240000100800 */
[----:B--2---:R-:W-:-:S02]  /*21bf0*/  IMAD.MOV.U32 R26, RZ, RZ, R29 ;  /* 0x000000ffff1a7224 */ /* 0x004fc400078e001d */
[----:B------:R-:W-:-:S05]  /*21c00*/  IMAD.MOV.U32 R29, RZ, RZ, R14 ;  /* 0x000000ffff1d7224 */ /* 0x000fca00078e000e */
[C---:B---3--:R-:W-:Y:S01]  /*21c10*/  HMMA.16816.F32.BF16 R4, R20.reuse, R6, R24 ;  /* 0x000000061404723c */ /* 0x048fe20000041818 */
[----:B----4-:R0:W-:Y:S01]  /*21c20*/  STL [R1+0x1d38], R15 ;  /* 0x001d380f01007387 */ /* 0x0101e20000100800 */
[----:B------:R-:W2:Y:S02]  /*21c30*/  LDL.LU R12, [R1+0xd0] ;  /* 0x0000d000010c7983 */ /* 0x000ea40000300800 */
[----:B------:R-:W2:Y:S02]  /*21c40*/  LDL.LU R13, [R1+0xd4] ;  /* 0x0000d400010d7983 */ /* 0x000ea40000300800 */
[----:B------:R-:W3:Y:S01]  /*21c50*/  LDL.LU R14, [R1+0xd8] ;  /* 0x0000d800010e7983 */ /* 0x000ee20000300800 */
[----:B0-----:R-:W3:Y:S04]  /*21c60*/  LDL.LU R15, [R1+0xdc] ;  /* 0x0000dc00010f7983 */ /* 0x001ee80000300800 */
[----:B---3--:R0:W-:Y:S01]  /*21c70*/  STL.64 [R1+0x1d48], R14 ;  /* 0x001d480e01007387 */ /* 0x0081e20000100a00 */
[----:B--2---:R-:W-:Y:S03]  /*21c80*/  STL.64 [R1+0x1d40], R12 ;  /* 0x001d400c01007387 */ /* 0x004fe60000100a00 */
[----:B0-----:R-:W2:Y:S01]  /*21c90*/  LDL.64 R14, [R1+0x8] ;  /* 0x00000800010e7983 */ /* 0x001ea20000100a00 */
[----:B------:R-:W-:Y:S02]  /*21ca0*/  STL [R1+0x1c54], R29 ;  /* 0x001c541d01007387 */ /* 0x000fe40000100800 */
[----:B------:R-:W3:Y:S02]  /*21cb0*/  LDL.LU.64 R26, [R1+0x1e40] ;  /* 0x001e4000011a7983 */ /* 0x000ee40000300a00 */
[----:B------:R-:W3:Y:S03]  /*21cc0*/  LDL.LU.64 R24, [R1+0x1e38] ;  /* 0x001e380001187983 */ /* 0x000ee60000300a00 */
[----:B------:R-:W-:Y:S01]  /*21cd0*/  STL.64 [R1+0x2e0], R4 ;  /* 0x0002e00401007387 */ /* 0x000fe20000100a00 */
[----:B------:R0:W-:Y:S03]  /*21ce0*/  STL.64 [R1+0x2e8], R6 ;  /* 0x0002e80601007387 */ /* 0x0001e60000100a00 */
[----:B0-----:R-:W3:Y:S02]  /*21cf0*/  LDL.LU.64 R6, [R1+0x1e30] ;  /* 0x001e300001067983 */ /* 0x001ee40000300a00 */
[----:B---3--:R-:W-:Y:S01]  /*21d00*/  HMMA.16816.F32.BF16 R24, R20, R6, R24 ;  /* 0x000000061418723c */ /* 0x008fe20000041818 */
[----:B------:R-:W-:-:S02]  /*21d10*/  IMAD.MOV.U32 R3, RZ, RZ, R6 ;  /* 0x000000ffff037224 */ /* 0x000fc400078e0006 */
[----:B------:R-:W-:Y:S11]  /*21d20*/  IMAD.MOV.U32 R2, RZ, RZ, R7 ;  /* 0x000000ffff027224 */ /* 0x000ff600078e0007 */
[----:B------:R-:W-:Y:S09]  /*21d30*/  @!UPT UIADD3 URZ, URZ, URZ, URZ ;  /* 0x0000003f3f3ff290 */ /* 0x000ff2000fffe03f */
[----:B------:R-:W-:Y:S01]  /*21d40*/  STL.64 [R1+0x4c0], R24 ;  /* 0x0004c01801007387 */ /* 0x000fe20000100a00 */
[----:B------:R0:W-:Y:S03]  /*21d50*/  STL.64 [R1+0x4c8], R26 ;  /* 0x0004c81a01007387 */ /* 0x0001e60000100a00 */
[----:B0-----:R-:W3:Y:S01]  /*21d60*/  LDL.LU.64 R26, [R1+0x1e28] ;  /* 0x001e2800011a7983 */ /* 0x001ee20000300a00 */
[----:B------:R-:W3:Y:S02]  /*21d70*/  LDL.LU.64 R24, [R1+0x1e20] ;  /* 0x001e200001187983 */ /* 0x000ee40000300a00 */
[----:B------:R-:W3:Y:S02]  /*21d80*/  LDL.LU.64 R6, [R1+0x1e18] ;  /* 0x001e180001067983 */ /* 0x000ee40000300a00 */
[C---:B---3--:R-:W-:Y:S01]  /*21d90*/  HMMA.16816.F32.BF16 R4, R20.reuse, R6, R24 ;  /* 0x000000061404723c */ /* 0x048fe20000041818 */
[----:B------:R-:W3:Y:S01]  /*21da0*/  LDL.LU.64 R26, [R1+0x1e10] ;  /* 0x001e1000011a7983 */ /* 0x000ee20000300a00 */
[----:B------:R-:W3:Y:S11]  /*21db0*/  LDL.LU.64 R24, [R1+0x1e08] ;  /* 0x001e080001187983 */ /* 0x000ef60000300a00 */
[----:B------:R-:W-:Y:S10]  /*21dc0*/  @!UPT UIADD3 URZ, URZ, URZ, URZ ;  /* 0x0000003f3f3ff290 */ /* 0x000ff4000fffe03f */
[----:B------:R-:W-:Y:S01]  /*21dd0*/  STL.64 [R1+0x550], R4 ;  /* 0x0005500401007387 */ /* 0x000fe20000100a00 */
[----:B------:R0:W-:Y:S03]  /*21de0*/  STL.64 [R1+0x558], R6 ;  /* 0x0005580601007387 */ /* 0x0001e60000100a00 */
[----:B0-----:R-:W3:Y:S02]  /*21df0*/  LDL.LU.64 R6, [R1+0x1e00] ;  /* 0x001e000001067983 */ /* 0x001ee40000300a00 */
[----:B---3--:R-:W-:Y:S02]  /*21e00*/  HMMA.16816.F32.BF16 R20, R20, R6, R24 ;  /* 0x000000061414723c */ /* 0x008fe40000041818 */
[----:B------:R-:W3:Y:S01]  /*21e10*/  LDL.LU.64 R26, [R1+0x1df8] ;  /* 0x001df800011a7983 */ /* 0x000ee20000300a00 */
[----:B------:R-:W3:Y:S02]  /*21e20*/  LDL.LU.64 R24, [R1+0x1df0] ;  /* 0x001df00001187983 */ /* 0x000ee40000300a00 */
[----:B------:R0:W-:Y:S02]  /*21e30*/  STL.64 [R1+0x1da0], R6 ;  /* 0x001da00601007387 */ /* 0x0001e40000100a00 */
[----:B------:R-:W4:Y:S11]  /*21e40*/  LDL.LU R4, [R1+0x170] ;  /* 0x0001700001047983 */ /* 0x000f360000300800 */
[----:B------:R-:W-:Y:S05]  /*21e50*/  @!UPT UIADD3 URZ, URZ, URZ, URZ ;  /* 0x0000003f3f3ff290 */ /* 0x000fea000fffe03f */
[----:B------:R-:W-:Y:S01]  /*21e60*/  STL.64 [R1+0x540], R20 ;  /* 0x0005401401007387 */ /* 0x000fe20000100a00 */
[----:B------:R1:W-:Y:S02]  /*21e70*/  STL.64 [R1+0x548], R22 ;  /* 0x0005481601007387 */ /* 0x0003e40000100a00 */
[----:B------:R-:W4:Y:S02]  /*21e80*/  LDL.LU R5, [R1+0x174] ;  /* 0x0001740001057983 */ /* 0x000f240000300800 */
[----:B0-----:R-:W4:Y:S01]  /*21e90*/  LDL.LU R6, [R1+0x178] ;  /* 0x0001780001067983 */ /* 0x001f220000300800 */
[----:B------:R-:W4:Y:S01]  /*21ea0*/  LDL.LU R7, [R1+0x17c] ;  /* 0x00017c0001077983 */ /* 0x000f220000300800 */
[----:B-1----:R-:W-:Y:S02]  /*21eb0*/  IMAD.MOV.U32 R22, RZ, RZ, R3 ;  /* 0x000000ffff167224 */ /* 0x002fe400078e0003 */
[----:B------:R-:W-:-:S05]  /*21ec0*/  IMAD.MOV.U32 R23, RZ, RZ, R2 ;  /* 0x000000ffff177224 */ /* 0x000fca00078e0002 */
[----:B------:R0:W-:Y:S04]  /*21ed0*/  STL.64 [R1+0x1db8], R22 ;  /* 0x001db81601007387 */ /* 0x0001e80000100a00 */
[----:B0-----:R-:W2:Y:S04]  /*21ee0*/  LDL.64 R22, [R1+0x48] ;  /* 0x0000480001167983 */ /* 0x001ea80000100a00 */
[----:B--2---:R0:W-:Y:S04]  /*21ef0*/  STL.64 [R1+0x1dd0], R22 ;  /* 0x001dd01601007387 */ /* 0x0041e80000100a00 */
[----:B0-----:R-:W3:Y:S02]  /*21f00*/  LDL.64 R22, [R1+0x28] ;  /* 0x0000280001167983 */ /* 0x001ee40000100a00 */
[C---:B---3--:R-:W-:Y:S11]  /*21f10*/  HMMA.16816.F32.BF16 R8, R24.reuse, R22, R8 ;  /* 0x000000161808723c */ /* 0x048ff60000041808 */
[----:B------:R-:W-:Y:S11]  /*21f20*/  @!UPT UIADD3 URZ, URZ, URZ, URZ ;  /* 0x0000003f3f3ff290 */ /* 0x000ff6000fffe03f */
[----:B------:R-:W-:Y:S01]  /*21f30*/  @!UPT UIADD3 URZ, URZ, URZ, URZ ;  /* 0x0000003f3f3ff290 */ /* 0x000fe2000fffe03f */
[----:B------:R-:W-:Y:S01]  /*21f40*/  STL.64 [R1+0x590], R8 ;  /* 0x0005900801007387 */ /* 0x000fe20000100a00 */
[----:B------:R0:W-:Y:S03]  /*21f50*/  STL.64 [R1+0x598], R10 ;  /* 0x0005980a01007387 */ /* 0x0001e60000100a00 */
[----:B0-----:R-:W4:Y:S01]  /*21f60*/  LDL.LU.64 R10, [R1+0x1de8] ;  /* 0x001de800010a7983 */ /* 0x001f220000300a00 */
[----:B------:R-:W-:Y:S01]  /*21f70*/  HMMA.16816.F32.BF16 R16, R24, R14, R16 ;  /* 0x0000000e1810723c */ /* 0x000fe20000041810 */
[----:B------:R-:W2:Y:S02]  /*21f80*/  LDL.LU R20, [R1+0x150] ;  /* 0x0001500001147983 */ /* 0x000ea40000300800 */
[----:B------:R-:W-:Y:S01]  /*21f90*/  IMAD.MOV.U32 R3, RZ, RZ, R22 ;  /* 0x000000ffff037224 */ /* 0x000fe200078e0016 */
[----:B------:R-:W2:Y:S01]  /*21fa0*/  LDL.LU R21, [R1+0x154] ;  /* 0x0001540001157983 */ /* 0x000ea20000300800 */
[----:B------:R-:W-:-:S02]  /*21fb0*/  IMAD.MOV.U32 R2, RZ, RZ, R23 ;  /* 0x000000ffff027224 */ /* 0x000fc400078e0017 */
[----:B------:R-:W2:Y:S02]  /*21fc0*/  LDL.LU R22, [R1+0x158] ;  /* 0x0001580001167983 */ /* 0x000ea40000300800 */
[----:B------:R-:W2:Y:S01]  /*21fd0*/  LDL.LU R23, [R1+0x15c] ;  /* 0x00015c0001177983 */ /* 0x000ea20000300800 */
[C---:B----4-:R-:W-:Y:S11]  /*21fe0*/  HMMA.16816.F32.BF16 R4, R24.reuse, R10, R4 ;  /* 0x0000000a1804723c */ /* 0x050ff60000041804 */
[----:B------:R-:W-:Y:S11]  /*21ff0*/  @!UPT UIADD3 URZ, URZ, URZ, URZ ;  /* 0x0000003f3f3ff290 */ /* 0x000ff6000fffe03f */
[----:B------:R-:W-:Y:S01]  /*22000*/  @!UPT UIADD3 URZ, URZ, URZ, URZ ;  /* 0x0000003f3f3ff290 */ /* 0x000fe2000fffe03f */
[----:B------:R0:W-:Y:S01]  /*22010*/  STL.64 [R1+0x580], R4 ;  /* 0x0005800401007387 */ /* 0x0001e20000100a00 */
[----:B------:R-:W-:Y:S02]  /*22020*/  STL.64 [R1+0x588], R6 ;  /* 0x0005880601007387 */ /* 0x000fe40000100a00 */
[----:B0-----:R-:W-:Y:S02]  /*22030*/  IMAD.MOV.U32 R5, RZ, RZ, R10 ;  /* 0x000000ffff057224 */ /* 0x001fe400078e000a */
[----:B------:R-:W-:Y:S02]  /*22040*/  IMAD.MOV.U32 R4, RZ, RZ, R11 ;  /* 0x000000ffff047224 */ /* 0x000fe400078e000b */
[----:B------:R-:W2:Y:S01]  /*22050*/  LDL.LU.64 R10, [R1+0x1de0] ;  /* 0x001de000010a7983 */ /* 0x000ea20000300a00 */
[----:B------:R-:W3:Y:S02]  /*22060*/  LDL.LU R9, [R1+0x1dd8] ;  /* 0x001dd80001097983 */ /* 0x000ee40000300800 */
[----:B------:R-:W-:Y:S02]  /*22070*/  STL.64 [R1+0x1d58], R14 ;  /* 0x001d580e01007387 */ /* 0x000fe40000100a00 */
[----:B------:R0:W-:Y:S01]  /*22080*/  STL.64 [R1+0x570], R16 ;  /* 0x0005701001007387 */ /* 0x0001e20000100a00 */
[----:B------:R1:W-:Y:S04]  /*22090*/  STL.64 [R1+0x578], R18 ;  /* 0x0005781201007387 */ /* 0x0003e80000100a00 */
[----:B0-----:R-:W4:Y:S01]  /*220a0*/  LDL.LU R16, [R1+0x120] ;  /* 0x0001200001107983 */ /* 0x001f220000300800 */
[----:B------:R-:W4:Y:S02]  /*220b0*/  LDL.LU R17, [R1+0x124] ;  /* 0x0001240001117983 */ /* 0x000f240000300800 */
[----:B-1----:R-:W2:Y:S02]  /*220c0*/  LDL.LU R18, [R1+0x128] ;  /* 0x0001280001127983 */ /* 0x002ea40000300800 */
[----:B------:R-:W2:Y:S02]  /*220d0*/  LDL.LU R19, [R1+0x12c] ;  /* 0x00012c0001137983 */ /* 0x000ea40000300800 */
[----:B--2---:R-:W-:Y:S01]  /*220e0*/  STL.64 [R1+0x1db0], R18 ;  /* 0x001db01201007387 */ /* 0x004fe20000100a00 */
[----:B----4-:R0:W-:Y:S03]  /*220f0*/  STL.64 [R1+0x1da8], R16 ;  /* 0x001da81001007387 */ /* 0x0101e60000100a00 */
[----:B0-----:R-:W2:Y:S01]  /*22100*/  LDL.LU R16, [R1+0x130] ;  /* 0x0001300001107983 */ /* 0x001ea20000300800 */
[----:B------:R-:W2:Y:S02]  /*22110*/  LDL.LU R17, [R1+0x134] ;  /* 0x0001340001117983 */ /* 0x000ea40000300800 */
[----:B------:R-:W4:Y:S02]  /*22120*/  LDL.LU R18, [R1+0x138] ;  /* 0x0001380001127983 */ /* 0x000f240000300800 */
[----:B------:R-:W4:Y:S01]  /*22130*/  LDL.LU R19, [R1+0x13c] ;  /* 0x00013c0001137983 */ /* 0x000f220000300800 */
[----:B------:R-:W-:Y:S01]  /*22140*/  HMMA.16816.F32.BF16 R20, R24, R10, R20 ;  /* 0x0000000a1814723c */ /* 0x000fe20000041814 */
[----:B------:R-:W-:-:S02]  /*22150*/  IMAD.MOV.U32 R14, RZ, RZ, R5 ;  /* 0x000000ffff0e7224 */ /* 0x000fc400078e0005 */
[----:B------:R-:W-:Y:S01]  /*22160*/  IMAD.MOV.U32 R15, RZ, RZ, R4 ;  /* 0x000000ffff0f7224 */ /* 0x000fe200078e0004 */
[----:B----4-:R-:W-:Y:S01]  /*22170*/  STL.64 [R1+0x1dc8], R18 ;  /* 0x001dc81201007387 */ /* 0x010fe20000100a00 */
[----:B--2---:R0:W-:Y:S03]  /*22180*/  STL.64 [R1+0x1dc0], R16 ;  /* 0x001dc01001007387 */ /* 0x0041e60000100a00 */
[----:B0-----:R-:W2:Y:S01]  /*22190*/  LDL.LU R16, [R1+0x140] ;  /* 0x0001400001107983 */ /* 0x001ea20000300800 */
[----:B------:R-:W2:Y:S02]  /*221a0*/  LDL.LU R17, [R1+0x144] ;  /* 0x0001440001117983 */ /* 0x000ea40000300800 */
[----:B------:R-:W2:Y:S02]  /*221b0*/  LDL.LU R18, [R1+0x148] ;  /* 0x0001480001127983 */ /* 0x000ea40000300800 */
[----:B------:R-:W2:Y:S01]  /*221c0*/  LDL.LU R19, [R1+0x14c] ;  /* 0x00014c0001137983 */ /* 0x000ea20000300800 */
[----:B------:R-:W4:Y:S01]  /*221d0*/  LDL.64 R6, [R1+0x78] ;  /* 0x0000780001067983 */ /* 0x000f220000100a00 */
[----:B------:R0:W-:Y:S02]  /*221e0*/  STL.64 [R1+0x1d70], R14 ;  /* 0x001d700e01007387 */ /* 0x0001e40000100a00 */
[----:B0-----:R-:W-:-:S02]  /*221f0*/  IMAD.MOV.U32 R14, RZ, RZ, R3 ;  /* 0x000000ffff0e7224 */ /* 0x001fc400078e0003 */
[----:B------:R-:W-:-:S05]  /*22200*/  IMAD.MOV.U32 R15, RZ, RZ, R2 ;  /* 0x000000ffff0f7224 */ /* 0x000fca00078e0002 */
[----:B------:R0:W-:Y:S01]  /*22210*/  STL.64 [R1+0x1d98], R14 ;  /* 0x001d980e01007387 */ /* 0x0001e20000100a00 */
[----:B------:R-:W2:Y:S02]  /*22220*/  LDL.LU R12, [R1+0xb0] ;  /* 0x0000b000010c7983 */ /* 0x000ea40000300800 */
[----:B------:R-:W2:Y:S01]  /*22230*/  LDL.LU R13, [R1+0xb4] ;  /* 0x0000b400010d7983 */ /* 0x000ea20000300800 */
[----:B0-----:R-:W2:Y:S01]  /*22240*/  LDL.LU R14, [R1+0xb8] ;  /* 0x0000b800010e7983 */ /* 0x001ea20000300800 */
[----:B------:R-:W2:Y:S02]  /*22250*/  LDL.LU R15, [R1+0xbc] ;  /* 0x0000bc00010f7983 */ /* 0x000ea40000300800 */
[----:B------:R-:W-:Y:S02]  /*22260*/  STL.64 [R1+0x560], R20 ;  /* 0x0005601401007387 */ /* 0x000fe40000100a00 */
[----:B------:R0:W-:Y:S02]  /*22270*/  STL.64 [R1+0x568], R22 ;  /* 0x0005681601007387 */ /* 0x0001e40000100a00 */
[----:B0-----:R-:W2:Y:S02]  /*22280*/  LDL.LU.64 R22, [R1+0x1dd0] ;  /* 0x001dd00001167983 */ /* 0x001ea40000300a00 */
[----:B--2---:R-:W-:Y:S01]  /*22290*/  HMMA.16816.F32.BF16 R16, R24, R22, R16 ;  /* 0x000000161810723c */ /* 0x004fe20000041810 */
[----:B------:R-:W-:-:S02]  /*222a0*/  IMAD.MOV.U32 R3, RZ, RZ, R22 ;  /* 0x000000ffff037224 */ /* 0x000fc400078e0016 */
[----:B------:R-:W-:Y:S11]  /*222b0*/  IMAD.MOV.U32 R2, RZ, RZ, R23 ;  /* 0x000000ffff027224 */ /* 0x000ff600078e0017 */
[----:B------:R-:W-:Y:S09]  /*222c0*/  @!UPT UIADD3 URZ, URZ, URZ, URZ ;  /* 0x0000003f3f3ff290 */ /* 0x000ff2000fffe03f */
[----:B------:R-:W-:Y:S01]  /*222d0*/  STL.64 [R1+0x180], R16 ;  /* 0x0001801001007387 */ /* 0x000fe20000100a00 */
[----:B------:R0:W-:Y:S03]  /*222e0*/  STL.64 [R1+0x188], R18 ;  /* 0x0001881201007387 */ /* 0x0001e60000100a00 */
[----:B0-----:R-:W2:Y:S01]  /*222f0*/  LDL.LU.64 R18, [R1+0x1dc8] ;  /* 0x001dc80001127983 */ /* 0x001ea20000300a00 */
[----:B------:R-:W2:Y:S02]  /*22300*/  LDL.LU.64 R16, [R1+0x1dc0] ;  /* 0x001dc00001107983 */ /* 0x000ea40000300a00 */
[----:B------:R-:W2:Y:S02]  /*22310*/  LDL.LU.64 R22, [R1+0x1db8] ;  /* 0x001db80001167983 */ /* 0x000ea40000300a00 */
[C---:B--2---:R-:W-:Y:S11]  /*22320*/  HMMA.16816.F32.BF16 R16, R24.reuse, R22, R16 ;  /* 0x000000161810723c */ /* 0x044ff60000041810 */
[----:B------:R-:W-:Y:S11]  /*22330*/  @!UPT UIADD3 URZ, URZ, URZ, URZ ;  /* 0x0000003f3f3ff290 */ /* 0x000ff6000fffe03f */
[----:B------:R-:W-:Y:S01]  /*22340*/  @!UPT UIADD3 URZ, URZ, URZ, URZ ;  /* 0x0000003f3f3ff290 */ /* 0x000fe2000fffe03f */
[----:B------:R-:W-:Y:S01]  /*22350*/  STL.64 [R1+0x170], R16 ;  /* 0x0001701001007387 */ /* 0x000fe20000100a00 */
[----:B------:R0:W-:Y:S03]  /*22360*/  STL.64 [R1+0x178], R18 ;  /* 0x0001781201007387 */ /* 0x0001e60000100a00 */
[----:B0-----:R-:W4:Y:S01]  /*22370*/  LDL.LU.64 R18, [R1+0x1db0] ;  /* 0x001db00001127983 */ /* 0x001f220000300a00 */
[----:B------:R-:W4:Y:S02]  /*22380*/  LDL.LU.64 R16, [R1+0x1da8] ;  /* 0x001da80001107983 */ /* 0x000f240000300a00 */
[----:B------:R0:W-:Y:S02]  /*22390*/  STL.64 [R1+0x1d50], R22 ;  /* 0x001d501601007387 */ /* 0x0001e40000100a00 */
[----:B------:R-:W2:Y:S01]  /*223a0*/  LDL.LU R20, [R1+0xe0] ;  /* 0x0000e00001147983 */ /* 0x000ea20000300800 */
[----:B------:R-:W2:Y:S04]  /*223b0*/  LDL.LU R21, [R1+0xe4] ;  /* 0x0000e40001157983 */ /* 0x000ea80000300800 */
[----:B0-----:R-:W2:Y:S01]  /*223c0*/  LDL.LU R22, [R1+0xe8] ;  /* 0x0000e80001167983 */ /* 0x001ea20000300800 */
[----:B------:R-:W2:Y:S03]  /*223d0*/  LDL.LU R23, [R1+0xec] ;  /* 0x0000ec0001177983 */ /* 0x000ea60000300800 */
[----:B--2---:R-:W-:Y:S01]  /*223e0*/  STL.64 [R1+0x1d68], R22 ;  /* 0x001d681601007387 */ /* 0x004fe20000100a00 */
[----:B------:R0:W-:Y:S03]  /*223f0*/  STL.64 [R1+0x1d60], R20 ;  /* 0x001d601401007387 */ /* 0x0001e60000100a00 */
[----:B0-----:R-:W2:Y:S01]  /*22400*/  LDL.LU R20, [R1+0xf0] ;  /* 0x0000f00001147983 */ /* 0x001ea20000300800 */
[----:B------:R-:W2:Y:S02]  /*22410*/  LDL.LU R21, [R1+0xf4] ;  /* 0x0000f40001157983 */ /* 0x000ea40000300800 */
[----:B------:R-:W2:Y:S02]  /*22420*/  LDL.LU R22, [R1+0xf8] ;  /* 0x0000f80001167983 */ /* 0x000ea40000300800 */
[----:B------:R-:W2:Y:S01]  /*22430*/  LDL.LU R23, [R1+0xfc] ;  /* 0x0000fc0001177983 */ /* 0x000ea20000300800 */
[C---:B----4-:R-:W-:Y:S01]  /*22440*/  HMMA.16816.F32.BF16 R16, R24.reuse, R6, R16 ;  /* 0x000000061810723c */ /* 0x050fe20000041810 */
[----:B------:R-:W-:Y:S01]  /*22450*/  IMAD.MOV.U32 R8, RZ, RZ, R7 ;  /* 0x000000ffff087224 */ /* 0x000fe200078e0007 */
[----:B--2---:R-:W-:Y:S01]  /*22460*/  STL.64 [R1+0x1d80], R22 ;  /* 0x001d801601007387 */ /* 0x004fe20000100a00 */
[----:B------:R0:W-:Y:S03]  /*22470*/  STL.64 [R1+0x1d78], R20 ;  /* 0x001d781401007387 */ /* 0x0001e60000100a00 */
[----:B0-----:R-:W2:Y:S01]  /*22480*/  LDL.LU R20, [R1+0x100] ;  /* 0x0001000001147983 */ /* 0x001ea20000300800 */
[----:B------:R-:W2:Y:S02]  /*22490*/  LDL.LU R21, [R1+0x104] ;  /* 0x0001040001157983 */ /* 0x000ea40000300800 */
[----:B------:R-:W2:Y:S02]  /*224a0*/  LDL.LU R22, [R1+0x108] ;  /* 0x0001080001167983 */ /* 0x000ea40000300800 */
[----:B------:R-:W2:Y:S11]  /*224b0*/  LDL.LU R23, [R1+0x10c] ;  /* 0x00010c0001177983 */ /* 0x000eb60000300800 */
[----:B------:R-:W-:Y:S01]  /*224c0*/  @!UPT UIADD3 URZ, URZ, URZ, URZ ;  /* 0x0000003f3f3ff290 */ /* 0x000fe2000fffe03f */
[----:B------:R0:W-:Y:S01]  /*224d0*/  STL.64 [R1+0x160], R16 ;  /* 0x0001601001007387 */ /* 0x0001e20000100a00 */
[----:B------:R1:W-:Y:S02]  /*224e0*/  STL.64 [R1+0x168], R18 ;  /* 0x0001681201007387 */ /* 0x0003e40000100a00 */
[----:B0-----:R-:W-:Y:S02]  /*224f0*/  IMAD.MOV.U32 R16, RZ, RZ, R6 ;  /* 0x000000ffff107224 */ /* 0x001fe400078e0006 */
[----:B------:R-:W4:Y:S02]  /*22500*/  LDL.LU.64 R6, [R1+0x1da0] ;  /* 0x001da00001067983 */ /* 0x000f240000300a00 */
[----:B----4-:R-:W-:Y:S02]  /*22510*/  HMMA.16816.F32.BF16 R24, R24, R6, R12 ;  /* 0x000000061818723c */ /* 0x010fe4000004180c */
[----:B------:R-:W2:Y:S01]  /*22520*/  LDL.LU.64 R14, [R1+0x1d98] ;  /* 0x001d9800010e7983 */ /* 0x000ea20000300a00 */
[----:B-1----:R-:W-:-:S02]  /*22530*/  IMAD.MOV.U32 R18, RZ, RZ, R6 ;  /* 0x000000ffff127224 */ /* 0x002fc400078e0006 */
[----:B------:R-:W-:Y:S11]  /*22540*/  IMAD.MOV.U32 R17, RZ, RZ, R7 ;  /* 0x000000ffff117224 */ /* 0x000ff600078e0007 */
[----:B------:R-:W-:Y:S07]  /*22550*/  @!UPT UIADD3 URZ, URZ, URZ, URZ ;  /* 0x0000003f3f3ff290 */ /* 0x000fee000fffe03f */
[----:B------:R-:W-:Y:S01]  /*22560*/  STL.64 [R1+0x120], R24 ;  /* 0x0001201801007387 */ /* 0x000fe20000100a00 */
[----:B------:R-:W-:Y:S02]  /*22570*/  STL.64 [R1+0x128], R26 ;  /* 0x0001281a01007387 */ /* 0x000fe40000100a00 */
[----:B------:R-:W2:Y:S02]  /*22580*/  LDL.LU.64 R6, [R1+0x1d90] ;  /* 0x001d900001067983 */ /* 0x000ea40000300a00 */
[----:B------:R-:W2:Y:S02]  /*22590*/  LDL.LU.64 R4, [R1+0x1d88] ;  /* 0x001d880001047983 */ /* 0x000ea40000300a00 */
[C---:B--2---:R-:W-:Y:S01]  /*225a0*/  HMMA.16816.F32.BF16 R12, R4.reuse, R14, R20 ;  /* 0x0000000e040c723c */ /* 0x044fe20000041814 */
[----:B------:R-:W2:Y:S01]  /*225b0*/  LDL.LU.64 R22, [R1+0x1d80] ;  /* 0x001d800001167983 */ /* 0x000ea20000300a00 */
[----:B------:R-:W2:Y:S11]  /*225c0*/  LDL.LU.64 R20, [R1+0x1d78] ;  /* 0x001d780001147983 */ /* 0x000eb60000300a00 */
[----:B------:R-:W-:Y:S10]  /*225d0*/  @!UPT UIADD3 URZ, URZ, URZ, URZ ;  /* 0x0000003f3f3ff290 */ /* 0x000ff4000fffe03f */
[----:B------:R-:W-:Y:S01]  /*225e0*/  STL.64 [R1+0x140], R12 ;  /* 0x0001400c01007387 */ /* 0x000fe20000100a00 */
[----:B------:R0:W-:Y:S03]  /*225f0*/  STL.64 [R1+0x148], R14 ;  /* 0x0001480e01007387 */ /* 0x0001e60000100a00 */
[----:B0-----:R-:W2:Y:S02]  /*22600*/  LDL.LU.64 R14, [R1+0x1d70] ;  /* 0x001d7000010e7983 */ /* 0x001ea40000300a00 */
[C---:B--2---:R-:W-:Y:S02]  /*22610*/  HMMA.16816.F32.BF16 R12, R4.reuse, R14, R20 ;  /* 0x0000000e040c723c */ /* 0x044fe40000041814 */
[----:B------:R-:W2:Y:S01]  /*22620*/  LDL.LU.64 R22, [R1+0x1d68] ;  /* 0x001d680001167983 */ /* 0x000ea20000300a00 */
[----:B------:R-:W2:Y:S11]  /*22630*/  LDL.LU.64 R20, [R1+0x1d60] ;  /* 0x001d600001147983 */ /* 0x000eb60000300a00 */
[----:B------:R-:W-:Y:S09]  /*22640*/  @!UPT UIADD3 URZ, URZ, URZ, URZ ;  /* 0x0000003f3f3ff290 */ /* 0x000ff2000fffe03f */
[----:B------:R-:W-:Y:S01]  /*22650*/  STL.64 [R1+0x130], R12 ;  /* 0x0001300c01007387 */ /* 0x000fe20000100a00 */
[----:B------:R0:W-:Y:S03]  /*22660*/  STL.64 [R1+0x138], R14 ;  /* 0x0001380e01007387 */ /* 0x0001e60000100a00 */
[----:B0-----:R-:W2:Y:S01]  /*22670*/  LDL.LU.64 R14, [R1+0x1d58] ;  /* 0x001d5800010e7983 */ /* 0x001ea20000300a00 */
[----:B------:R-:W4:Y:S02]  /*22680*/  LDL R29, [R1+0xf74] ;  /* 0x000f7400011d7983 */ /* 0x000f240000100800 */
[----:B------:R-:W-:Y:S02]  /*22690*/  IMAD.MOV.U32 R26, RZ, RZ, R3 ;  /* 0x000000ffff1a7224 */ /* 0x000fe400078e0003 */
[----:B------:R-:W-:Y:S01]  /*226a0*/  IMAD.MOV.U32 R27, RZ, RZ, R2 ;  /* 0x000000ffff1b7224 */ /* 0x000fe200078e0002 */
        /* <DEDUP_REMOVED lines=9> */
[----:B------:R-:W3:Y:S01]  /*22740*/  LDL R28, [R1+0xf70] ;  /* 0x000f7000011c7983 */ /* 0x000ee20000100800 */
[----:B--2---:R-:W-:Y:S11]  /*22750*/  HMMA.16816.F32.BF16 R12, R4, R10, R12 ;  /* 0x0000000a040c723c */ /* 0x004ff6000004180c */
[----:B------:R-:W-:Y:S11]  /*22760*/  @!UPT UIADD3 URZ, URZ, URZ, URZ ;  /* 0x0000003f3f3ff290 */ /* 0x000ff6000fffe03f */
[----:B------:R-:W-:Y:S01]  /*22770*/  @!UPT UIADD3 URZ, URZ, URZ, URZ ;  /* 0x0000003f3f3ff290 */ /* 0x000fe2000fffe03f */
[----:B------:R-:W-:Y:S01]  /*22780*/  STL.64 [R1+0x520], R12 ;  /* 0x0005200c01007387 */ /* 0x000fe20000100a00 */
[----:B------:R0:W-:Y:S03]  /*22790*/  STL.64 [R1+0x528], R14 ;  /* 0x0005280e01007387 */ /* 0x0001e60000100a00 */
[----:B0-----:R-:W2:Y:S01]  /*227a0*/  LDL.LU R15, [R1+0x1d38] ;  /* 0x001d3800010f7983 */ /* 0x001ea20000300800 */
[----:B------:R-:W-:Y:S02]  /*227b0*/  STL.64 [R1+0x1ce8], R10 ;  /* 0x001ce80a01007387 */ /* 0x000fe40000100a00 */
[----:B---3--:R-:W-:Y:S01]  /*227c0*/  STL [R1+0x1ce0], R9 ;  /* 0x001ce00901007387 */ /* 0x008fe20000100800 */
[----:B--2---:R-:W0:Y:S04]  /*227d0*/  LDSM.16.MT88.4 R12, [R15+0x1080] ;  /* 0x001080000f0c783b */ /* 0x004e280000004200 */
[----:B0-----:R0:W-:Y:S01]  /*227e0*/  STL.64 [R1+0x1d10], R14 ;  /* 0x001d100e01007387 */ /* 0x0011e20000100a00 */
[----:B------:R1:W-:Y:S02]  /*227f0*/  STL.64 [R1+0x1d08], R12 ;  /* 0x001d080c01007387 */ /* 0x0003e40000100a00 */
[----:B0-----:R-:W-:-:S02]  /*22800*/  IMAD.MOV.U32 R14, RZ, RZ, R18 ;  /* 0x000000ffff0e7224 */ /* 0x001fc400078e0012 */
[----:B------:R-:W-:-:S05]  /*22810*/  IMAD.MOV.U32 R15, RZ, RZ, R17 ;  /* 0x000000ffff0f7224 */ /* 0x000fca00078e0011 */
[----:B------:R0:W-:Y:S01]  /*22820*/  STL.64 [R1+0x1d28], R14 ;  /* 0x001d280e01007387 */ /* 0x0001e20000100a00 */
[----:B-1----:R-:W2:Y:S02]  /*22830*/  LDL.LU R12, [R1+0x200] ;  /* 0x00020000010c7983 */ /* 0x002ea40000300800 */
[----:B------:R-:W2:Y:S01]  /*22840*/  LDL.LU R13, [R1+0x204] ;  /* 0x00020400010d7983 */ /* 0x000ea20000300800 */
[----:B0-----:R-:W2:Y:S01]  /*22850*/  LDL.LU R14, [R1+0x208] ;  /* 0x00020800010e7983 */ /* 0x001ea20000300800 */
[----:B------:R-:W2:Y:S02]  /*22860*/  LDL.LU R15, [R1+0x20c] ;  /* 0x00020c00010f7983 */ /* 0x000ea40000300800 */
[----:B--2---:R-:W-:Y:S07]  /*22870*/  HMMA.16816.F32.BF16 R12, R4, R26, R12 ;  /* 0x0000001a040c723c */ /* 0x004fee000004180c */
[----:B------:R-:W-:-:S02]  /*22880*/  IMAD.MOV.U32 R26, RZ, RZ, R16 ;  /* 0x000000ffff1a7224 */ /* 0x000fc400078e0010 */
[----:B------:R-:W-:Y:S01]  /*22890*/  IMAD.MOV.U32 R27, RZ, RZ, R8 ;  /* 0x000000ffff1b7224 */ /* 0x000fe200078e0008 */
[----:B----4-:R-:W0:Y:S11]  /*228a0*/  LDSM.16.MT88.4 R16, [R29+0x1000] ;  /* 0x001000001d10783b */ /* 0x010e360000004200 */
[----:B------:R-:W-:Y:S02]  /*228b0*/  @!UPT UIADD3 URZ, URZ, URZ, URZ ;  /* 0x0000003f3f3ff290 */ /* 0x000fe4000fffe03f */
[----:B------:R-:W-:Y:S01]  /*228c0*/  STL.64 [R1+0x510], R12 ;  /* 0x0005100c01007387 */ /* 0x000fe20000100a00 */
[----:B------:R-:W-:Y:S02]  /*228d0*/  STL.64 [R1+0x518], R14 ;  /* 0x0005180e01007387 */ /* 0x000fe40000100a00 */
[----:B------:R1:W-:Y:S02]  /*228e0*/  STL.64 [R1+0x1d30], R26 ;  /* 0x001d301a01007387 */ /* 0x0003e40000100a00 */
[----:B------:R-:W2:Y:S01]  /*228f0*/  LDL.LU R24, [R1+0x2b0] ;  /* 0x0002b00001187983 */ /* 0x000ea20000300800 */
[----:B------:R-:W2:Y:S04]  /*22900*/  LDL.LU R25, [R1+0x2b4] ;  /* 0x0002b40001197983 */ /* 0x000ea80000300800 */
[----:B-1----:R-:W2:Y:S01]  /*22910*/  LDL.LU R26, [R1+0x2b8] ;  /* 0x0002b800011a7983 */ /* 0x002ea20000300800 */
[----:B------:R-:W2:Y:S02]  /*22920*/  LDL.LU R27, [R1+0x2bc] ;  /* 0x0002bc00011b7983 */ /* 0x000ea40000300800 */
[----:B------:R-:W3:Y:S02]  /*22930*/  LDL.LU R12, [R1+0x3d0] ;  /* 0x0003d000010c7983 */ /* 0x000ee40000300800 */
[----:B------:R-:W3:Y:S01]  /*22940*/  LDL.LU R13, [R1+0x3d4] ;  /* 0x0003d400010d7983 */ /* 0x000ee20000300800 */
[----:B------:R-:W3:Y:S01]  /*22950*/  LDL.LU R14, [R1+0x3d8] ;  /* 0x0003d800010e7983 */ /* 0x000ee20000300800 */
[----:B------:R-:W3:Y:S02]  /*22960*/  LDL.LU R15, [R1+0x3dc] ;  /* 0x0003dc00010f7983 */ /* 0x000ee40000300800 */
[----:B------:R-:W4:Y:S02]  /*22970*/  LDL.64 R10, [R1+0x18] ;  /* 0x00001800010a7983 */ /* 0x000f240000100a00 */
[----:B----4-:R1:W-:Y:S01]  /*22980*/  STL.64 [R1+0x1d00], R10 ;  /* 0x001d000a01007387 */ /* 0x0103e20000100a00 */
[----:B------:R-:W4:Y:S02]  /*22990*/  LDL.LU R8, [R1+0x440] ;  /* 0x0004400001087983 */ /* 0x000f240000300800 */
[----:B------:R-:W4:Y:S01]  /*229a0*/  LDL.LU R9, [R1+0x444] ;  /* 0x0004440001097983 */ /* 0x000f220000300800 */
[----:B-1----:R-:W2:Y:S01]  /*229b0*/  LDL.LU R10, [R1+0x448] ;  /* 0x00044800010a7983 */ /* 0x002ea20000300800 */
[----:B------:R-:W2:Y:S03]  /*229c0*/  LDL.LU R11, [R1+0x44c] ;  /* 0x00044c00010b7983 */ /* 0x000ea60000300800 */
[----:B--2---:R-:W-:Y:S01]  /*229d0*/  STL.64 [R1+0x1d20], R10 ;  /* 0x001d200a01007387 */ /* 0x004fe20000100a00 */
[----:B----4-:R1:W-:Y:S03]  /*229e0*/  STL.64 [R1+0x1d18], R8 ;  /* 0x001d180801007387 */ /* 0x0103e60000100a00 */
[----:B-1----:R-:W2:Y:S01]  /*229f0*/  LDL.LU R8, [R1+0x3c0] ;  /* 0x0003c00001087983 */ /* 0x002ea20000300800 */
[----:B------:R-:W2:Y:S02]  /*22a00*/  LDL.LU R9, [R1+0x3c4] ;  /* 0x0003c40001097983 */ /* 0x000ea40000300800 */
[----:B------:R-:W2:Y:S02]  /*22a10*/  LDL.LU R10, [R1+0x3c8] ;  /* 0x0003c800010a7983 */ /* 0x000ea40000300800 */
[----:B------:R-:W2:Y:S01]  /*22a20*/  LDL.LU R11, [R1+0x3cc] ;  /* 0x0003cc00010b7983 */ /* 0x000ea20000300800 */
[----:B0-----:R-:W-:Y:S01]  /*22a30*/  STL.64 [R1+0x1ca0], R18 ;  /* 0x001ca01201007387 */ /* 0x001fe20000100a00 */
[----:B------:R0:W-:Y:S03]  /*22a40*/  STL.64 [R1+0x1c98], R16 ;  /* 0x001c981001007387 */ /* 0x0001e60000100a00 */
[----:B0-----:R-:W4:Y:S01]  /*22a50*/  LDL.LU R16, [R1+0x410] ;  /* 0x0004100001107983 */ /* 0x001f220000300800 */
[----:B------:R-:W4:Y:S02]  /*22a60*/  LDL.LU R17, [R1+0x414] ;  /* 0x0004140001117983 */ /* 0x000f240000300800 */
[----:B------:R-:W2:Y:S02]  /*22a70*/  LDL.LU R18, [R1+0x418] ;  /* 0x0004180001127983 */ /* 0x000ea40000300800 */
[----:B------:R-:W2:Y:S01]  /*22a80*/  LDL.LU R19, [R1+0x41c] ;  /* 0x00041c0001137983 */ /* 0x000ea20000300800 */
[C---:B------:R-:W-:Y:S01]  /*22a90*/  HMMA.16816.F32.BF16 R20, R4.reuse, R22, R24 ;  /* 0x000000160414723c */ /* 0x040fe20000041818 */
[----:B--2---:R-:W-:Y:S01]  /*22aa0*/  STL.64 [R1+0x1cf8], R18 ;  /* 0x001cf81201007387 */ /* 0x004fe20000100a00 */
[----:B----4-:R0:W-:Y:S03]  /*22ab0*/  STL.64 [R1+0x1cf0], R16 ;  /* 0x001cf01001007387 */ /* 0x0101e60000100a00 */
[----:B0-----:R-:W2:Y:S01]  /*22ac0*/  LDL.LU R16, [R1+0x430] ;  /* 0x0004300001107983 */ /* 0x001ea20000300800 */
[----:B------:R-:W2:Y:S02]  /*22ad0*/  LDL.LU R17, [R1+0x434] ;  /* 0x0004340001117983 */ /* 0x000ea40000300800 */
[----:B------:R-:W2:Y:S02]  /*22ae0*/  LDL.LU R18, [R1+0x438] ;  /* 0x0004380001127983 */ /* 0x000ea40000300800 */
[----:B------:R-:W2:Y:S01]  /*22af0*/  LDL.LU R19, [R1+0x43c] ;  /* 0x00043c0001137983 */ /* 0x000ea20000300800 */
[----:B------:R-:W3:Y:S11]  /*22b00*/  LDL.LU.64 R26, [R1+0x1d30] ;  /* 0x001d3000011a7983 */ /* 0x000ef60000300a00 */
[----:B------:R-:W-:Y:S01]  /*22b10*/  @!UPT UIADD3 URZ, URZ, URZ, URZ ;  /* 0x0000003f3f3ff290 */ /* 0x000fe2000fffe03f */
[----:B------:R-:W-:Y:S02]  /*22b20*/  STL.64 [R1+0x500], R20 ;  /* 0x0005001401007387 */ /* 0x000fe40000100a00 */
[----:B------:R-:W-:Y:S02]  /*22b30*/  STL.64 [R1+0x508], R22 ;  /* 0x0005081601007387 */ /* 0x000fe40000100a00 */
[----:B------:R-:W0:Y:S04]  /*22b40*/  LDSM.16.MT88.4 R20, [R29+0x1080] ;  /* 0x001080001d14783b */ /* 0x000e280000004200 */
[----:B0-----:R0:W-:Y:S01]  /*22b50*/  STL.64 [R1+0x1c30], R22 ;  /* 0x001c301601007387 */ /* 0x0011e20000100a00 */
[----:B------:R-:W-:Y:S03]  /*22b60*/  STL.64 [R1+0x1c28], R20 ;  /* 0x001c281401007387 */ /* 0x000fe60000100a00 */
[----:B0-----:R-:W4:Y:S01]  /*22b70*/  LDL.64 R22, [R1+0x28] ;  /* 0x0000280001167983 */ /* 0x001f220000100a00 */
[C---:B---3--:R-:W-:Y:S03]  /*22b80*/  HMMA.16816.F32.BF16 R24, R4.reuse, R26, R12 ;  /* 0x0000001a0418723c */ /* 0x048fe6000004180c */
[----:B------:R-:W3:Y:S11]  /*22b90*/  LDL.LU.64 R14, [R1+0x1d28] ;  /* 0x001d2800010e7983 */ /* 0x000ef60000300a00 */
[----:B------:R-:W-:Y:S09]  /*22ba0*/  @!UPT UIADD3 URZ, URZ, URZ, URZ ;  /* 0x0000003f3f3ff290 */ /* 0x000ff2000fffe03f */
[----:B------:R-:W-:Y:S01]  /*22bb0*/  STL.64 [R1+0x4f0], R24 ;  /* 0x0004f01801007387 */ /* 0x000fe20000100a00 */
[----:B------:R-:W-:Y:S02]  /*22bc0*/  STL.64 [R1+0x4f8], R26 ;  /* 0x0004f81a01007387 */ /* 0x000fe40000100a00 */
[----:B------:R-:W0:Y:S02]  /*22bd0*/  LDSM.16.MT88.4 R24, [R28+0x1000] ;  /* 0x001000001c18783b */ /* 0x000e240000004200 */
[----:B0-----:R0:W-:Y:S02]  /*22be0*/  STL.64 [R1+0x1b98], R26 ;  /* 0x001b981a01007387 */ /* 0x0011e40000100a00 */
[----:B------:R-:W-:Y:S02]  /*22bf0*/  STL.64 [R1+0x1b90], R24 ;  /* 0x001b901801007387 */ /* 0x000fe40000100a00 */
[----:B0-----:R-:W2:Y:S01]  /*22c00*/  LDL.64 R26, [R1+0x48] ;  /* 0x00004800011a7983 */ /* 0x001ea20000100a00 */
[----:B---3--:R-:W-:Y:S03]  /*22c10*/  HMMA.16816.F32.BF16 R4, R4, R14, R8 ;  /* 0x0000000e0404723c */ /* 0x008fe60000041808 */
[----:B------:R-:W4:Y:S01]  /*22c20*/  LDL.LU.64 R10, [R1+0x1d20] ;  /* 0x001d2000010a7983 */ /* 0x000f220000300a00 */
[----:B------:R-:W4:Y:S02]  /*22c30*/  LDL.LU.64 R8, [R1+0x1d18] ;  /* 0x001d180001087983 */ /* 0x000f240000300a00 */
[----:B------:R-:W4:Y:S02]  /*22c40*/  LDL.LU.64 R14, [R1+0x1d10] ;  /* 0x001d1000010e7983 */ /* 0x000f240000300a00 */
[----:B------:R-:W4:Y:S11]  /*22c50*/  LDL.LU.64 R12, [R1+0x1d08] ;  /* 0x001d0800010c7983 */ /* 0x000f360000300a00 */
[----:B------:R-:W-:Y:S04]  /*22c60*/  @!UPT UIADD3 URZ, URZ, URZ, URZ ;  /* 0x0000003f3f3ff290 */ /* 0x000fe8000fffe03f */
[----:B------:R-:W-:Y:S01]  /*22c70*/  STL.64 [R1+0x4b0], R4 ;  /* 0x0004b00401007387 */ /* 0x000fe20000100a00 */
[----:B------:R-:W-:Y:S02]  /*22c80*/  STL.64 [R1+0x4b8], R6 ;  /* 0x0004b80601007387 */ /* 0x000fe40000100a00 */
[----:B------:R-:W0:Y:S02]  /*22c90*/  LDSM.16.MT88.4 R4, [R28+0x1080] ;  /* 0x001080001c04783b */ /* 0x000e240000004200 */
[----:B0-----:R0:W-:Y:S02]  /*22ca0*/  STL.64 [R1+0x1b28], R6 ;  /* 0x001b280601007387 */ /* 0x0011e40000100a00 */
[----:B------:R-:W-:Y:S02]  /*22cb0*/  STL.64 [R1+0x1b20], R4 ;  /* 0x001b200401007387 */ /* 0x000fe40000100a00 */
[----:B0-----:R-:W3:Y:S01]  /*22cc0*/  LDL.LU.64 R6, [R1+0x88] ;  /* 0x0000880001067983 */ /* 0x001ee20000300a00 */
[----:B----4-:R-:W-:Y:S03]  /*22cd0*/  HMMA.16816.F32.BF16 R8, R12, R22, R8 ;  /* 0x000000160c08723c */ /* 0x010fe60000041808 */
[----:B---3--:R-:W-:Y:S11]  /*22ce0*/  STL.64 [R1+0x1cb0], R6 ;  /* 0x001cb00601007387 */ /* 0x008ff60000100a00 */
[----:B------:R-:W-:Y:S09]  /*22cf0*/  @!UPT UIADD3 URZ, URZ, URZ, URZ ;  /* 0x0000003f3f3ff290 */ /* 0x000ff2000fffe03f */
[----:B------:R-:W-:Y:S02]  /*22d00*/  STL.64 [R1+0x470], R8 ;  /* 0x0004700801007387 */ /* 0x000fe40000100a00 */
[----:B------:R0:W-:Y:S02]  /*22d10*/  STL.64 [R1+0x478], R10 ;  /* 0x0004780a01007387 */ /* 0x0001e40000100a00 */
[----:B0-----:R-:W2:Y:S01]  /*22d20*/  LDL.LU.64 R10, [R1+0x1d00] ;  /* 0x001d0000010a7983 */ /* 0x001ea20000300a00 */
[----:B------:R0:W-:Y:S02]  /*22d30*/  STL.64 [R1+0x1ca8], R22 ;  /* 0x001ca81601007387 */ /* 0x0001e40000100a00 */
[----:B------:R-:W3:Y:S02]  /*22d40*/  LDL.LU R20, [R1+0x420] ;  /* 0x0004200001147983 */ /* 0x000ee40000300800 */
[----:B------:R-:W3:Y:S02]  /*22d50*/  LDL.LU R21, [R1+0x424] ;  /* 0x0004240001157983 */ /* 0x000ee40000300800 */
[----:B------:R-:W-:-:S02]  /*22d60*/  IMAD.MOV.U32 R6, RZ, RZ, R3 ;  /* 0x000000ffff067224 */ /* 0x000fc400078e0003 */
[----:B------:R-:W-:Y:S01]  /*22d70*/  IMAD.MOV.U32 R7, RZ, RZ, R2 ;  /* 0x000000ffff077224 */ /* 0x000fe200078e0002 */
[----:B0-----:R-:W3:Y:S01]  /*22d80*/  LDL.LU R22, [R1+0x428] ;  /* 0x0004280001167983 */ /* 0x001ee20000300800 */
[----:B------:R-:W3:Y:S01]  /*22d90*/  LDL.LU R23, [R1+0x42c] ;  /* 0x00042c0001177983 */ /* 0x000ee20000300800 */
        /* <DEDUP_REMOVED lines=8> */
[----:B------:R-:W2:Y:S01]  /*22e20*/  LDL.LU.64 R10, [R1+0x1ce8] ;  /* 0x001ce800010a7983 */ /* 0x000ea20000300a00 */
[C---:B---3--:R-:W-:Y:S01]  /*22e30*/  HMMA.16816.F32.BF16 R20, R12.reuse, R6, R20 ;  /* 0x000000060c14723c */ /* 0x048fe20000041814 */
[----:B------:R-:W3:Y:S07]  /*22e40*/  LDL.LU R9, [R1+0x1ce0] ;  /* 0x001ce00001097983 */ /* 0x000eee0000300800 */
[C---:B--2---:R-:W-:Y:S01]  /*22e50*/  HMMA.16816.F32.BF16 R4, R12.reuse, R10, R16 ;  /* 0x0000000a0c04723c */ /* 0x044fe20000041810 */
[----:B------:R-:W2:Y:S11]  /*22e60*/  LDL.LU R16, [R1+0x340] ;  /* 0x0003400001107983 */ /* 0x000eb60000300800 */
[----:B------:R-:W-:Y:S03]  /*22e70*/  @!UPT UIADD3 URZ, URZ, URZ, URZ ;  /* 0x0000003f3f3ff290 */ /* 0x000fe6000fffe03f */
[----:B------:R-:W-:Y:S02]  /*22e80*/  STL.64 [R1+0x440], R20 ;  /* 0x0004401401007387 */ /* 0x000fe40000100a00 */
[----:B------:R-:W-:Y:S06]  /*22e90*/  STL.64 [R1+0x448], R22 ;  /* 0x0004481601007387 */ /* 0x000fec0000100a00 */
[----:B------:R-:W-:Y:S01]  /*22ea0*/  STL.64 [R1+0x430], R4 ;  /* 0x0004300401007387 */ /* 0x000fe20000100a00 */
[----:B------:R-:W-:Y:S02]  /*22eb0*/  STL.64 [R1+0x438], R6 ;  /* 0x0004380601007387 */ /* 0x000fe40000100a00 */
[----:B------:R-:W2:Y:S02]  /*22ec0*/  LDL.LU R17, [R1+0x344] ;  /* 0x0003440001117983 */ /* 0x000ea40000300800 */
[----:B------:R-:W4:Y:S01]  /*22ed0*/  LDL.LU R18, [R1+0x348] ;  /* 0x0003480001127983 */ /* 0x000f220000300800 */
[----:B------:R-:W4:Y:S04]  /*22ee0*/  LDL.LU R19, [R1+0x34c] ;  /* 0x00034c0001137983 */ /* 0x000f280000300800 */
[----:B----4-:R0:W-:Y:S01]  /*22ef0*/  STL.64 [R1+0x1cc0], R18 ;  /* 0x001cc01201007387 */ /* 0x0101e20000100a00 */
[----:B--2---:R1:W-:Y:S03]  /*22f00*/  STL.64 [R1+0x1cb8], R16 ;  /* 0x001cb81001007387 */ /* 0x0043e60000100a00 */
[----:B0-----:R-:W2:Y:S04]  /*22f10*/  LDL.64 R18, [R1+0x38] ;  /* 0x0000380001127983 */ /* 0x001ea80000100a00 */
[----:B--2---:R0:W-:Y:S01]  /*22f20*/  STL.64 [R1+0x1cd8], R18 ;  /* 0x001cd81201007387 */ /* 0x0041e20000100a00 */
[----:B-1----:R-:W2:Y:S02]  /*22f30*/  LDL.LU R16, [R1+0x400] ;  /* 0x0004000001107983 */ /* 0x002ea40000300800 */
[----:B------:R-:W2:Y:S01]  /*22f40*/  LDL.LU R17, [R1+0x404] ;  /* 0x0004040001117983 */ /* 0x000ea20000300800 */
[----:B0-----:R-:W2:Y:S01]  /*22f50*/  LDL.LU R18, [R1+0x408] ;  /* 0x0004080001127983 */ /* 0x001ea20000300800 */
[----:B------:R-:W2:Y:S02]  /*22f60*/  LDL.LU R19, [R1+0x40c] ;  /* 0x00040c0001137983 */ /* 0x000ea40000300800 */
[----:B------:R-:W4:Y:S02]  /*22f70*/  LDL.LU R4, [R1+0x3e0] ;  /* 0x0003e00001047983 */ /* 0x000f240000300800 */
[----:B------:R-:W4:Y:S01]  /*22f80*/  LDL.LU R5, [R1+0x3e4] ;  /* 0x0003e40001057983 */ /* 0x000f220000300800 */
[----:B------:R-:W2:Y:S01]  /*22f90*/  LDL.LU R6, [R1+0x3e8] ;  /* 0x0003e80001067983 */ /* 0x000ea20000300800 */
[----:B------:R-:W2:Y:S03]  /*22fa0*/  LDL.LU R7, [R1+0x3ec] ;  /* 0x0003ec0001077983 */ /* 0x000ea60000300800 */
[----:B--2---:R-:W-:Y:S01]  /*22fb0*/  STL.64 [R1+0x1cd0], R6 ;  /* 0x001cd00601007387 */ /* 0x004fe20000100a00 */
[----:B----4-:R0:W-:Y:S03]  /*22fc0*/  STL.64 [R1+0x1cc8], R4 ;  /* 0x001cc80401007387 */ /* 0x0101e60000100a00 */
[----:B0-----:R-:W2:Y:S01]  /*22fd0*/  LDL.LU R4, [R1+0x3f0] ;  /* 0x0003f00001047983 */ /* 0x001ea20000300800 */
[----:B------:R-:W2:Y:S02]  /*22fe0*/  LDL.LU R5, [R1+0x3f4] ;  /* 0x0003f40001057983 */ /* 0x000ea40000300800 */
[----:B------:R-:W2:Y:S02]  /*22ff0*/  LDL.LU R6, [R1+0x3f8] ;  /* 0x0003f80001067983 */ /* 0x000ea40000300800 */
[----:B------:R-:W2:Y:S01]  /*23000*/  LDL.LU R7, [R1+0x3fc] ;  /* 0x0003fc0001077983 */ /* 0x000ea20000300800 */
[----:B------:R-:W4:Y:S01]  /*23010*/  LDL.64 R22, [R1+0x78] ;  /* 0x0000780001167983 */ /* 0x000f220000100a00 */
[----:B------:R-:W-:Y:S02]  /*23020*/  STL.64 [R1+0x1c68], R10 ;  /* 0x001c680a01007387 */ /* 0x000fe40000100a00 */
[----:B---3--:R0:W-:Y:S02]  /*23030*/  STL [R1+0x1c60], R9 ;  /* 0x001c600901007387 */ /* 0x0081e40000100800 */
[----:B------:R-:W3:Y:S01]  /*23040*/  LDL.LU R8, [R1+0x390] ;  /* 0x0003900001087983 */ /* 0x000ee20000300800 */
[----:B0-----:R-:W3:Y:S01]  /*23050*/  LDL.LU R9, [R1+0x394] ;  /* 0x0003940001097983 */ /* 0x001ee20000300800 */
[----:B------:R-:W2:Y:S02]  /*23060*/  LDL.LU R10, [R1+0x398] ;  /* 0x00039800010a7983 */ /* 0x000ea40000300800 */
[----:B------:R-:W2:Y:S01]  /*23070*/  LDL.LU R11, [R1+0x39c] ;  /* 0x00039c00010b7983 */ /* 0x000ea20000300800 */
[----:B------:R-:W-:Y:S01]  /*23080*/  HMMA.16816.F32.BF16 R16, R12, R26, R16 ;  /* 0x0000001a0c10723c */ /* 0x000fe20000041810 */
[----:B--2---:R0:W-:Y:S01]  /*23090*/  STL.64 [R1+0x1c78], R10 ;  /* 0x001c780a01007387 */ /* 0x0041e20000100a00 */
[----:B---3--:R1:W-:Y:S02]  /*230a0*/  STL.64 [R1+0x1c70], R8 ;  /* 0x001c700801007387 */ /* 0x0083e40000100a00 */
[----:B0-----:R-:W-:-:S02]  /*230b0*/  IMAD.MOV.U32 R10, RZ, RZ, R3 ;  /* 0x000000ffff0a7224 */ /* 0x001fc400078e0003 */
[----:B------:R-:W-:-:S05]  /*230c0*/  IMAD.MOV.U32 R11, RZ, RZ, R2 ;  /* 0x000000ffff0b7224 */ /* 0x000fca00078e0002 */
[----:B------:R0:W-:Y:S01]  /*230d0*/  STL.64 [R1+0x1c90], R10 ;  /* 0x001c900a01007387 */ /* 0x0001e20000100a00 */
[----:B-1----:R-:W2:Y:S02]  /*230e0*/  LDL.LU R8, [R1+0x3b0] ;  /* 0x0003b00001087983 */ /* 0x002ea40000300800 */
[----:B------:R-:W2:Y:S01]  /*230f0*/  LDL.LU R9, [R1+0x3b4] ;  /* 0x0003b40001097983 */ /* 0x000ea20000300800 */
[----:B0-----:R-:W2:Y:S01]  /*23100*/  LDL.LU R10, [R1+0x3b8] ;  /* 0x0003b800010a7983 */ /* 0x001ea20000300800 */
[----:B------:R-:W2:Y:S07]  /*23110*/  LDL.LU R11, [R1+0x3bc] ;  /* 0x0003bc00010b7983 */ /* 0x000eae0000300800 */
[----:B------:R-:W-:Y:S02]  /*23120*/  STL.64 [R1+0x420], R16 ;  /* 0x0004201001007387 */ /* 0x000fe40000100a00 */
[----:B------:R0:W-:Y:S02]  /*23130*/  STL.64 [R1+0x428], R18 ;  /* 0x0004281201007387 */ /* 0x0001e40000100a00 */
[----:B0-----:R-:W3:Y:S01]  /*23140*/  LDL.LU.64 R18, [R1+0x1cd8] ;  /* 0x001cd80001127983 */ /* 0x001ee20000300a00 */
[----:B------:R0:W-:Y:S02]  /*23150*/  STL.64 [R1+0x1c58], R26 ;  /* 0x001c581a01007387 */ /* 0x0001e40000100a00 */
[----:B------:R-:W2:Y:S02]  /*23160*/  LDL.LU R24, [R1+0x380] ;  /* 0x0003800001187983 */ /* 0x000ea40000300800 */
[----:B------:R-:W2:Y:S01]  /*23170*/  LDL.LU R25, [R1+0x384] ;  /* 0x0003840001197983 */ /* 0x000ea20000300800 */
[----:B0-----:R-:W2:Y:S01]  /*23180*/  LDL.LU R26, [R1+0x388] ;  /* 0x00038800011a7983 */ /* 0x001ea20000300800 */
[----:B------:R-:W2:Y:S01]  /*23190*/  LDL.LU R27, [R1+0x38c] ;  /* 0x00038c00011b7983 */ /* 0x000ea20000300800 */
[C---:B---3--:R-:W-:Y:S02]  /*231a0*/  HMMA.16816.F32.BF16 R4, R12.reuse, R18, R4 ;  /* 0x000000120c04723c */ /* 0x048fe40000041804 */
[----:B--2---:R-:W-:Y:S01]  /*231b0*/  STL.64 [R1+0x1c88], R26 ;  /* 0x001c881a01007387 */ /* 0x004fe20000100a00 */
[----:B------:R0:W-:Y:S03]  /*231c0*/  STL.64 [R1+0x1c80], R24 ;  /* 0x001c801801007387 */ /* 0x0001e60000100a00 */
[----:B0-----:R-:W2:Y:S01]  /*231d0*/  LDL.LU R24, [R1+0x3a0] ;  /* 0x0003a00001187983 */ /* 0x001ea20000300800 */
[----:B------:R-:W2:Y:S02]  /*231e0*/  LDL.LU R25, [R1+0x3a4] ;  /* 0x0003a40001197983 */ /* 0x000ea40000300800 */
[----:B------:R-:W2:Y:S02]  /*231f0*/  LDL.LU R26, [R1+0x3a8] ;  /* 0x0003a800011a7983 */ /* 0x000ea40000300800 */
[----:B------:R-:W2:Y:S11]  /*23200*/  LDL.LU R27, [R1+0x3ac] ;  /* 0x0003ac00011b7983 */ /* 0x000eb60000300800 */
[----:B------:R-:W-:Y:S01]  /*23210*/  @!UPT UIADD3 URZ, URZ, URZ, URZ ;  /* 0x0000003f3f3ff290 */ /* 0x000fe2000fffe03f */
[----:B------:R-:W-:Y:S01]  /*23220*/  STL.64 [R1+0x410], R4 ;  /* 0x0004100401007387 */ /* 0x000fe20000100a00 */
[----:B------:R0:W-:Y:S03]  /*23230*/  STL.64 [R1+0x418], R6 ;  /* 0x0004180601007387 */ /* 0x0001e60000100a00 */
[----:B0-----:R-:W4:Y:S01]  /*23240*/  LDL.LU.64 R6, [R1+0x1cd0] ;  /* 0x001cd00001067983 */ /* 0x001f220000300a00 */
[----:B------:R-:W4:Y:S02]  /*23250*/  LDL.LU.64 R4, [R1+0x1cc8] ;  /* 0x001cc80001047983 */ /* 0x000f240000300a00 */
[----:B------:R-:W-:Y:S02]  /*23260*/  IMAD.MOV.U32 R3, RZ, RZ, R18 ;  /* 0x000000ffff037224 */ /* 0x000fe400078e0012 */
[----:B------:R-:W-:Y:S02]  /*23270*/  IMAD.MOV.U32 R2, RZ, RZ, R19 ;  /* 0x000000ffff027224 */ /* 0x000fe400078e0013 */
[----:B------:R-:W3:Y:S01]  /*23280*/  LDL.LU.64 R18, [R1+0x1cc0] ;  /* 0x001cc00001127983 */ /* 0x000ee20000300a00 */
[----:B------:R-:W3:Y:S01]  /*23290*/  LDL.LU.64 R16, [R1+0x1cb8] ;  /* 0x001cb80001107983 */ /* 0x000ee20000300a00 */
[C---:B----4-:R-:W-:Y:S11]  /*232a0*/  HMMA.16816.F32.BF16 R4, R12.reuse, R22, R4 ;  /* 0x000000160c04723c */ /* 0x050ff60000041804 */
[----:B------:R-:W-:Y:S11]  /*232b0*/  @!UPT UIADD3 URZ, URZ, URZ, URZ ;  /* 0x0000003f3f3ff290 */ /* 0x000ff6000fffe03f */
[----:B------:R-:W-:Y:S01]  /*232c0*/  @!UPT UIADD3 URZ, URZ, URZ, URZ ;  /* 0x0000003f3f3ff290 */ /* 0x000fe2000fffe03f */
[----:B------:R-:W-:Y:S01]  /*232d0*/  STL.64 [R1+0x3d0], R4 ;  /* 0x0003d00401007387 */ /* 0x000fe20000100a00 */
[----:B------:R0:W-:Y:S03]  /*232e0*/  STL.64 [R1+0x3d8], R6 ;  /* 0x0003d80601007387 */ /* 0x0001e60000100a00 */
[----:B0-----:R-:W3:Y:S01]  /*232f0*/  LDL.LU.64 R6, [R1+0x1cb0] ;  /* 0x001cb00001067983 */ /* 0x001ee20000300a00 */
[----:B------:R-:W-:Y:S02]  /*23300*/  IMAD.MOV.U32 R5, RZ, RZ, R22 ;  /* 0x000000ffff057224 */ /* 0x000fe400078e0016 */
[----:B------:R-:W-:Y:S02]  /*23310*/  IMAD.MOV.U32 R4, RZ, RZ, R23 ;  /* 0x000000ffff047224 */ /* 0x000fe400078e0017 */
[----:B------:R-:W4:Y:S01]  /*23320*/  LDL.LU.64 R22, [R1+0x1ca8] ;  /* 0x001ca80001167983 */ /* 0x000f220000300a00 */
[----:B---3--:R-:W-:Y:S03]  /*23330*/  HMMA.16816.F32.BF16 R12, R12, R6, R16 ;  /* 0x000000060c0c723c */ /* 0x008fe60000041810 */
[----:B------:R-:W3:Y:S01]  /*23340*/  LDL.LU.64 R18, [R1+0x1ca0] ;  /* 0x001ca00001127983 */ /* 0x000ee20000300a00 */
[----:B------:R-:W3:Y:S02]  /*23350*/  LDL.LU.64 R16, [R1+0x1c98] ;  /* 0x001c980001107983 */ /* 0x000ee40000300a00 */
[----:B------:R-:W-:Y:S02]  /*23360*/  STL.64 [R1+0x1c38], R6 ;  /* 0x001c380601007387 */ /* 0x000fe40000100a00 */
[----:B----4-:R-:W-:Y:S11]  /*23370*/  IMAD.MOV.U32 R29, RZ, RZ, R22 ;  /* 0x000000ffff1d7224 */ /* 0x010ff600078e0016 */
[----:B------:R-:W-:Y:S04]  /*23380*/  @!UPT UIADD3 URZ, URZ, URZ, URZ ;  /* 0x0000003f3f3ff290 */ /* 0x000fe8000fffe03f */
[----:B------:R-:W-:Y:S01]  /*23390*/  STL.64 [R1+0x2b0], R12 ;  /* 0x0002b00c01007387 */ /* 0x000fe20000100a00 */
[----:B------:R0:W-:Y:S03]  /*233a0*/  STL.64 [R1+0x2b8], R14 ;  /* 0x0002b80e01007387 */ /* 0x0001e60000100a00 */
[----:B0-----:R-:W4:Y:S01]  /*233b0*/  LDL.LU.64 R14, [R1+0x8] ;  /* 0x00000800010e7983 */ /* 0x001f220000300a00 */
[----:B------:R-:W-:Y:S01]  /*233c0*/  IMAD.MOV.U32 R28, RZ, RZ, R23 ;  /* 0x000000ffff1c7224 */ /* 0x000fe200078e0017 */
[C---:B---3--:R-:W-:Y:S11]  /*233d0*/  HMMA.16816.F32.BF16 R8, R16.reuse, R22, R8 ;  /* 0x000000161008723c */ /* 0x048ff60000041808 */
[----:B------:R-:W-:Y:S11]  /*233e0*/  @!UPT UIADD3 URZ, URZ, URZ, URZ ;  /* 0x0000003f3f3ff290 */ /* 0x000ff6000fffe03f */
[----:B------:R-:W-:Y:S01]  /*233f0*/  @!UPT UIADD3 URZ, URZ, URZ, URZ ;  /* 0x0000003f3f3ff290 */ /* 0x000fe2000fffe03f */
[----:B------:R-:W-:Y:S01]  /*23400*/  STL.64 [R1+0x3c0], R8 ;  /* 0x0003c00801007387 */ /* 0x000fe20000100a00 */
[----:B------:R0:W-:Y:S03]  /*23410*/  STL.64 [R1+0x3c8], R10 ;  /* 0x0003c80a01007387 */ /* 0x0001e60000100a00 */
[----:B0-----:R-:W2:Y:S01]  /*23420*/  LDL.LU.64 R10, [R1+0x1c90] ;  /* 0x001c9000010a7983 */ /* 0x001ea20000300a00 */
[----:B------:R-:W3:Y:S02]  /*23430*/  LDL.LU R20, [R1+0x350] ;  /* 0x0003500001147983 */ /* 0x000ee40000300800 */
[----:B------:R-:W3:Y:S02]  /*23440*/  LDL.LU R21, [R1+0x354] ;  /* 0x0003540001157983 */ /* 0x000ee40000300800 */
[----:B------:R-:W3:Y:S01]  /*23450*/  LDL.LU R22, [R1+0x358] ;  /* 0x0003580001167983 */ /* 0x000ee20000300800 */
[----:B------:R-:W3:Y:S01]  /*23460*/  LDL.LU R23, [R1+0x35c] ;  /* 0x00035c0001177983 */ /* 0x000ee20000300800 */
[C---:B--2---:R-:W-:Y:S03]  /*23470*/  HMMA.16816.F32.BF16 R8, R16.reuse, R10, R24 ;  /* 0x0000000a1008723c */ /* 0x044fe60000041818 */
[----:B---3--:R-:W-:Y:S01]  /*23480*/  STL.64 [R1+0x1c48], R22 ;  /* 0x001c481601007387 */ /* 0x008fe20000100a00 */
[----:B------:R0:W-:Y:S03]  /*23490*/  STL.64 [R1+0x1c40], R20 ;  /* 0x001c401401007387 */ /* 0x0001e60000100a00 */
[----:B0-----:R-:W2:Y:S01]  /*234a0*/  LDL.LU R20, [R1+0x360] ;  /* 0x0003600001147983 */ /* 0x001ea20000300800 */
[----:B------:R-:W2:Y:S02]  /*234b0*/  LDL.LU R21, [R1+0x364] ;  /* 0x0003640001157983 */ /* 0x000ea40000300800 */
[----:B------:R-:W2:Y:S02]  /*234c0*/  LDL.LU R22, [R1+0x368] ;  /* 0x0003680001167983 */ /* 0x000ea40000300800 */
[----:B------:R-:W2:Y:S01]  /*234d0*/  LDL.LU R23, [R1+0x36c] ;  /* 0x00036c0001177983 */ /* 0x000ea20000300800 */
[----:B------:R-:W3:Y:S01]  /*234e0*/  LDL.LU.64 R26, [R1+0x1c88] ;  /* 0x001c8800011a7983 */ /* 0x000ee20000300a00 */
[----:B------:R-:W3:Y:S09]  /*234f0*/  LDL.LU.64 R24, [R1+0x1c80] ;  /* 0x001c800001187983 */ /* 0x000ef20000300a00 */
[----:B------:R-:W-:Y:S02]  /*23500*/  STL.64 [R1+0x3b0], R8 ;  /* 0x0003b00801007387 */ /* 0x000fe40000100a00 */
[----:B------:R0:W-:Y:S02]  /*23510*/  STL.64 [R1+0x3b8], R10 ;  /* 0x0003b80a01007387 */ /* 0x0001e40000100a00 */
[----:B0-----:R-:W4:Y:S01]  /*23520*/  LDL.LU.64 R10, [R1+0x1c78] ;  /* 0x001c7800010a7983 */ /* 0x001f220000300a00 */
[----:B------:R-:W4:Y:S02]  /*23530*/  LDL.LU.64 R8, [R1+0x1c70] ;  /* 0x001c700001087983 */ /* 0x000f240000300a00 */
[C---:B----4-:R-:W-:Y:S11]  /*23540*/  HMMA.16816.F32.BF16 R8, R16.reuse, R14, R8 ;  /* 0x0000000e1008723c */ /* 0x050ff60000041808 */
[----:B------:R-:W-:Y:S11]  /*23550*/  @!UPT UIADD3 URZ, URZ, URZ, URZ ;  /* 0x0000003f3f3ff290 */ /* 0x000ff6000fffe03f */
[----:B------:R-:W-:Y:S01]  /*23560*/  @!UPT UIADD3 URZ, URZ, URZ, URZ ;  /* 0x0000003f3f3ff290 */ /* 0x000fe2000fffe03f */
[----:B------:R-:W-:Y:S01]  /*23570*/  STL.64 [R1+0x3a0], R8 ;  /* 0x0003a00801007387 */ /* 0x000fe20000100a00 */
[----:B------:R0:W-:Y:S03]  /*23580*/  STL.64 [R1+0x3a8], R10 ;  /* 0x0003a80a01007387 */ /* 0x0001e60000100a00 */
[----:B0-----:R-:W3:Y:S01]  /*23590*/  LDL.LU.64 R10, [R1+0x1c68] ;  /* 0x001c6800010a7983 */ /* 0x001ee20000300a00 */
[----:B------:R-:W4:Y:S02]  /*235a0*/  LDL.LU R9, [R1+0x1c60] ;  /* 0x001c600001097983 */ /* 0x000f240000300800 */
[----:B------:R0:W-:Y:S02]  /*235b0*/  STL.64 [R1+0x1c00], R14 ;  /* 0x001c000e01007387 */ /* 0x0001e40000100a00 */
[----:B------:R-:W2:Y:S01]  /*235c0*/  LDL.LU R12, [R1+0x370] ;  /* 0x00037000010c7983 */ /* 0x000ea20000300800 */
[----:B------:R-:W2:Y:S04]  /*235d0*/  LDL.LU R13, [R1+0x374] ;  /* 0x00037400010d7983 */ /* 0x000ea80000300800 */
[----:B0-----:R-:W2:Y:S01]  /*235e0*/  LDL.LU R14, [R1+0x378] ;  /* 0x00037800010e7983 */ /* 0x001ea20000300800 */
[----:B------:R-:W2:Y:S01]  /*235f0*/  LDL.LU R15, [R1+0x37c] ;  /* 0x00037c00010f7983 */ /* 0x000ea20000300800 */
[----:B---3--:R-:W-:Y:S11]  /*23600*/  HMMA.16816.F32.BF16 R24, R16, R10, R24 ;  /* 0x0000000a1018723c */ /* 0x008ff60000041818 */
[----:B------:R-:W-:Y:S11]  /*23610*/  @!UPT UIADD3 URZ, URZ, URZ, URZ ;  /* 0x0000003f3f3ff290 */ /* 0x000ff6000fffe03f */
[----:B------:R-:W-:Y:S01]  /*23620*/  @!UPT UIADD3 URZ, URZ, URZ, URZ ;  /* 0x0000003f3f3ff290 */ /* 0x000fe2000fffe03f */
[----:B------:R-:W-:Y:S01]  /*23630*/  STL.64 [R1+0x390], R24 ;  /* 0x0003901801007387 */ /* 0x000fe20000100a00 */
[----:B------:R0:W-:Y:S03]  /*23640*/  STL.64 [R1+0x398], R26 ;  /* 0x0003981a01007387 */ /* 0x0001e60000100a00 */
[----:B0-----:R-:W2:Y:S01]  /*23650*/  LDL.LU.64 R26, [R1+0x1c58] ;  /* 0x001c5800011a7983 */ /* 0x001ea20000300a00 */
[----:B------:R-:W-:Y:S02]  /*23660*/  STL.64 [R1+0x1bf8], R10 ;  /* 0x001bf80a01007387 */ /* 0x000fe40000100a00 */
[----:B----4-:R0:W-:Y:S02]  /*23670*/  STL [R1+0x1bf0], R9 ;  /* 0x001bf00901007387 */ /* 0x0101e40000100800 */
[----:B------:R-:W3:Y:S02]  /*23680*/  LDL.LU R8, [R1+0x2a0] ;  /* 0x0002a00001087983 */ /* 0x000ee40000300800 */
[----:B------:R-:W-:-:S02]  /*23690*/  IMAD.MOV.U32 R7, RZ, RZ, R2 ;  /* 0x000000ffff077224 */ /* 0x000fc400078e0002 */
[----:B------:R-:W-:Y:S01]  /*236a0*/  IMAD.MOV.U32 R6, RZ, RZ, R3 ;  /* 0x000000ffff067224 */ /* 0x000fe200078e0003 */
[----:B0-----:R-:W3:Y:S01]  /*236b0*/  LDL.LU R9, [R1+0x2a4] ;  /* 0x0002a40001097983 */ /* 0x001ee20000300800 */
[----:B------:R-:W3:Y:S02]  /*236c0*/  LDL.LU R10, [R1+0x2a8] ;  /* 0x0002a800010a7983 */ /* 0x000ee40000300800 */
[----:B------:R-:W3:Y:S01]  /*236d0*/  LDL.LU R11, [R1+0x2ac] ;  /* 0x0002ac00010b7983 */ /* 0x000ee20000300800 */
[----:B--2---:R-:W-:Y:S01]  /*236e0*/  HMMA.16816.F32.BF16 R12, R16, R26, R12 ;  /* 0x0000001a100c723c */ /* 0x004fe2000004180c */
[----:B------:R-:W-:Y:S02]  /*236f0*/  IMAD.MOV.U32 R2, RZ, RZ, R26 ;  /* 0x000000ffff027224 */ /* 0x000fe400078e001a */
[----:B------:R-:W-:Y:S11]  /*23700*/  IMAD.MOV.U32 R3, RZ, RZ, R27 ;  /* 0x000000ffff037224 */ /* 0x000ff600078e001b */
[----:B------:R-:W-:Y:S09]  /*23710*/  @!UPT UIADD3 URZ, URZ, URZ, URZ ;  /* 0x0000003f3f3ff290 */ /* 0x000ff2000fffe03f */
[----:B------:R0:W-:Y:S01]  /*23720*/  STL.64 [R1+0x380], R12 ;  /* 0x0003800c01007387 */ /* 0x0001e20000100a00 */
[----:B------:R1:W-:Y:S02]  /*23730*/  STL.64 [R1+0x388], R14 ;  /* 0x0003880e01007387 */ /* 0x0003e40000100a00 */
[----:B------:R-:W2:Y:S02]  /*23740*/  LDL.LU R24, [R1+0x110] ;  /* 0x0001100001187983 */ /* 0x000ea40000300800 */
[----:B------:R-:W2:Y:S01]  /*23750*/  LDL.LU R25, [R1+0x114] ;  /* 0x0001140001197983 */ /* 0x000ea20000300800 */
[----:B------:R-:W4:Y:S01]  /*23760*/  LDL.LU R26, [R1+0x118] ;  /* 0x00011800011a7983 */ /* 0x000f220000300800 */
[----:B------:R-:W4:Y:S03]  /*23770*/  LDL.LU R27, [R1+0x11c] ;  /* 0x00011c00011b7983 */ /* 0x000f260000300800 */
[----:B0-----:R-:W2:Y:S01]  /*23780*/  LDL.LU R12, [R1+0x280] ;  /* 0x00028000010c7983 */ /* 0x001ea20000300800 */
[----:B------:R-:W2:Y:S02]  /*23790*/  LDL.LU R13, [R1+0x284] ;  /* 0x00028400010d7983 */ /* 0x000ea40000300800 */
[----:B-1----:R-:W2:Y:S02]  /*237a0*/  LDL.LU R14, [R1+0x288] ;  /* 0x00028800010e7983 */ /* 0x002ea40000300800 */
[----:B------:R-:W2:Y:S02]  /*237b0*/  LDL.LU R15, [R1+0x28c] ;  /* 0x00028c00010f7983 */ /* 0x000ea40000300800 */
[----:B--2---:R0:W-:Y:S01]  /*237c0*/  STL.64 [R1+0x1c10], R14 ;  /* 0x001c100e01007387 */ /* 0x0041e20000100a00 */
[----:B------:R-:W-:Y:S02]  /*237d0*/  STL.64 [R1+0x1c08], R12 ;  /* 0x001c080c01007387 */ /* 0x000fe40000100a00 */
[----:B0-----:R-:W-:-:S02]  /*237e0*/  IMAD.MOV.U32 R14, RZ, RZ, R29 ;  /* 0x000000ffff0e7224 */ /* 0x001fc400078e001d */
[----:B------:R-:W-:Y:S01]  /*237f0*/  IMAD.MOV.U32 R15, RZ, RZ, R28 ;  /* 0x000000ffff0f7224 */ /* 0x000fe200078e001c */
[----:B------:R-:W2:Y:S01]  /*23800*/  LDL.LU R29, [R1+0x1c54] ;  /* 0x001c5400011d7983 */ /* 0x000ea20000300800 */
[----:B------:R-:W2:Y:S02]  /*23810*/  LDL.LU R28, [R1+0x1c50] ;  /* 0x001c5000011c7983 */ /* 0x000ea40000300800 */
[----:B----4-:R0:W-:Y:S02]  /*23820*/  STL.64 [R1+0x1ba8], R26 ;  /* 0x001ba81a01007387 */ /* 0x0101e40000100a00 */
[----:B0-----:R-:W-:Y:S02]  /*23830*/  IMAD.MOV.U32 R26, RZ, RZ, R5 ;  /* 0x000000ffff1a7224 */ /* 0x001fe400078e0005 */
[----:B------:R-:W-:Y:S02]  /*23840*/  IMAD.MOV.U32 R27, RZ, RZ, R4 ;  /* 0x000000ffff1b7224 */ /* 0x000fe400078e0004 */
[C---:B------:R-:W-:Y:S01]  /*23850*/  HMMA.16816.F32.BF16 R4, R16.reuse, R6, R20 ;  /* 0x000000061004723c */ /* 0x040fe20000041814 */
[----:B------:R-:W-:Y:S01]  /*23860*/  STL.64 [R1+0x1ba0], R24 ;  /* 0x001ba01801007387 */ /* 0x000fe20000100a00 */
[----:B------:R-:W4:Y:S02]  /*23870*/  LDL.LU.64 R22, [R1+0x1c48] ;  /* 0x001c480001167983 */ /* 0x000f240000300a00 */
[----:B------:R-:W4:Y:S11]  /*23880*/  LDL.LU.64 R20, [R1+0x1c40] ;  /* 0x001c400001147983 */ /* 0x000f360000300a00 */
[----:B------:R-:W-:Y:S08]  /*23890*/  @!UPT UIADD3 URZ, URZ, URZ, URZ ;  /* 0x0000003f3f3ff290 */ /* 0x000ff0000fffe03f */
[----:B------:R-:W-:Y:S01]  /*238a0*/  STL.64 [R1+0x2d0], R4 ;  /* 0x0002d00401007387 */ /* 0x000fe20000100a00 */
[----:B------:R0:W-:Y:S03]  /*238b0*/  STL.64 [R1+0x2d8], R6 ;  /* 0x0002d80601007387 */ /* 0x0001e60000100a00 */
[----:B0-----:R-:W3:Y:S01]  /*238c0*/  LDL.LU.64 R6, [R1+0x1c38] ;  /* 0x001c380001067983 */ /* 0x001ee20000300a00 */
[C---:B----4-:R-:W-:Y:S08]  /*238d0*/  HMMA.16816.F32.BF16 R20, R16.reuse, R26, R20 ;  /* 0x0000001a1014723c */ /* 0x050ff00000041814 */
[----:B---3--:R-:W-:Y:S11]  /*238e0*/  HMMA.16816.F32.BF16 R8, R16, R6, R8 ;  /* 0x000000061008723c */ /* 0x008ff60000041808 */
[----:B------:R-:W-:Y:S04]  /*238f0*/  @!UPT UIADD3 URZ, URZ, URZ, URZ ;  /* 0x0000003f3f3ff290 */ /* 0x000fe8000fffe03f */
[----:B------:R-:W-:Y:S01]  /*23900*/  STL.64 [R1+0x2c0], R20 ;  /* 0x0002c01401007387 */ /* 0x000fe20000100a00 */
[----:B------:R0:W-:Y:S03]  /*23910*/  STL.64 [R1+0x2c8], R22 ;  /* 0x0002c81601007387 */ /* 0x0001e60000100a00 */
[----:B0-----:R-:W3:Y:S01]  /*23920*/  LDL.LU.64 R22, [R1+0x1c30] ;  /* 0x001c300001167983 */ /* 0x001ee20000300a00 */
[----:B------:R-:W3:Y:S02]  /*23930*/  LDL.LU.64 R20, [R1+0x1c28] ;  /* 0x001c280001147983 */ /* 0x000ee40000300a00 */
[----:B------:R0:W-:Y:S02]  /*23940*/  STL.64 [R1+0x1c18], R26 ;  /* 0x001c181a01007387 */ /* 0x0001e40000100a00 */
[----:B------:R-:W3:Y:S01]  /*23950*/  LDL.LU R24, [R1+0x290] ;  /* 0x0002900001187983 */ /* 0x000ee20000300800 */
[----:B------:R-:W3:Y:S04]  /*23960*/  LDL.LU R25, [R1+0x294] ;  /* 0x0002940001197983 */ /* 0x000ee80000300800 */
[----:B0-----:R-:W3:Y:S01]  /*23970*/  LDL.LU R26, [R1+0x298] ;  /* 0x00029800011a7983 */ /* 0x001ee20000300800 */
[----:B------:R-:W3:Y:S02]  /*23980*/  LDL.LU R27, [R1+0x29c] ;  /* 0x00029c00011b7983 */ /* 0x000ee40000300800 */
[----:B------:R-:W4:Y:S02]  /*23990*/  LDL.LU.64 R18, [R1+0x18] ;  /* 0x0000180001127983 */ /* 0x000f240000300a00 */
[----:B------:R0:W-:Y:S01]  /*239a0*/  STL.64 [R1+0x200], R8 ;  /* 0x0002000801007387 */ /* 0x0001e20000100a00 */
[----:B------:R1:W-:Y:S04]  /*239b0*/  STL.64 [R1+0x208], R10 ;  /* 0x0002080a01007387 */ /* 0x0003e80000100a00 */
[----:B0-----:R-:W2:Y:S01]  /*239c0*/  LDL.LU R8, [R1+0x270] ;  /* 0x0002700001087983 */ /* 0x001ea20000300800 */
[----:B------:R-:W2:Y:S02]  /*239d0*/  LDL.LU R9, [R1+0x274] ;  /* 0x0002740001097983 */ /* 0x000ea40000300800 */
[----:B-1----:R-:W2:Y:S02]  /*239e0*/  LDL.LU R10, [R1+0x278] ;  /* 0x00027800010a7983 */ /* 0x002ea40000300800 */
[----:B------:R-:W2:Y:S01]  /*239f0*/  LDL.LU R11, [R1+0x27c] ;  /* 0x00027c00010b7983 */ /* 0x000ea20000300800 */
[----:B------:R0:W-:Y:S01]  /*23a00*/  STL.64 [R1+0x1bb0], R6 ;  /* 0x001bb00601007387 */ /* 0x0001e20000100a00 */
[----:B------:R-:W2:Y:S02]  /*23a10*/  LDL.LU R4, [R1+0x230] ;  /* 0x0002300001047983 */ /* 0x000ea40000300800 */
[----:B------:R-:W2:Y:S01]  /*23a20*/  LDL.LU R5, [R1+0x234] ;  /* 0x0002340001057983 */ /* 0x000ea20000300800 */
        /* <DEDUP_REMOVED lines=8> */
[----:B---3--:R-:W-:Y:S01]  /*23ab0*/  HMMA.16816.F32.BF16 R12, R20, R14, R24 ;  /* 0x0000000e140c723c */ /* 0x008fe20000041818 */
[----:B--2---:R0:W-:Y:S01]  /*23ac0*/  STL.64 [R1+0x1bd0], R6 ;  /* 0x001bd00601007387 */ /* 0x0041e20000100a00 */
[----:B------:R1:W-:Y:S02]  /*23ad0*/  STL.64 [R1+0x1bc8], R4 ;  /* 0x001bc80401007387 */ /* 0x0003e40000100a00 */
[----:B0-----:R-:W-:-:S02]  /*23ae0*/  IMAD.MOV.U32 R6, RZ, RZ, R2 ;  /* 0x000000ffff067224 */ /* 0x001fc400078e0002 */
[----:B------:R-:W-:Y:S01]  /*23af0*/  IMAD.MOV.U32 R7, RZ, RZ, R3 ;  /* 0x000000ffff077224 */ /* 0x000fe200078e0003 */
[----:B------:R-:W2:Y:S01]  /*23b00*/  LDL.LU R2, [R1+0x1c24] ;  /* 0x001c240001027983 */ /* 0x000ea20000300800 */
[----:B------:R-:W3:Y:S03]  /*23b10*/  LDL.LU R3, [R1+0x1c20] ;  /* 0x001c200001037983 */ /* 0x000ee60000300800 */
[----:B------:R0:W-:Y:S01]  /*23b20*/  STL.64 [R1+0x1be8], R6 ;  /* 0x001be80601007387 */ /* 0x0001e20000100a00 */
[----:B-1----:R-:W2:Y:S02]  /*23b30*/  LDL.LU R4, [R1+0x260] ;  /* 0x0002600001047983 */ /* 0x002ea40000300800 */
[----:B------:R-:W2:Y:S01]  /*23b40*/  LDL.LU R5, [R1+0x264] ;  /* 0x0002640001057983 */ /* 0x000ea20000300800 */
[----:B0-----:R-:W2:Y:S01]  /*23b50*/  LDL.LU R6, [R1+0x268] ;  /* 0x0002680001067983 */ /* 0x001ea20000300800 */
[----:B------:R-:W2:Y:S02]  /*23b60*/  LDL.LU R7, [R1+0x26c] ;  /* 0x00026c0001077983 */ /* 0x000ea40000300800 */
[----:B------:R-:W2:Y:S05]  /*23b70*/  LDL.LU.64 R26, [R1+0x1c18] ;  /* 0x001c1800011a7983 */ /* 0x000eaa0000300a00 */
[----:B------:R-:W-:Y:S01]  /*23b80*/  STL.64 [R1+0x150], R12 ;  /* 0x0001500c01007387 */ /* 0x000fe20000100a00 */
[----:B------:R0:W-:Y:S04]  /*23b90*/  STL.64 [R1+0x158], R14 ;  /* 0x0001580e01007387 */ /* 0x0001e80000100a00 */
[----:B0-----:R-:W2:Y:S01]  /*23ba0*/  LDL.LU.64 R14, [R1+0x1c10] ;  /* 0x001c1000010e7983 */ /* 0x001ea20000300a00 */
[----:B------:R-:W2:Y:S02]  /*23bb0*/  LDL.LU.64 R12, [R1+0x1c08] ;  /* 0x001c0800010c7983 */ /* 0x000ea40000300a00 */
[----:B----4-:R-:W-:-:S02]  /*23bc0*/  IMAD.MOV.U32 R25, RZ, RZ, R18 ;  /* 0x000000ffff197224 */ /* 0x010fc400078e0012 */
[----:B------:R-:W-:Y:S01]  /*23bd0*/  IMAD.MOV.U32 R24, RZ, RZ, R19 ;  /* 0x000000ffff187224 */ /* 0x000fe200078e0013 */
[C---:B--2---:R-:W-:Y:S11]  /*23be0*/  HMMA.16816.F32.BF16 R12, R20.reuse, R18, R12 ;  /* 0x00000012140c723c */ /* 0x044ff6000004180c */
[----:B------:R-:W-:Y:S11]  /*23bf0*/  @!UPT UIADD3 URZ, URZ, URZ, URZ ;  /* 0x0000003f3f3ff290 */ /* 0x000ff6000fffe03f */
[----:B------:R-:W-:Y:S01]  /*23c00*/  @!UPT UIADD3 URZ, URZ, URZ, URZ ;  /* 0x0000003f3f3ff290 */ /* 0x000fe2000fffe03f */
[----:B------:R-:W-:Y:S01]  /*23c10*/  STL.64 [R1+0x100], R12 ;  /* 0x0001000c01007387 */ /* 0x000fe20000100a00 */
[----:B------:R0:W-:Y:S03]  /*23c20*/  STL.64 [R1+0x108], R14 ;  /* 0x0001080e01007387 */ /* 0x0001e60000100a00 */
[----:B0-----:R-:W2:Y:S01]  /*23c30*/  LDL.LU.64 R14, [R1+0x1c00] ;  /* 0x001c0000010e7983 */ /* 0x001ea20000300a00 */
[----:B------:R-:W-:Y:S02]  /*23c40*/  STL.64 [R1+0x1be0], R26 ;  /* 0x001be01a01007387 */ /* 0x000fe40000100a00 */
[----:B------:R0:W-:Y:S02]  /*23c50*/  STL.64 [R1+0x1bd8], R24 ;  /* 0x001bd81801007387 */ /* 0x0001e40000100a00 */
[----:B0-----:R-:W4:Y:S01]  /*23c60*/  LDL.LU R24, [R1+0x250] ;  /* 0x0002500001187983 */ /* 0x001f220000300800 */
[----:B------:R-:W4:Y:S02]  /*23c70*/  LDL.LU R25, [R1+0x254] ;  /* 0x0002540001197983 */ /* 0x000f240000300800 */
[----:B------:R-:W4:Y:S02]  /*23c80*/  LDL.LU R26, [R1+0x258] ;  /* 0x00025800011a7983 */ /* 0x000f240000300800 */
[----:B------:R-:W4:Y:S01]  /*23c90*/  LDL.LU R27, [R1+0x25c] ;  /* 0x00025c00011b7983 */ /* 0x000f220000300800 */
[----:B------:R-:W3:Y:S01]  /*23ca0*/  LDL R19, [R1+0x720] ;  /* 0x0007200001137983 */ /* 0x000ee20000100800 */
[C---:B--2---:R-:W-:Y:S03]  /*23cb0*/  HMMA.16816.F32.BF16 R8, R20.reuse, R14, R8 ;  /* 0x0000000e1408723c */ /* 0x044fe60000041808 */
[----:B---3--:R0:W-:Y:S04]  /*23cc0*/  STL [R1+0x1ae0], R19 ;  /* 0x001ae01301007387 */ /* 0x0081e80000100800 */
[----:B0-----:R-:W2:Y:S11]  /*23cd0*/  LDL.LU.64 R18, [R1+0x38] ;  /* 0x0000380001127983 */ /* 0x001eb60000300a00 */
[----:B------:R-:W-:Y:S05]  /*23ce0*/  @!UPT UIADD3 URZ, URZ, URZ, URZ ;  /* 0x0000003f3f3ff290 */ /* 0x000fea000fffe03f */
[----:B------:R-:W-:Y:S02]  /*23cf0*/  STL.64 [R1+0xe0], R8 ;  /* 0x0000e00801007387 */ /* 0x000fe40000100a00 */
[----:B------:R0:W-:Y:S02]  /*23d00*/  STL.64 [R1+0xe8], R10 ;  /* 0x0000e80a01007387 */ /* 0x0001e40000100a00 */
[----:B0-----:R-:W3:Y:S01]  /*23d10*/  LDL.LU.64 R10, [R1+0x1bf8] ;  /* 0x001bf800010a7983 */ /* 0x001ee20000300a00 */
[----:B------:R-:W2:Y:S02]  /*23d20*/  LDL.LU R9, [R1+0x1bf0] ;  /* 0x001bf00001097983 */ /* 0x000ea40000300800 */
[----:B------:R0:W-:Y:S02]  /*23d30*/  STL.64 [R1+0x1b88], R14 ;  /* 0x001b880e01007387 */ /* 0x0001e40000100a00 */
[----:B------:R-:W2:Y:S01]  /*23d40*/  LDL.LU R12, [R1+0x1f0] ;  /* 0x0001f000010c7983 */ /* 0x000ea20000300800 */
[----:B------:R-:W2:Y:S04]  /*23d50*/  LDL.LU R13, [R1+0x1f4] ;  /* 0x0001f400010d7983 */ /* 0x000ea80000300800 */
[----:B0-----:R-:W2:Y:S01]  /*23d60*/  LDL.LU R14, [R1+0x1f8] ;  /* 0x0001f800010e7983 */ /* 0x001ea20000300800 */
[----:B------:R-:W2:Y:S01]  /*23d70*/  LDL.LU R15, [R1+0x1fc] ;  /* 0x0001fc00010f7983 */ /* 0x000ea20000300800 */
[C---:B---3--:R-:W-:Y:S11]  /*23d80*/  HMMA.16816.F32.BF16 R4, R20.reuse, R10, R4 ;  /* 0x0000000a1404723c */ /* 0x048ff60000041804 */
[----:B------:R-:W-:Y:S11]  /*23d90*/  @!UPT UIADD3 URZ, URZ, URZ, URZ ;  /* 0x0000003f3f3ff290 */ /* 0x000ff6000fffe03f */
[----:B------:R-:W-:Y:S01]  /*23da0*/  @!UPT UIADD3 URZ, URZ, URZ, URZ ;  /* 0x0000003f3f3ff290 */ /* 0x000fe2000fffe03f */
[----:B------:R-:W-:Y:S01]  /*23db0*/  STL.64 [R1+0xd0], R4 ;  /* 0x0000d00401007387 */ /* 0x000fe20000100a00 */
[----:B------:R0:W-:Y:S03]  /*23dc0*/  STL.64 [R1+0xd8], R6 ;  /* 0x0000d80601007387 */ /* 0x0001e60000100a00 */
[----:B0-----:R-:W4:Y:S01]  /*23dd0*/  LDL.LU.64 R6, [R1+0x1be8] ;  /* 0x001be80001067983 */ /* 0x001f220000300a00 */
[----:B------:R0:W-:Y:S02]  /*23de0*/  STL.64 [R1+0x1b80], R10 ;  /* 0x001b800a01007387 */ /* 0x0001e40000100a00 */
[----:B--2---:R-:W-:Y:S01]  /*23df0*/  STL [R1+0x1b78], R9 ;  /* 0x001b780901007387 */ /* 0x004fe20000100800 */
[----:B0-----:R-:W2:Y:S01]  /*23e00*/  LDL.LU.64 R10, [R1+0x28] ;  /* 0x00002800010a7983 */ /* 0x001ea20000300a00 */
[C---:B----4-:R-:W-:Y:S03]  /*23e10*/  HMMA.16816.F32.BF16 R4, R20.reuse, R6, R24 ;  /* 0x000000061404723c */ /* 0x050fe60000041818 */
[----:B------:R-:W3:Y:S01]  /*23e20*/  LDL.LU.64 R26, [R1+0x1be0] ;  /* 0x001be000011a7983 */ /* 0x000ee20000300a00 */
[----:B------:R-:W4:Y:S11]  /*23e30*/  LDL.LU.64 R24, [R1+0x1bd8] ;  /* 0x001bd80001187983 */ /* 0x000f360000300a00 */
[----:B------:R-:W-:Y:S08]  /*23e40*/  @!UPT UIADD3 URZ, URZ, URZ, URZ ;  /* 0x0000003f3f3ff290 */ /* 0x000ff0000fffe03f */
[----:B------:R-:W-:Y:S01]  /*23e50*/  STL.64 [R1+0x210], R4 ;  /* 0x0002100401007387 */ /* 0x000fe20000100a00 */
[----:B------:R0:W-:Y:S03]  /*23e60*/  STL.64 [R1+0x218], R6 ;  /* 0x0002180601007387 */ /* 0x0001e60000100a00 */
[----:B0-----:R-:W2:Y:S01]  /*23e70*/  LDL.LU.64 R6, [R1+0x1bd0] ;  /* 0x001bd00001067983 */ /* 0x001ea20000300a00 */
[----:B------:R-:W2:Y:S02]  /*23e80*/  LDL.LU.64 R4, [R1+0x1bc8] ;  /* 0x001bc80001047983 */ /* 0x000ea40000300a00 */
[----:B------:R-:W-:Y:S02]  /*23e90*/  IMAD.MOV.U32 R9, RZ, RZ, R18 ;  /* 0x000000ffff097224 */ /* 0x000fe400078e0012 */
[----:B------:R-:W-:Y:S01]  /*23ea0*/  IMAD.MOV.U32 R8, RZ, RZ, R19 ;  /* 0x000000ffff087224 */ /* 0x000fe200078e0013 */
[----:B--2---:R-:W-:Y:S11]  /*23eb0*/  HMMA.16816.F32.BF16 R4, R20, R18, R4 ;  /* 0x000000121404723c */ /* 0x004ff60000041804 */
[----:B------:R-:W-:Y:S11]  /*23ec0*/  @!UPT UIADD3 URZ, URZ, URZ, URZ ;  /* 0x0000003f3f3ff290 */ /* 0x000ff6000fffe03f */
[----:B------:R-:W-:Y:S01]  /*23ed0*/  @!UPT UIADD3 URZ, URZ, URZ, URZ ;  /* 0x0000003f3f3ff290 */ /* 0x000fe2000fffe03f */
[----:B------:R-:W-:Y:S01]  /*23ee0*/  STL.64 [R1+0x260], R4 ;  /* 0x0002600401007387 */ /* 0x000fe20000100a00 */
[----:B------:R0:W-:Y:S03]  /*23ef0*/  STL.64 [R1+0x268], R6 ;  /* 0x0002680601007387 */ /* 0x0001e60000100a00 */
[----:B0-----:R-:W3:Y:S01]  /*23f00*/  LDL.LU.64 R6, [R1+0x1bc0] ;  /* 0x001bc00001067983 */ /* 0x001ee20000300a00 */
[----:B------:R-:W3:Y:S02]  /*23f10*/  LDL.LU.64 R4, [R1+0x1bb8] ;  /* 0x001bb80001047983 */ /* 0x000ee40000300a00 */
[----:B------:R-:W2:Y:S02]  /*23f20*/  LDL.LU R16, [R1+0x60] ;  /* 0x0000600001107983 */ /* 0x000ea40000300800 */
[----:B------:R-:W2:Y:S01]  /*23f30*/  LDL.LU R17, [R1+0x64] ;  /* 0x0000640001117983 */ /* 0x000ea20000300800 */
[----:B------:R-:W2:Y:S01]  /*23f40*/  LDL.LU R18, [R1+0x68] ;  /* 0x0000680001127983 */ /* 0x000ea20000300800 */
[----:B------:R-:W2:Y:S03]  /*23f50*/  LDL.LU R19, [R1+0x6c] ;  /* 0x00006c0001137983 */ /* 0x000ea60000300800 */
[----:B--2---:R4:W-:Y:S02]  /*23f60*/  STL.64 [R1+0x1af0], R18 ;  /* 0x001af01201007387 */ /* 0x0049e40000100a00 */
[----:B----4-:R-:W-:-:S02]  /*23f70*/  IMAD.MOV.U32 R18, RZ, RZ, R25 ;  /* 0x000000ffff127224 */ /* 0x010fc400078e0019 */
[----:B------:R-:W-:Y:S02]  /*23f80*/  IMAD.MOV.U32 R19, RZ, RZ, R24 ;  /* 0x000000ffff137224 */ /* 0x000fe400078e0018 */
[C---:B---3--:R-:W-:Y:S01]  /*23f90*/  HMMA.16816.F32.BF16 R24, R20.reuse, R26, R4 ;  /* 0x0000001a1418723c */ /* 0x048fe20000041804 */
[----:B------:R-:W-:Y:S01]  /*23fa0*/  STL.64 [R1+0x1ae8], R16 ;  /* 0x001ae81001007387 */ /* 0x000fe20000100a00 */
[----:B------:R-:W2:Y:S11]  /*23fb0*/  LDL.LU.64 R6, [R1+0x1bb0] ;  /* 0x001bb00001067983 */ /* 0x000eb60000300a00 */
[----:B------:R-:W-:Y:S10]  /*23fc0*/  @!UPT UIADD3 URZ, URZ, URZ, URZ ;  /* 0x0000003f3f3ff290 */ /* 0x000ff4000fffe03f */
[----:B------:R-:W-:Y:S01]  /*23fd0*/  STL.64 [R1+0x4d0], R24 ;  /* 0x0004d01801007387 */ /* 0x000fe20000100a00 */
[----:B------:R0:W-:Y:S03]  /*23fe0*/  STL.64 [R1+0x4d8], R26 ;  /* 0x0004d81a01007387 */ /* 0x0001e60000100a00 */
[----:B0-----:R-:W2:Y:S01]  /*23ff0*/  LDL.LU.64 R26, [R1+0x1ba8] ;  /* 0x001ba800011a7983 */ /* 0x001ea20000300a00 */
[----:B------:R-:W2:Y:S02]  /*24000*/  LDL.LU.64 R24, [R1+0x1ba0] ;  /* 0x001ba00001187983 */ /* 0x000ea40000300a00 */
[----:B--2---:R-:W-:Y:S01]  /*24010*/  HMMA.16816.F32.BF16 R20, R20, R6, R24 ;  /* 0x000000061414723c */ /* 0x004fe20000041818 */
[----:B------:R-:W2:Y:S01]  /*24020*/  LDL.LU.64 R26, [R1+0x1b98] ;  /* 0x001b9800011a7983 */ /* 0x000ea20000300a00 */
[----:B------:R-:W2:Y:S02]  /*24030*/  LDL.LU.64 R24, [R1+0x1b90] ;  /* 0x001b900001187983 */ /* 0x000ea40000300a00 */
[----:B------:R0:W-:Y:S02]  /*24040*/  STL.64 [R1+0x1b40], R6 ;  /* 0x001b400601007387 */ /* 0x0001e40000100a00 */
[----:B------:R-:W3:Y:S11]  /*24050*/  LDL.LU R4, [R1+0x1d0] ;  /* 0x0001d00001047983 */ /* 0x000ef60000300800 */
[----:B------:R-:W-:Y:S06]  /*24060*/  @!UPT UIADD3 URZ, URZ, URZ, URZ ;  /* 0x0000003f3f3ff290 */ /* 0x000fec000fffe03f */
[----:B------:R-:W-:Y:S01]  /*24070*/  STL.64 [R1+0x230], R20 ;  /* 0x0002301401007387 */ /* 0x000fe20000100a00 */
[----:B------:R1:W-:Y:S02]  /*24080*/  STL.64 [R1+0x238], R22 ;  /* 0x0002381601007387 */ /* 0x0003e40000100a00 */
[----:B------:R-:W3:Y:S02]  /*24090*/  LDL.LU R5, [R1+0x1d4] ;  /* 0x0001d40001057983 */ /* 0x000ee40000300800 */
[----:B0-----:R-:W3:Y:S01]  /*240a0*/  LDL.LU R6, [R1+0x1d8] ;  /* 0x0001d80001067983 */ /* 0x001ee20000300800 */
[----:B------:R-:W3:Y:S01]  /*240b0*/  LDL.LU R7, [R1+0x1dc] ;  /* 0x0001dc0001077983 */ /* 0x000ee20000300800 */
[----:B-1----:R-:W-:Y:S02]  /*240c0*/  IMAD.MOV.U32 R22, RZ, RZ, R9 ;  /* 0x000000ffff167224 */ /* 0x002fe400078e0009 */
[----:B------:R-:W-:-:S05]  /*240d0*/  IMAD.MOV.U32 R23, RZ, RZ, R8 ;  /* 0x000000ffff177224 */ /* 0x000fca00078e0008 */
[----:B------:R0:W-:Y:S01]  /*240e0*/  STL.64 [R1+0x1b58], R22 ;  /* 0x001b581601007387 */ /* 0x0001e20000100a00 */
[----:B------:R-:W4:Y:S02]  /*240f0*/  LDL.LU R20, [R1+0x1e0] ;  /* 0x0001e00001147983 */ /* 0x000f240000300800 */
[----:B------:R-:W4:Y:S01]  /*24100*/  LDL.LU R21, [R1+0x1e4] ;  /* 0x0001e40001157983 */ /* 0x000f220000300800 */
[----:B0-----:R-:W4:Y:S01]  /*24110*/  LDL.LU R22, [R1+0x1e8] ;  /* 0x0001e80001167983 */ /* 0x001f220000300800 */
[----:B------:R-:W4:Y:S01]  /*24120*/  LDL.LU R23, [R1+0x1ec] ;  /* 0x0001ec0001177983 */ /* 0x000f220000300800 */
[C---:B--2---:R-:W-:Y:S11]  /*24130*/  HMMA.16816.F32.BF16 R12, R24.reuse, R10, R12 ;  /* 0x0000000a180c723c */ /* 0x044ff6000004180c */
[----:B------:R-:W-:Y:S11]  /*24140*/  @!UPT UIADD3 URZ, URZ, URZ, URZ ;  /* 0x0000003f3f3ff290 */ /* 0x000ff6000fffe03f */
[----:B------:R-:W-:Y:S01]  /*24150*/  @!UPT UIADD3 URZ, URZ, URZ, URZ ;  /* 0x0000003f3f3ff290 */ /* 0x000fe2000fffe03f */
[----:B------:R-:W-:Y:S01]  /*24160*/  STL.64 [R1+0x5d0], R12 ;  /* 0x0005d00c01007387 */ /* 0x000fe20000100a00 */
[----:B------:R0:W-:Y:S03]  /*24170*/  STL.64 [R1+0x5d8], R14 ;  /* 0x0005d80e01007387 */ /* 0x0001e60000100a00 */
[----:B0-----:R-:W3:Y:S01]  /*24180*/  LDL.LU.64 R14, [R1+0x1b88] ;  /* 0x001b8800010e7983 */ /* 0x001ee20000300a00 */
[C---:B----4-:R-:W-:Y:S01]  /*24190*/  HMMA.16816.F32.BF16 R20, R24.reuse, R18, R20 ;  /* 0x000000121814723c */ /* 0x050fe20000041814 */
[----:B------:R-:W-:Y:S02]  /*241a0*/  IMAD.MOV.U32 R12, RZ, RZ, R10 ;  /* 0x000000ffff0c7224 */ /* 0x000fe400078e000a */
[----:B------:R-:W-:Y:S02]  /*241b0*/  IMAD.MOV.U32 R8, RZ, RZ, R11 ;  /* 0x000000ffff087224 */ /* 0x000fe400078e000b */
[----:B------:R-:W2:Y:S01]  /*241c0*/  LDL.LU.64 R10, [R1+0x1b80] ;  /* 0x001b8000010a7983 */ /* 0x000ea20000300a00 */
[----:B------:R-:W4:Y:S02]  /*241d0*/  LDL.LU R9, [R1+0x1b78] ;  /* 0x001b780001097983 */ /* 0x000f240000300800 */
[----:B------:R-:W-:Y:S11]  /*241e0*/  STL.64 [R1+0x1b08], R18 ;  /* 0x001b081201007387 */ /* 0x000ff60000100a00 */
[----:B------:R-:W-:Y:S04]  /*241f0*/  @!UPT UIADD3 URZ, URZ, URZ, URZ ;  /* 0x0000003f3f3ff290 */ /* 0x000fe8000fffe03f */
[----:B------:R-:W-:Y:S01]  /*24200*/  STL.64 [R1+0x5c0], R20 ;  /* 0x0005c01401007387 */ /* 0x000fe20000100a00 */
[----:B------:R0:W-:Y:S01]  /*24210*/  STL.64 [R1+0x5c8], R22 ;  /* 0x0005c81601007387 */ /* 0x0001e20000100a00 */
[C---:B---3--:R-:W-:Y:S11]  /*24220*/  HMMA.16816.F32.BF16 R4, R24.reuse, R14, R4 ;  /* 0x0000000e1804723c */ /* 0x048ff60000041804 */
[----:B------:R-:W-:Y:S11]  /*24230*/  @!UPT UIADD3 URZ, URZ, URZ, URZ ;  /* 0x0000003f3f3ff290 */ /* 0x000ff6000fffe03f */
[----:B------:R-:W-:Y:S01]  /*24240*/  @!UPT UIADD3 URZ, URZ, URZ, URZ ;  /* 0x0000003f3f3ff290 */ /* 0x000fe2000fffe03f */
[----:B------:R-:W-:Y:S01]  /*24250*/  STL.64 [R1+0x5b0], R4 ;  /* 0x0005b00401007387 */ /* 0x000fe20000100a00 */
[----:B------:R-:W-:Y:S02]  /*24260*/  STL.64 [R1+0x5b8], R6 ;  /* 0x0005b80601007387 */ /* 0x000fe40000100a00 */
[----:B0-----:R-:W3:Y:S02]  /*24270*/  LDL.LU.64 R22, [R1+0x48] ;  /* 0x0000480001167983 */ /* 0x001ee40000300a00 */
[----:B------:R-:W-:Y:S02]  /*24280*/  IMAD.MOV.U32 R18, RZ, RZ, R12 ;  /* 0x000000ffff127224 */ /* 0x000fe400078e000c */
[----:B------:R-:W-:Y:S02]  /*24290*/  IMAD.MOV.U32 R17, RZ, RZ, R14 ;  /* 0x000000ffff117224 */ /* 0x000fe400078e000e */
[----:B------:R-:W-:Y:S01]  /*242a0*/  IMAD.MOV.U32 R16, RZ, RZ, R15 ;  /* 0x000000ffff107224 */ /* 0x000fe200078e000f */
[----:B---3--:R0:W-:Y:S01]  /*242b0*/  STL.64 [R1+0x1b70], R22 ;  /* 0x001b701601007387 */ /* 0x0081e20000100a00 */
[----:B------:R-:W2:Y:S02]  /*242c0*/  LDL.LU R20, [R1+0x1c0] ;  /* 0x0001c00001147983 */ /* 0x000ea40000300800 */
[----:B------:R-:W2:Y:S01]  /*242d0*/  LDL.LU R21, [R1+0x1c4] ;  /* 0x0001c40001157983 */ /* 0x000ea20000300800 */
[----:B0-----:R-:W2:Y:S01]  /*242e0*/  LDL.LU R22, [R1+0x1c8] ;  /* 0x0001c80001167983 */ /* 0x001ea20000300800 */
[----:B------:R-:W2:Y:S02]  /*242f0*/  LDL.LU R23, [R1+0x1cc] ;  /* 0x0001cc0001177983 */ /* 0x000ea40000300800 */
[----:B------:R-:W3:Y:S02]  /*24300*/  LDL.LU R12, [R1+0x190] ;  /* 0x00019000010c7983 */ /* 0x000ee40000300800 */
[----:B------:R-:W3:Y:S01]  /*24310*/  LDL.LU R13, [R1+0x194] ;  /* 0x00019400010d7983 */ /* 0x000ee20000300800 */
[----:B------:R-:W2:Y:S01]  /*24320*/  LDL.LU R14, [R1+0x198] ;  /* 0x00019800010e7983 */ /* 0x000ea20000300800 */
[----:B------:R-:W2:Y:S03]  /*24330*/  LDL.LU R15, [R1+0x19c] ;  /* 0x00019c00010f7983 */ /* 0x000ea60000300800 */
[----:B--2---:R-:W-:Y:S01]  /*24340*/  STL.64 [R1+0x1b50], R14 ;  /* 0x001b500e01007387 */ /* 0x004fe20000100a00 */
[----:B---3--:R0:W-:Y:S03]  /*24350*/  STL.64 [R1+0x1b48], R12 ;  /* 0x001b480c01007387 */ /* 0x0081e60000100a00 */
[----:B0-----:R-:W2:Y:S01]  /*24360*/  LDL.LU R12, [R1+0x1a0] ;  /* 0x0001a000010c7983 */ /* 0x001ea20000300800 */
[----:B------:R-:W2:Y:S02]  /*24370*/  LDL.LU R13, [R1+0x1a4] ;  /* 0x0001a400010d7983 */ /* 0x000ea40000300800 */
[----:B------:R-:W3:Y:S02]  /*24380*/  LDL.LU R14, [R1+0x1a8] ;  /* 0x0001a800010e7983 */ /* 0x000ee40000300800 */
[----:B------:R-:W3:Y:S02]  /*24390*/  LDL.LU R15, [R1+0x1ac] ;  /* 0x0001ac00010f7983 */ /* 0x000ee40000300800 */
[----:B------:R-:W-:Y:S01]  /*243a0*/  IMAD.MOV.U32 R19, RZ, RZ, R8 ;  /* 0x000000ffff137224 */ /* 0x000fe200078e0008 */
[C---:B------:R-:W-:Y:S01]  /*243b0*/  HMMA.16816.F32.BF16 R20, R24.reuse, R10, R20 ;  /* 0x0000000a1814723c */ /* 0x040fe20000041814 */
[----:B---3--:R-:W-:Y:S01]  /*243c0*/  STL.64 [R1+0x1b68], R14 ;  /* 0x001b680e01007387 */ /* 0x008fe20000100a00 */
[----:B--2---:R0:W-:Y:S03]  /*243d0*/  STL.64 [R1+0x1b60], R12 ;  /* 0x001b600c01007387 */ /* 0x0041e60000100a00 */
[----:B0-----:R-:W2:Y:S01]  /*243e0*/  LDL.LU R12, [R1+0x1b0] ;  /* 0x0001b000010c7983 */ /* 0x001ea20000300800 */
[----:B------:R-:W2:Y:S02]  /*243f0*/  LDL.LU R13, [R1+0x1b4] ;  /* 0x0001b400010d7983 */ /* 0x000ea40000300800 */
[----:B------:R-:W2:Y:S02]  /*24400*/  LDL.LU R14, [R1+0x1b8] ;  /* 0x0001b800010e7983 */ /* 0x000ea40000300800 */
[----:B------:R-:W2:Y:S01]  /*24410*/  LDL.LU R15, [R1+0x1bc] ;  /* 0x0001bc00010f7983 */ /* 0x000ea20000300800 */
[----:B------:R-:W3:Y:S01]  /*24420*/  LDL.LU.64 R6, [R1+0x78] ;  /* 0x0000780001067983 */ /* 0x000ee20000300a00 */
[----:B------:R-:W-:Y:S02]  /*24430*/  STL.64 [R1+0x1b38], R18 ;  /* 0x001b381201007387 */ /* 0x000fe40000100a00 */
[----:B------:R0:W-:Y:S02]  /*24440*/  STL.64 [R1+0x1b30], R16 ;  /* 0x001b301001007387 */ /* 0x0001e40000100a00 */
[----:B0-----:R-:W2:Y:S01]  /*24450*/  LDL.LU R16, [R1+0xc0] ;  /* 0x0000c00001107983 */ /* 0x001ea20000300800 */
[----:B------:R-:W2:Y:S02]  /*24460*/  LDL.LU R17, [R1+0xc4] ;  /* 0x0000c40001117983 */ /* 0x000ea40000300800 */
[----:B------:R-:W2:Y:S02]  /*24470*/  LDL.LU R18, [R1+0xc8] ;  /* 0x0000c80001127983 */ /* 0x000ea40000300800 */
[----:B------:R-:W2:Y:S01]  /*24480*/  LDL.LU R19, [R1+0xcc] ;  /* 0x0000cc0001137983 */ /* 0x000ea20000300800 */
[----:B------:R-:W4:Y:S01]  /*24490*/  LDL R8, [R1+0x72c] ;  /* 0x00072c0001087983 */ /* 0x000f220000100800 */
[----:B------:R-:W-:Y:S02]  /*244a0*/  STL.64 [R1+0x5a0], R20 ;  /* 0x0005a01401007387 */ /* 0x000fe40000100a00 */
[----:B------:R0:W-:Y:S02]  /*244b0*/  STL.64 [R1+0x5a8], R22 ;  /* 0x0005a81601007387 */ /* 0x0001e40000100a00 */
[----:B0-----:R-:W2:Y:S01]  /*244c0*/  LDL.LU.64 R22, [R1+0x1b70] ;  /* 0x001b700001167983 */ /* 0x001ea20000300a00 */
[----:B------:R-:W-:Y:S03]  /*244d0*/  STL.64 [R1+0x1b00], R10 ;  /* 0x001b000a01007387 */ /* 0x000fe60000100a00 */
[----:B----4-:R0:W-:Y:S04]  /*244e0*/  STL.64 [R1+0x1af8], R8 ;  /* 0x001af80801007387 */ /* 0x0101e80000100a00 */
[----:B0-----:R-:W4:Y:S01]  /*244f0*/  LDL.LU R8, [R1+0x90] ;  /* 0x0000900001087983 */ /* 0x001f220000300800 */
[----:B------:R-:W4:Y:S02]  /*24500*/  LDL.LU R9, [R1+0x94] ;  /* 0x0000940001097983 */ /* 0x000f240000300800 */
[----:B------:R-:W3:Y:S02]  /*24510*/  LDL.LU R10, [R1+0x98] ;  /* 0x00009800010a7983 */ /* 0x000ee40000300800 */
[----:B------:R-:W3:Y:S01]  /*24520*/  LDL.LU R11, [R1+0x9c] ;  /* 0x00009c00010b7983 */ /* 0x000ee20000300800 */
[----:B--2---:R-:W-:Y:S01]  /*24530*/  HMMA.16816.F32.BF16 R12, R24, R22, R12 ;  /* 0x00000016180c723c */ /* 0x004fe2000004180c */
[----:B------:R-:W-:-:S02]  /*24540*/  IMAD.MOV.U32 R5, RZ, RZ, R22 ;  /* 0x000000ffff057224 */ /* 0x000fc400078e0016 */
[----:B------:R-:W-:Y:S01]  /*24550*/  IMAD.MOV.U32 R4, RZ, RZ, R23 ;  /* 0x000000ffff047224 */ /* 0x000fe200078e0017 */
[----:B---3--:R-:W-:Y:S01]  /*24560*/  STL.64 [R1+0x1b18], R10 ;  /* 0x001b180a01007387 */ /* 0x008fe20000100a00 */
[----:B----4-:R0:W-:Y:S03]  /*24570*/  STL.64 [R1+0x1b10], R8 ;  /* 0x001b100801007387 */ /* 0x0101e60000100a00 */
[----:B0-----:R-:W2:Y:S01]  /*24580*/  LDL.LU R8, [R1+0xa0] ;  /* 0x0000a00001087983 */ /* 0x001ea20000300800 */
[----:B------:R-:W2:Y:S02]  /*24590*/  LDL.LU R9, [R1+0xa4] ;  /* 0x0000a40001097983 */ /* 0x000ea40000300800 */
[----:B------:R-:W2:Y:S02]  /*245a0*/  LDL.LU R10, [R1+0xa8] ;  /* 0x0000a800010a7983 */ /* 0x000ea40000300800 */
[----:B------:R-:W2:Y:S10]  /*245b0*/  LDL.LU R11, [R1+0xac] ;  /* 0x0000ac00010b7983 */ /* 0x000eb40000300800 */
[----:B------:R-:W-:Y:S01]  /*245c0*/  STL.64 [R1+0x1f0], R12 ;  /* 0x0001f00c01007387 */ /* 0x000fe20000100a00 */
[----:B------:R0:W-:Y:S03]  /*245d0*/  STL.64 [R1+0x1f8], R14 ;  /* 0x0001f80e01007387 */ /* 0x0001e60000100a00 */
[----:B0-----:R-:W3:Y:S01]  /*245e0*/  LDL.LU.64 R14, [R1+0x1b68] ;  /* 0x001b6800010e7983 */ /* 0x001ee20000300a00 */
[----:B------:R-:W3:Y:S02]  /*245f0*/  LDL.LU.64 R12, [R1+0x1b60] ;  /* 0x001b6000010c7983 */ /* 0x000ee40000300a00 */
[----:B------:R-:W3:Y:S02]  /*24600*/  LDL.LU.64 R22, [R1+0x1b58] ;  /* 0x001b580001167983 */ /* 0x000ee40000300a00 */
[----:B---3--:R-:W-:Y:S11]  /*24610*/  HMMA.16816.F32.BF16 R12, R24, R22, R12 ;  /* 0x00000016180c723c */ /* 0x008ff6000004180c */
[----:B------:R-:W-:Y:S11]  /*24620*/  @!UPT UIADD3 URZ, URZ, URZ, URZ ;  /* 0x0000003f3f3ff290 */ /* 0x000ff6000fffe03f */
[----:B------:R-:W-:Y:S01]  /*24630*/  @!UPT UIADD3 URZ, URZ, URZ, URZ ;  /* 0x0000003f3f3ff290 */ /* 0x000fe2000fffe03f */
[----:B------:R-:W-:Y:S01]  /*24640*/  STL.64 [R1+0x1e0], R12 ;  /* 0x0001e00c01007387 */ /* 0x000fe20000100a00 */
[----:B------:R0:W-:Y:S03]  /*24650*/  STL.64 [R1+0x1e8], R14 ;  /* 0x0001e80e01007387 */ /* 0x0001e60000100a00 */
[----:B0-----:R-:W3:Y:S01]  /*24660*/  LDL.LU.64 R14, [R1+0x1b50] ;  /* 0x001b5000010e7983 */ /* 0x001ee20000300a00 */
[----:B------:R-:W3:Y:S02]  /*24670*/  LDL.LU.64 R12, [R1+0x1b48] ;  /* 0x001b4800010c7983 */ /* 0x000ee40000300a00 */
[----:B------:R0:W-:Y:S02]  /*24680*/  STL.64 [R1+0x1ad0], R22 ;  /* 0x001ad01601007387 */ /* 0x0001e40000100a00 */
[----:B0-----:R-:W-:Y:S02]  /*24690*/  IMAD.MOV.U32 R22, RZ, RZ, R5 ;  /* 0x000000ffff167224 */ /* 0x001fe400078e0005 */
[----:B------:R-:W-:-:S05]  /*246a0*/  IMAD.MOV.U32 R23, RZ, RZ, R4 ;  /* 0x000000ffff177224 */ /* 0x000fca00078e0004 */
[----:B------:R0:W-:Y:S01]  /*246b0*/  STL.64 [R1+0x1ad8], R22 ;  /* 0x001ad81601007387 */ /* 0x0001e20000100a00 */
[----:B------:R-:W4:Y:S02]  /*246c0*/  LDL.LU R20, [R1+0x50] ;  /* 0x0000500001147983 */ /* 0x000f240000300800 */
[----:B------:R-:W4:Y:S01]  /*246d0*/  LDL.LU R21, [R1+0x54] ;  /* 0x0000540001157983 */ /* 0x000f220000300800 */
[----:B0-----:R-:W4:Y:S01]  /*246e0*/  LDL.LU R22, [R1+0x58] ;  /* 0x0000580001167983 */ /* 0x001f220000300800 */
[----:B------:R-:W4:Y:S01]  /*246f0*/  LDL.LU R23, [R1+0x5c] ;  /* 0x00005c0001177983 */ /* 0x000f220000300800 */
[C---:B---3--:R-:W-:Y:S11]  /*24700*/  HMMA.16816.F32.BF16 R12, R24.reuse, R6, R12 ;  /* 0x00000006180c723c */ /* 0x048ff6000004180c */
[----:B------:R-:W-:Y:S11]  /*24710*/  @!UPT UIADD3 URZ, URZ, URZ, URZ ;  /* 0x0000003f3f3ff290 */ /* 0x000ff6000fffe03f */
[----:B------:R-:W-:Y:S01]  /*24720*/  @!UPT UIADD3 URZ, URZ, URZ, URZ ;  /* 0x0000003f3f3ff290 */ /* 0x000fe2000fffe03f */
[----:B------:R-:W-:Y:S01]  /*24730*/  STL.64 [R1+0x1d0], R12 ;  /* 0x0001d00c01007387 */ /* 0x000fe20000100a00 */
[----:B------:R0:W-:Y:S02]  /*24740*/  STL.64 [R1+0x1d8], R14 ;  /* 0x0001d80e01007387 */ /* 0x0001e40000100a00 */
[----:B0-----:R-:W-:Y:S02]  /*24750*/  IMAD.MOV.U32 R14, RZ, RZ, R6 ;  /* 0x000000ffff0e7224 */ /* 0x001fe400078e0006 */
[----:B------:R-:W-:Y:S02]  /*24760*/  IMAD.MOV.U32 R15, RZ, RZ, R7 ;  /* 0x000000ffff0f7224 */ /* 0x000fe400078e0007 */
[----:B------:R-:W3:Y:S02]  /*24770*/  LDL.LU.64 R6, [R1+0x1b40] ;  /* 0x001b400001067983 */ /* 0x000ee40000300a00 */
[----:B---3--:R-:W-:Y:S02]  /*24780*/  HMMA.16816.F32.BF16 R24, R24, R6, R16 ;  /* 0x000000061818723c */ /* 0x008fe40000041810 */
[----:B------:R-:W2:Y:S01]  /*24790*/  LDL.LU.64 R18, [R1+0x1b38] ;  /* 0x001b380001127983 */ /* 0x000ea20000300a00 */
[----:B------:R-:W3:Y:S02]  /*247a0*/  LDL.LU.64 R16, [R1+0x1b30] ;  /* 0x001b300001107983 */ /* 0x000ee40000300a00 */
[----:B------:R-:W-:-:S02]  /*247b0*/  IMAD.MOV.U32 R13, RZ, RZ, R6 ;  /* 0x000000ffff0d7224 */ /* 0x000fc400078e0006 */
[----:B------:R-:W-:Y:S11]  /*247c0*/  IMAD.MOV.U32 R12, RZ, RZ, R7 ;  /* 0x000000ffff0c7224 */ /* 0x000ff600078e0007 */
[----:B------:R-:W-:Y:S05]  /*247d0*/  @!UPT UIADD3 URZ, URZ, URZ, URZ ;  /* 0x0000003f3f3ff290 */ /* 0x000fea000fffe03f */
[----:B------:R-:W-:Y:S01]  /*247e0*/  STL.64 [R1+0x4e0], R24 ;  /* 0x0004e01801007387 */ /* 0x000fe20000100a00 */
[----:B------:R3:W-:Y:S02]  /*247f0*/  STL.64 [R1+0x4e8], R26 ;  /* 0x0004e81a01007387 */ /* 0x0007e40000100a00 */
[----:B------:R-:W2:Y:S02]  /*24800*/  LDL.LU.64 R6, [R1+0x1b28] ;  /* 0x001b280001067983 */ /* 0x000ea40000300a00 */
[----:B------:R-:W2:Y:S01]  /*24810*/  LDL.LU.64 R4, [R1+0x1b20] ;  /* 0x001b200001047983 */ /* 0x000ea20000300a00 */
[----:B------:R-:W-:Y:S01]  /*24820*/  STL.64 [R1+0x1ab8], R12 ;  /* 0x001ab80c01007387 */ /* 0x000fe20000100a00 */
[----:B---3--:R-:W-:Y:S02]  /*24830*/  IMAD.MOV.U32 R26, RZ, RZ, R17 ;  /* 0x000000ffff1a7224 */ /* 0x008fe400078e0011 */
[----:B------:R-:W-:Y:S02]  /*24840*/  IMAD.MOV.U32 R27, RZ, RZ, R16 ;  /* 0x000000ffff1b7224 */ /* 0x000fe400078e0010 */
        /* <DEDUP_REMOVED lines=8> */
[----:B------:R-:W4:Y:S01]  /*248d0*/  LDL.LU.64 R10, [R1+0x1b00] ;  /* 0x001b0000010a7983 */ /* 0x000f220000300a00 */
[----:B------:R-:W2:Y:S11]  /*248e0*/  LDL.LU.64 R8, [R1+0x1af8] ;  /* 0x001af80001087983 */ /* 0x000eb60000300a00 */
[----:B------:R-:W-:Y:S09]  /*248f0*/  @!UPT UIADD3 URZ, URZ, URZ, URZ ;  /* 0x0000003f3f3ff290 */ /* 0x000ff2000fffe03f */
[----:B------:R-:W-:Y:S01]  /*24900*/  STL.64 [R1+0x480], R16 ;  /* 0x0004801001007387 */ /* 0x000fe20000100a00 */
[----:B------:R0:W-:Y:S03]  /*24910*/  STL.64 [R1+0x488], R18 ;  /* 0x0004881201007387 */ /* 0x0001e60000100a00 */
[----:B0-----:R-:W3:Y:S01]  /*24920*/  LDL.LU.64 R18, [R1+0x1af0] ;  /* 0x001af00001127983 */ /* 0x001ee20000300a00 */
[----:B------:R-:W3:Y:S02]  /*24930*/  LDL.LU.64 R16, [R1+0x1ae8] ;  /* 0x001ae80001107983 */ /* 0x000ee40000300a00 */
[C---:B---3--:R-:W-:Y:S01]  /*24940*/  HMMA.16816.F32.BF16 R24, R4.reuse, R26, R16 ;  /* 0x0000001a0418723c */ /* 0x048fe20000041810 */
[----:B------:R-:W3:Y:S07]  /*24950*/  LDL.LU R19, [R1+0x1ae0] ;  /* 0x001ae00001137983 */ /* 0x000eee0000300800 */
[----:B----4-:R-:W-:Y:S11]  /*24960*/  HMMA.16816.F32.BF16 R20, R4, R10, R20 ;  /* 0x0000000a0414723c */ /* 0x010ff60000041814 */
[----:B------:R-:W-:Y:S04]  /*24970*/  @!UPT UIADD3 URZ, URZ, URZ, URZ ;  /* 0x0000003f3f3ff290 */ /* 0x000fe8000fffe03f */
[----:B------:R-:W-:Y:S01]  /*24980*/  STL.64 [R1+0xc0], R24 ;  /* 0x0000c01801007387 */ /* 0x000fe20000100a00 */
[----:B------:R-:W-:Y:S03]  /*24990*/  STL.64 [R1+0xc8], R26 ;  /* 0x0000c81a01007387 */ /* 0x000fe60000100a00 */
[----:B---3--:R-:W0:Y:S04]  /*249a0*/  LDSM.16.MT88.4 R24, [R19+0x2000] ;  /* 0x002000001318783b */ /* 0x008e280000004200 */
[----:B0-----:R-:W-:Y:S01]  /*249b0*/  STL.64 [R1+0x1ab0], R26 ;  /* 0x001ab01a01007387 */ /* 0x001fe20000100a00 */
[----:B------:R-:W-:Y:S02]  /*249c0*/  STL.64 [R1+0xb0], R20 ;  /* 0x0000b01401007387 */ /* 0x000fe40000100a00 */
[----:B------:R-:W-:Y:S02]  /*249d0*/  STL.64 [R1+0xb8], R22 ;  /* 0x0000b81601007387 */ /* 0x000fe40000100a00 */
[----:B--2---:R-:W0:Y:S04]  /*249e0*/  LDSM.16.M88.4 R20, [R8+0x4000] ;  /* 0x004000000814783b */ /* 0x004e280000000200 */
[----:B------:R1:W-:Y:S04]  /*249f0*/  STL.64 [R1+0x1aa8], R24 ;  /* 0x001aa81801007387 */ /* 0x0003e80000100a00 */
[----:B-1----:R-:W2:Y:S01]  /*24a00*/  LDL.LU R24, [R1+0x220] ;  /* 0x0002200001187983 */ /* 0x002ea20000300800 */
[----:B------:R-:W2:Y:S02]  /*24a10*/  LDL.LU R25, [R1+0x224] ;  /* 0x0002240001197983 */ /* 0x000ea40000300800 */
[----:B------:R-:W2:Y:S02]  /*24a20*/  LDL.LU R26, [R1+0x228] ;  /* 0x00022800011a7983 */ /* 0x000ea40000300800 */
[----:B------:R-:W2:Y:S01]  /*24a30*/  LDL.LU R27, [R1+0x22c] ;  /* 0x00022c00011b7983 */ /* 0x000ea20000300800 */
[----:B0-----:R-:W-:Y:S01]  /*24a40*/  STL.64 [R1+0x60], R20 ;  /* 0x0000601401007387 */ /* 0x001fe20000100a00 */
[----:B------:R0:W-:Y:S03]  /*24a50*/  STL.64 [R1+0x68], R22 ;  /* 0x0000681601007387 */ /* 0x0001e60000100a00 */
[----:B0-----:R-:W2:Y:S01]  /*24a60*/  LDL.LU.64 R22, [R1+0x1ad8] ;  /* 0x001ad80001167983 */ /* 0x001ea20000300a00 */
[----:B------:R-:W-:-:S02]  /*24a70*/  IMAD.MOV.U32 R17, RZ, RZ, R20 ;  /* 0x000000ffff117224 */ /* 0x000fc400078e0014 */
[----:B------:R-:W-:-:S05]  /*24a80*/  IMAD.MOV.U32 R16, RZ, RZ, R21 ;  /* 0x000000ffff107224 */ /* 0x000fca00078e0015 */
[----:B------:R-:W-:Y:S01]  /*24a90*/  STL.64 [R1+0x1ac0], R16 ;  /* 0x001ac01001007387 */ /* 0x000fe20000100a00 */
[----:B------:R0:W-:Y:S02]  /*24aa0*/  STL.64 [R1+0x1ac8], R14 ;  /* 0x001ac80e01007387 */ /* 0x0001e40000100a00 */
[----:B------:R-:W3:Y:S02]  /*24ab0*/  LDL.LU R12, [R1+0x330] ;  /* 0x00033000010c7983 */ /* 0x000ee40000300800 */
[----:B------:R-:W3:Y:S01]  /*24ac0*/  LDL.LU R13, [R1+0x334] ;  /* 0x00033400010d7983 */ /* 0x000ee20000300800 */
[----:B0-----:R-:W3:Y:S01]  /*24ad0*/  LDL.LU R14, [R1+0x338] ;  /* 0x00033800010e7983 */ /* 0x001ee20000300800 */
[----:B------:R-:W3:Y:S02]  /*24ae0*/  LDL.LU R15, [R1+0x33c] ;  /* 0x00033c00010f7983 */ /* 0x000ee40000300800 */
[----:B------:R-:W4:Y:S02]  /*24af0*/  LDL.LU R16, [R1+0x450] ;  /* 0x0004500001107983 */ /* 0x000f240000300800 */
[----:B------:R-:W4:Y:S01]  /*24b00*/  LDL.LU R17, [R1+0x454] ;  /* 0x0004540001117983 */ /* 0x000f220000300800 */
[----:B------:R-:W4:Y:S01]  /*24b10*/  LDL.LU R18, [R1+0x458] ;  /* 0x0004580001127983 */ /* 0x000f220000300800 */
[----:B------:R-:W4:Y:S01]  /*24b20*/  LDL.LU R19, [R1+0x45c] ;  /* 0x00045c0001137983 */ /* 0x000f220000300800 */
[----:B--2---:R-:W-:Y:S02]  /*24b30*/  HMMA.16816.F32.BF16 R20, R4, R22, R24 ;  /* 0x000000160414723c */ /* 0x004fe40000041818 */
[----:B------:R-:W2:Y:S11]  /*24b40*/  LDL.LU R24, [R1+0x460] ;  /* 0x0004600001187983 */ /* 0x000eb60000300800 */
[----:B------:R-:W-:Y:S10]  /*24b50*/  @!UPT UIADD3 URZ, URZ, URZ, URZ ;  /* 0x0000003f3f3ff290 */ /* 0x000ff4000fffe03f */
[----:B------:R-:W-:Y:S01]  /*24b60*/  STL.64 [R1+0xa0], R20 ;  /* 0x0000a01401007387 */ /* 0x000fe20000100a00 */
[----:B------:R-:W-:Y:S02]  /*24b70*/  STL.64 [R1+0xa8], R22 ;  /* 0x0000a81601007387 */ /* 0x000fe40000100a00 */
[----:B------:R-:W0:Y:S04]  /*24b80*/  LDSM.16.M88.4 R20, [R8+0x4800] ;  /* 0x004800000814783b */ /* 0x000e280000000200 */
[----:B------:R-:W2:Y:S02]  /*24b90*/  LDL.LU R25, [R1+0x464] ;  /* 0x0004640001197983 */ /* 0x000ea40000300800 */
[----:B------:R-:W-:Y:S02]  /*24ba0*/  IMAD.MOV.U32 R26, RZ, RZ, R3 ;  /* 0x000000ffff1a7224 */ /* 0x000fe400078e0003 */
[----:B------:R-:W-:Y:S01]  /*24bb0*/  IMAD.MOV.U32 R27, RZ, RZ, R2 ;  /* 0x000000ffff1b7224 */ /* 0x000fe200078e0002 */
[----:B0-----:R-:W-:Y:S01]  /*24bc0*/  STL.64 [R1+0x50], R20 ;  /* 0x0000501401007387 */ /* 0x001fe20000100a00 */
[----:B------:R-:W-:-:S02]  /*24bd0*/  IMAD.MOV.U32 R3, RZ, RZ, R22 ;  /* 0x000000ffff037224 */ /* 0x000fc400078e0016 */
[----:B------:R0:W-:Y:S02]  /*24be0*/  STL.64 [R1+0x58], R22 ;  /* 0x0000581601007387 */ /* 0x0001e40000100a00 */
[----:B------:R-:W-:Y:S02]  /*24bf0*/  IMAD.MOV.U32 R2, RZ, RZ, R23 ;  /* 0x000000ffff027224 */ /* 0x000fe400078e0017 */
[----:B0-----:R-:W3:Y:S03]  /*24c00*/  LDL.LU.64 R22, [R1+0x1ad0] ;  /* 0x001ad00001167983 */ /* 0x001ee60000300a00 */
[----:B------:R0:W-:Y:S02]  /*24c10*/  STL [R1+0x172c], R2 ;  /* 0x00172c0201007387 */ /* 0x0001e40000100800 */
[----:B0-----:R-:W2:Y:S01]  /*24c20*/  LDL R2, [R1+0xf78] ;  /* 0x000f780001027983 */ /* 0x001ea20000100800 */
[----:B---3--:R-:W-:Y:S03]  /*24c30*/  HMMA.16816.F32.BF16 R12, R4, R22, R12 ;  /* 0x00000016040c723c */ /* 0x008fe6000004180c */
[----:B--2---:R-:W-:Y:S01]  /*24c40*/  STL [R1+0x1a80], R2 ;  /* 0x001a800201007387 */ /* 0x004fe20000100800 */
[----:B------:R-:W-:Y:S02]  /*24c50*/  STL [R1+0x1728], R3 ;  /* 0x0017280301007387 */ /* 0x000fe40000100800 */
[----:B------:R-:W2:Y:S11]  /*24c60*/  LDL.LU R20, [R1+0x310] ;  /* 0x0003100001147983 */ /* 0x000eb60000300800 */
[----:B------:R-:W-:Y:S06]  /*24c70*/  @!UPT UIADD3 URZ, URZ, URZ, URZ ;  /* 0x0000003f3f3ff290 */ /* 0x000fec000fffe03f */
[----:B------:R-:W-:Y:S01]  /*24c80*/  STL.64 [R1+0x90], R12 ;  /* 0x0000900c01007387 */ /* 0x000fe20000100a00 */
[----:B------:R-:W-:Y:S02]  /*24c90*/  STL.64 [R1+0x98], R14 ;  /* 0x0000980e01007387 */ /* 0x000fe40000100a00 */
[----:B------:R-:W2:Y:S02]  /*24ca0*/  LDL.LU R21, [R1+0x314] ;  /* 0x0003140001157983 */ /* 0x000ea40000300800 */
[----:B------:R-:W3:Y:S01]  /*24cb0*/  LDL.LU R22, [R1+0x318] ;  /* 0x0003180001167983 */ /* 0x000ee20000300800 */
[----:B------:R-:W3:Y:S04]  /*24cc0*/  LDL.LU R23, [R1+0x31c] ;  /* 0x00031c0001177983 */ /* 0x000ee80000300800 */
[----:B------:R-:W0:Y:S04]  /*24cd0*/  LDSM.16.M88.4 R12, [R8+0x5000] ;  /* 0x00500000080c783b */ /* 0x000e280000000200 */
[----:B---3--:R-:W-:Y:S01]  /*24ce0*/  STL.64 [R1+0x1aa0], R22 ;  /* 0x001aa01601007387 */ /* 0x008fe20000100a00 */
[----:B--2---:R1:W-:Y:S03]  /*24cf0*/  STL.64 [R1+0x1a98], R20 ;  /* 0x001a981401007387 */ /* 0x0043e60000100a00 */
[----:B-1----:R-:W2:Y:S01]  /*24d00*/  LDL.LU R20, [R1+0x320] ;  /* 0x0003200001147983 */ /* 0x002ea20000300800 */
[----:B------:R-:W2:Y:S02]  /*24d10*/  LDL.LU R21, [R1+0x324] ;  /* 0x0003240001157983 */ /* 0x000ea40000300800 */
[----:B0-----:R-:W-:Y:S02]  /*24d20*/  STL.64 [R1+0x40], R12 ;  /* 0x0000400c01007387 */ /* 0x001fe40000100a00 */
[----:B------:R0:W-:Y:S02]  /*24d30*/  STL.64 [R1+0x48], R14 ;  /* 0x0000480e01007387 */ /* 0x0001e40000100a00 */
[----:B0-----:R-:W4:Y:S01]  /*24d40*/  LDL.LU.64 R14, [R1+0x1ac8] ;  /* 0x001ac800010e7983 */ /* 0x001f220000300a00 */
[----:B------:R-:W-:-:S02]  /*24d50*/  IMAD.MOV.U32 R23, RZ, RZ, R9 ;  /* 0x000000ffff177224 */ /* 0x000fc400078e0009 */
[----:B------:R-:W0:Y:S04]  /*24d60*/  LDSM.16.M88.4 R8, [R8+0x5800] ;  /* 0x005800000808783b */ /* 0x000e280000000200 */
[----:B------:R-:W-:Y:S02]  /*24d70*/  IMAD.MOV.U32 R22, RZ, RZ, R28 ;  /* 0x000000ffff167224 */ /* 0x000fe400078e001c */
[----:B------:R-:W-:Y:S02]  /*24d80*/  IMAD.MOV.U32 R2, RZ, RZ, R12 ;  /* 0x000000ffff027224 */ /* 0x000fe400078e000c */
[----:B------:R-:W-:Y:S02]  /*24d90*/  IMAD.MOV.U32 R28, RZ, RZ, R13 ;  /* 0x000000ffff1c7224 */ /* 0x000fe400078e000d */
[----:B0-----:R-:W-:-:S05]  /*24da0*/  IMAD.MOV.U32 R3, RZ, RZ, R11 ;  /* 0x000000ffff037224 */ /* 0x001fca00078e000b */
[----:B------:R0:W-:Y:S04]  /*24db0*/  STL [R1+0x19a0], R3 ;  /* 0x0019a00301007387 */ /* 0x0001e80000100800 */
[----:B0-----:R-:W3:Y:S01]  /*24dc0*/  LDL R3, [R1+0x72c] ;  /* 0x00072c0001037983 */ /* 0x001ee20000100800 */
[----:B----4-:R-:W-:Y:S03]  /*24dd0*/  HMMA.16816.F32.BF16 R12, R4, R14, R16 ;  /* 0x0000000e040c723c */ /* 0x010fe60000041810 */
[----:B------:R-:W4:Y:S11]  /*24de0*/  LDL.LU.64 R16, [R1+0x1ac0] ;  /* 0x001ac00001107983 */ /* 0x000f360000300a00 */
[----:B------:R-:W-:Y:S09]  /*24df0*/  @!UPT UIADD3 URZ, URZ, URZ, URZ ;  /* 0x0000003f3f3ff290 */ /* 0x000ff2000fffe03f */
[----:B------:R0:W-:Y:S01]  /*24e00*/  STL.64 [R1+0x360], R12 ;  /* 0x0003600c01007387 */ /* 0x0001e20000100a00 */
[----:B------:R-:W-:Y:S03]  /*24e10*/  STL.64 [R1+0x368], R14 ;  /* 0x0003680e01007387 */ /* 0x000fe60000100a00 */
[----:B0-----:R-:W2:Y:S01]  /*24e20*/  LDL.LU.64 R12, [R1+0x1ab8] ;  /* 0x001ab800010c7983 */ /* 0x001ea20000300a00 */
[----:B------:R-:W-:Y:S02]  /*24e30*/  STL.64 [R1+0x30], R8 ;  /* 0x0000300801007387 */ /* 0x000fe40000100a00 */
[----:B------:R2:W-:Y:S02]  /*24e40*/  STL.64 [R1+0x38], R10 ;  /* 0x0000380a01007387 */ /* 0x0005e40000100a00 */
[----:B------:R0:W-:Y:S02]  /*24e50*/  STL.64 [R1+0x1a78], R8 ;  /* 0x001a780801007387 */ /* 0x0001e40000100a00 */
[----:B--2---:R-:W-:-:S02]  /*24e60*/  IMAD.MOV.U32 R10, RZ, RZ, R13 ;  /* 0x000000ffff0a7224 */ /* 0x004fc400078e000d */
[----:B------:R-:W-:Y:S02]  /*24e70*/  IMAD.MOV.U32 R11, RZ, RZ, R12 ;  /* 0x000000ffff0b7224 */ /* 0x000fe400078e000c */
[----:B---3--:R-:W1:Y:S05]  /*24e80*/  LDSM.16.M88.4 R12, [R3+0x6000] ;  /* 0x00600000030c783b */ /* 0x008e6a0000000200 */
[----:B0-----:R-:W-:Y:S01]  /*24e90*/  HMMA.16816.F32.BF16 R8, R4, R10, R24 ;  /* 0x0000000a0408723c */ /* 0x001fe20000041818 */
[----:B------:R-:W2:Y:S01]  /*24ea0*/  LDL.LU.64 R26, [R1+0x1ab0] ;  /* 0x001ab000011a7983 */ /* 0x000ea20000300a00 */
[----:B------:R-:W2:Y:S11]  /*24eb0*/  LDL.LU.64 R24, [R1+0x1aa8] ;  /* 0x001aa80001187983 */ /* 0x000eb60000300a00 */
[----:B------:R-:W-:Y:S10]  /*24ec0*/  @!UPT UIADD3 URZ, URZ, URZ, URZ ;  /* 0x0000003f3f3ff290 */ /* 0x000ff4000fffe03f */
[----:B------:R0:W-:Y:S01]  /*24ed0*/  STL.64 [R1+0x70], R8 ;  /* 0x0000700801007387 */ /* 0x0001e20000100a00 */
[----:B------:R3:W-:Y:S03]  /*24ee0*/  STL.64 [R1+0x78], R10 ;  /* 0x0000780a01007387 */ /* 0x0007e60000100a00 */
[----:B0-----:R-:W2:Y:S01]  /*24ef0*/  LDL.LU R8, [R1+0x300] ;  /* 0x0003000001087983 */ /* 0x001ea20000300800 */
[----:B------:R-:W2:Y:S02]  /*24f00*/  LDL.LU R9, [R1+0x304] ;  /* 0x0003040001097983 */ /* 0x000ea40000300800 */
[----:B---3--:R-:W3:Y:S02]  /*24f10*/  LDL.LU R10, [R1+0x308] ;  /* 0x00030800010a7983 */ /* 0x008ee40000300800 */
[----:B------:R-:W3:Y:S02]  /*24f20*/  LDL.LU R11, [R1+0x30c] ;  /* 0x00030c00010b7983 */ /* 0x000ee40000300800 */
[----:B----4-:R-:W-:-:S02]  /*24f30*/  IMAD.MOV.U32 R4, RZ, RZ, R17 ;  /* 0x000000ffff047224 */ /* 0x010fc400078e0011 */
[----:B------:R-:W-:Y:S02]  /*24f40*/  IMAD.MOV.U32 R5, RZ, RZ, R16 ;  /* 0x000000ffff057224 */ /* 0x000fe400078e0010 */
[----:B------:R-:W-:Y:S05]  /*24f50*/  LDSM.16.M88.4 R16, [R3+0x6800] ;  /* 0x006800000310783b */ /* 0x000fea0000000200 */
[----:B--2---:R-:W-:Y:S01]  /*24f60*/  HMMA.16816.F32.BF16 R4, R24, R4, R20 ;  /* 0x000000041804723c */ /* 0x004fe20000041814 */
[----:B---3--:R-:W-:Y:S01]  /*24f70*/  STL.64 [R1+0x1a90], R10 ;  /* 0x001a900a01007387 */ /* 0x008fe20000100a00 */
[----:B------:R0:W-:Y:S03]  /*24f80*/  STL.64 [R1+0x1a88], R8 ;  /* 0x001a880801007387 */ /* 0x0001e60000100a00 */
[----:B0-----:R-:W2:Y:S01]  /*24f90*/  LDL.64 R8, [R1+0x50] ;  /* 0x0000500001087983 */ /* 0x001ea20000100a00 */
[----:B------:R-:W2:Y:S02]  /*24fa0*/  LDL.LU.64 R22, [R1+0x1aa0] ;  /* 0x001aa00001167983 */ /* 0x000ea40000300a00 */
[----:B------:R-:W2:Y:S02]  /*24fb0*/  LDL.LU.64 R20, [R1+0x1a98] ;  /* 0x001a980001147983 */ /* 0x000ea40000300a00 */
[----:B-1----:R-:W-:Y:S01]  /*24fc0*/  STL.64 [R1+0x20], R12 ;  /* 0x0000200c01007387 */ /* 0x002fe20000100a00 */
[----:B------:R-:W-:Y:S11]  /*24fd0*/  STL.64 [R1+0x28], R14 ;  /* 0x0000280e01007387 */ /* 0x000ff60000100a00 */
[----:B------:R-:W-:Y:S01]  /*24fe0*/  @!UPT UIADD3 URZ, URZ, URZ, URZ ;  /* 0x0000003f3f3ff290 */ /* 0x000fe2000fffe03f */
[----:B------:R-:W-:Y:S02]  /*24ff0*/  STL.64 [R1+0x350], R4 ;  /* 0x0003500401007387 */ /* 0x000fe40000100a00 */
[----:B------:R-:W-:Y:S02]  /*25000*/  STL.64 [R1+0x358], R6 ;  /* 0x0003580601007387 */ /* 0x000fe40000100a00 */
[----:B------:R-:W0:Y:S04]  /*25010*/  LDSM.16.M88.4 R4, [R3+0x7000] ;  /* 0x007000000304783b */ /* 0x000e280000000200 */
[----:B------:R1:W-:Y:S04]  /*25020*/  STL.64 [R1+0x1a70], R12 ;  /* 0x001a700c01007387 */ /* 0x0003e80000100a00 */
[----:B-1----:R-:W3:Y:S01]  /*25030*/  LDL.LU R12, [R1+0x2f0] ;  /* 0x0002f000010c7983 */ /* 0x002ee20000300800 */
[----:B------:R-:W3:Y:S03]  /*25040*/  LDL.LU R13, [R1+0x2f4] ;  /* 0x0002f400010d7983 */ /* 0x000ee60000300800 */
[----:B0-----:R-:W-:Y:S01]  /*25050*/  STL.64 [R1], R4 ;  /* 0x0000000401007387 */ /* 0x001fe20000100a00 */
[----:B------:R2:W-:Y:S02]  /*25060*/  STL.64 [R1+0x8], R6 ;  /* 0x0000080601007387 */ /* 0x0005e40000100a00 */
[----:B------:R-:W4:Y:S02]  /*25070*/  LDL.LU.64 R10, [R1+0x1a90] ;  /* 0x001a9000010a7983 */ /* 0x000f240000300a00 */
[----:B------:R-:W-:-:S02]  /*25080*/  IMAD.MOV.U32 R14, RZ, RZ, R29 ;  /* 0x000000ffff0e7224 */ /* 0x000fc400078e001d */
[----:B------:R-:W-:Y:S01]  /*25090*/  IMAD.MOV.U32 R15, RZ, RZ, R0 ;  /* 0x000000ffff0f7224 */ /* 0x000fe200078e0000 */
[----:B--2---:R-:W-:Y:S07]  /*250a0*/  HMMA.16816.F32.BF16 R4, R24, R8, R20 ;  /* 0x000000081804723c */ /* 0x004fee0000041814 */
[----:B------:R-:W-:Y:S02]  /*250b0*/  IMAD.MOV.U32 R23, RZ, RZ, R8 ;  /* 0x000000ffff177224 */ /* 0x000fe400078e0008 */
[----:B------:R-:W-:-:S02]  /*250c0*/  IMAD.MOV.U32 R22, RZ, RZ, R9 ;  /* 0x000000ffff167224 */ /* 0x000fc400078e0009 */
[----:B------:R-:W4:Y:S11]  /*250d0*/  LDL.LU.64 R8, [R1+0x1a88] ;  /* 0x001a880001087983 */ /* 0x000f360000300a00 */
[----:B------:R-:W-:Y:S01]  /*250e0*/  @!UPT UIADD3 URZ, URZ, URZ, URZ ;  /* 0x0000003f3f3ff290 */ /* 0x000fe2000fffe03f */
[----:B------:R-:W-:Y:S01]  /*250f0*/  STL.64 [R1+0x340], R4 ;  /* 0x0003400401007387 */ /* 0x000fe20000100a00 */
[----:B------:R-:W-:Y:S02]  /*25100*/  IMAD.MOV.U32 R29, RZ, RZ, R6 ;  /* 0x000000ffff1d7224 */ /* 0x000fe400078e0006 */
[----:B------:R-:W-:Y:S02]  /*25110*/  IMAD.MOV.U32 R0, RZ, RZ, R7 ;  /* 0x000000ffff007224 */ /* 0x000fe400078e0007 */
[----:B------:R-:W0:Y:S01]  /*25120*/  LDSM.16.M88.4 R4, [R3+0x7800] ;  /* 0x007800000304783b */ /* 0x000e220000000200 */
[----:B------:R1:W-:Y:S02]  /*25130*/  STL.64 [R1+0x1a68], R22 ;  /* 0x001a681601007387 */ /* 0x0003e40000100a00 */
[----:B------:R-:W2:Y:S02]  /*25140*/  LDL.LU R20, [R1+0x2e0] ;  /* 0x0002e00001147983 */ /* 0x000ea40000300800 */
[----:B------:R-:W2:Y:S01]  /*25150*/  LDL.LU R21, [R1+0x2e4] ;  /* 0x0002e40001157983 */ /* 0x000ea20000300800 */
[----:B-1----:R-:W2:Y:S01]  /*25160*/  LDL.LU R22, [R1+0x2e8] ;  /* 0x0002e80001167983 */ /* 0x002ea20000300800 */
[----:B------:R-:W2:Y:S02]  /*25170*/  LDL.LU R23, [R1+0x2ec] ;  /* 0x0002ec0001177983 */ /* 0x000ea40000300800 */
[----:B------:R-:W-:Y:S02]  /*25180*/  STL.64 [R1+0x10], R16 ;  /* 0x0000101001007387 */ /* 0x000fe40000100a00 */
[----:B------:R-:W-:Y:S01]  /*25190*/  STL.64 [R1+0x18], R18 ;  /* 0x0000181201007387 */ /* 0x000fe20000100a00 */
[----:B------:R-:W-:Y:S01]  /*251a0*/  STL [R1+0x1724], R0 ;  /* 0x0017240001007387 */ /* 0x000fe20000100800 */
[----:B------:R1:W-:Y:S03]  /*251b0*/  STL [R1+0x1720], R29 ;  /* 0x0017201d01007387 */ /* 0x0003e60000100800 */
[----:B-1----:R-:W2:Y:S04]  /*251c0*/  LDL R29, [R1+0x720] ;  /* 0x00072000011d7983 */ /* 0x002ea80000100800 */
[----:B0-----:R-:W-:Y:S01]  /*251d0*/  STL.64 [R1+0x1a60], R6 ;  /* 0x001a600601007387 */ /* 0x001fe20000100a00 */
[----:B------:R0:W-:Y:S02]  /*251e0*/  STL.64 [R1+0x1a58], R4 ;  /* 0x001a580401007387 */ /* 0x0001e40000100a00 */
[----:B0-----:R-:W-:-:S02]  /*251f0*/  IMAD.MOV.U32 R4, RZ, RZ, R2 ;  /* 0x000000ffff047224 */ /* 0x001fc400078e0002 */
[----:B------:R-:W-:Y:S01]  /*25200*/  IMAD.MOV.U32 R5, RZ, RZ, R28 ;  /* 0x000000ffff057224 */ /* 0x000fe200078e001c */
[----:B------:R-:W2:Y:S01]  /*25210*/  LDL.LU R2, [R1+0x1a80] ;  /* 0x001a800001027983 */ /* 0x000ea20000300800 */
[----:B------:R-:W2:Y:S05]  /*25220*/  LDL R3, [R1+0xf74] ;  /* 0x000f740001037983 */ /* 0x000eaa0000100800 */
[C---:B----4-:R-:W-:Y:S01]  /*25230*/  HMMA.16816.F32.BF16 R4, R24.reuse, R4, R8 ;  /* 0x000000041804723c */ /* 0x050fe20000041808 */
[----:B------:R-:W3:Y:S11]  /*25240*/  LDL.LU.64 R8, [R1+0x1a78] ;  /* 0x001a780001087983 */ /* 0x000ef60000300a00 */
[----:B------:R-:W-:Y:S11]  /*25250*/  @!UPT UIADD3 URZ, URZ, URZ, URZ ;  /* 0x0000003f3f3ff290 */ /* 0x000ff6000fffe03f */
[----:B------:R0:W-:Y:S01]  /*25260*/  STL.64 [R1+0x330], R4 ;  /* 0x0003300401007387 */ /* 0x0001e20000100a00 */
[----:B------:R1:W-:Y:S02]  /*25270*/  STL [R1+0x338], R6 ;  /* 0x0003380601007387 */ /* 0x0003e40000100800 */
[----:B------:R-:W-:Y:S01]  /*25280*/  IMAD.MOV.U32 R28, RZ, RZ, R7 ;  /* 0x000000ffff1c7224 */ /* 0x000fe200078e0007 */
[----:B0-----:R-:W4:Y:S01]  /*25290*/  LDL.LU R4, [R1+0x550] ;  /* 0x0005500001047983 */ /* 0x001f220000300800 */
[----:B------:R-:W4:Y:S02]  /*252a0*/  LDL.LU R5, [R1+0x554] ;  /* 0x0005540001057983 */ /* 0x000f240000300800 */
[----:B-1----:R-:W4:Y:S02]  /*252b0*/  LDL.LU R6, [R1+0x558] ;  /* 0x0005580001067983 */ /* 0x002f240000300800 */
[----:B------:R-:W4:Y:S01]  /*252c0*/  LDL.LU R7, [R1+0x55c] ;  /* 0x00055c0001077983 */ /* 0x000f220000300800 */
[----:B------:R-:W-:Y:S01]  /*252d0*/  STL [R1+0x1730], R28 ;  /* 0x0017301c01007387 */ /* 0x000fe20000100800 */
[C---:B---3--:R-:W-:Y:S11]  /*252e0*/  HMMA.16816.F32.BF16 R12, R24.reuse, R8, R12 ;  /* 0x00000008180c723c */ /* 0x048ff6000004180c */
[----:B------:R-:W-:Y:S11]  /*252f0*/  @!UPT UIADD3 URZ, URZ, URZ, URZ ;  /* 0x0000003f3f3ff290 */ /* 0x000ff6000fffe03f */
[----:B------:R-:W-:Y:S01]  /*25300*/  @!UPT UIADD3 URZ, URZ, URZ, URZ ;  /* 0x0000003f3f3ff290 */ /* 0x000fe2000fffe03f */
[----:B------:R0:W-:Y:S01]  /*25310*/  STL.64 [R1+0x320], R12 ;  /* 0x0003200c01007387 */ /* 0x0001e20000100a00 */
[----:B------:R-:W-:Y:S03]  /*25320*/  STL.64 [R1+0x328], R14 ;  /* 0x0003280e01007387 */ /* 0x000fe60000100a00 */
[----:B0-----:R-:W3:Y:S01]  /*25330*/  LDL.LU.64 R12, [R1+0x1a70] ;  /* 0x001a7000010c7983 */ /* 0x001ee20000300a00 */
[----:B--2---:R-:W-:Y:S01]  /*25340*/  STL [R1+0x19a4], R29 ;  /* 0x0019a41d01007387 */ /* 0x004fe20000100800 */
[C---:B---3--:R-:W-:Y:S11]  /*25350*/  HMMA.16816.F32.BF16 R20, R24.reuse, R12, R20 ;  /* 0x0000000c1814723c */ /* 0x048ff60000041814 */
[----:B------:R-:W-:Y:S11]  /*25360*/  @!UPT UIADD3 URZ, URZ, URZ, URZ ;  /* 0x0000003f3f3ff290 */ /* 0x000ff6000fffe03f */
[----:B------:R-:W-:Y:S01]  /*25370*/  @!UPT UIADD3 URZ, URZ, URZ, URZ ;  /* 0x0000003f3f3ff290 */ /* 0x000fe2000fffe03f */
[----:B------:R0:W-:Y:S02]  /*25380*/  STL.64 [R1+0x310], R20 ;  /* 0x0003101401007387 */ /* 0x0001e40000100a00 */
[----:B0-----:R-:W-:Y:S02]  /*25390*/  IMAD.MOV.U32 R21, RZ, RZ, R12 ;  /* 0x000000ffff157224 */ /* 0x001fe400078e000c */
[----:B------:R-:W-:Y:S02]  /*253a0*/  IMAD.MOV.U32 R20, RZ, RZ, R13 ;  /* 0x000000ffff147224 */ /* 0x000fe400078e000d */
[----:B------:R-:W0:Y:S04]  /*253b0*/  LDSM.16.MT88.4 R12, [R2+0x2000] ;  /* 0x00200000020c783b */ /* 0x000e280000004200 */
[----:B------:R1:W-:Y:S04]  /*253c0*/  STL.64 [R1+0x318], R22 ;  /* 0x0003181601007387 */ /* 0x0003e80000100a00 */
[----:B-1----:R-:W2:Y:S04]  /*253d0*/  LDL.LU.64 R22, [R1+0x1a68] ;  /* 0x001a680001167983 */ /* 0x002ea80000300a00 */
[----:B0-----:R-:W-:Y:S01]  /*253e0*/  STL.64 [R1+0x19c0], R14 ;  /* 0x0019c00e01007387 */ /* 0x001fe20000100a00 */
[----:B------:R0:W-:Y:S03]  /*253f0*/  STL.64 [R1+0x19b8], R12 ;  /* 0x0019b80c01007387 */ /* 0x0001e60000100a00 */
[----:B0-----:R-:W3:Y:S01]  /*25400*/  LDL.LU R12, [R1+0x4c0] ;  /* 0x0004c000010c7983 */ /* 0x001ee20000300800 */
[----:B------:R-:W3:Y:S02]  /*25410*/  LDL.LU R13, [R1+0x4c4] ;  /* 0x0004c400010d7983 */ /* 0x000ee40000300800 */
[----:B------:R-:W3:Y:S02]  /*25420*/  LDL.LU R14, [R1+0x4c8] ;  /* 0x0004c800010e7983 */ /* 0x000ee40000300800 */
[----:B------:R-:W3:Y:S02]  /*25430*/  LDL.LU R15, [R1+0x4cc] ;  /* 0x0004cc00010f7983 */ /* 0x000ee40000300800 */
[----:B---3--:R-:W-:Y:S01]  /*25440*/  HMMA.16816.F32.BF16 R12, R24, R16, R12 ;  /* 0x00000010180c723c */ /* 0x008fe2000004180c */
[----:B------:R-:W0:Y:S04]  /*25450*/  LDSM.16.MT88.4 R16, [R2+0x2080] ;  /* 0x002080000210783b */ /* 0x000e280000004200 */
[----:B0-----:R-:W-:Y:S11]  /*25460*/  STL.64 [R1+0x1958], R18 ;  /* 0x0019581201007387 */ /* 0x001ff60000100a00 */
[----:B------:R-:W-:Y:S07]  /*25470*/  @!UPT UIADD3 URZ, URZ, URZ, URZ ;  /* 0x0000003f3f3ff290 */ /* 0x000fee000fffe03f */
[----:B------:R-:W-:Y:S02]  /*25480*/  STL.64 [R1+0x300], R12 ;  /* 0x0003000c01007387 */ /* 0x000fe40000100a00 */
[----:B------:R-:W-:Y:S02]  /*25490*/  STL.64 [R1+0x308], R14 ;  /* 0x0003080e01007387 */ /* 0x000fe40000100a00 */
[----:B------:R2:W-:Y:S02]  /*254a0*/  STL.64 [R1+0x1950], R16 ;  /* 0x0019501001007387 */ /* 0x0005e40000100a00 */
[----:B--2---:R-:W-:Y:S02]  /*254b0*/  IMAD.MOV.U32 R16, RZ, RZ, R23 ;  /* 0x000000ffff107224 */ /* 0x004fe400078e0017 */
[----:B------:R-:W-:-:S05]  /*254c0*/  IMAD.MOV.U32 R17, RZ, RZ, R22 ;  /* 0x000000ffff117224 */ /* 0x000fca00078e0016 */
[----:B------:R0:W-:Y:S04]  /*254d0*/  STL.64 [R1+0x1a40], R16 ;  /* 0x001a401001007387 */ /* 0x0001e80000100a00 */
[----:B0-----:R-:W2:Y:S01]  /*254e0*/  LDL.LU R16, [R1+0x540] ;  /* 0x0005400001107983 */ /* 0x001ea20000300800 */
[----:B------:R-:W2:Y:S02]  /*254f0*/  LDL.LU R17, [R1+0x544] ;  /* 0x0005440001117983 */ /* 0x000ea40000300800 */
[----:B------:R-:W2:Y:S02]  /*25500*/  LDL.LU R18, [R1+0x548] ;  /* 0x0005480001127983 */ /* 0x000ea40000300800 */
[----:B------:R-:W2:Y:S01]  /*25510*/  LDL.LU R19, [R1+0x54c] ;  /* 0x00054c0001137983 */ /* 0x000ea20000300800 */
[----:B------:R-:W3:Y:S01]  /*25520*/  LDL.LU R12, [R1+0x120] ;  /* 0x00012000010c7983 */ /* 0x000ee20000300800 */
[----:B------:R-:W3:Y:S02]  /*25530*/  LDL.LU R13, [R1+0x124] ;  /* 0x00012400010d7983 */ /* 0x000ee40000300800 */
[----:B------:R-:W2:Y:S02]  /*25540*/  LDL.LU R14, [R1+0x128] ;  /* 0x00012800010e7983 */ /* 0x000ea40000300800 */
[----:B------:R-:W2:Y:S02]  /*25550*/  LDL.LU R15, [R1+0x12c] ;  /* 0x00012c00010f7983 */ /* 0x000ea40000300800 */
[----:B--2---:R-:W-:Y:S01]  /*25560*/  STL.64 [R1+0x19d0], R14 ;  /* 0x0019d00e01007387 */ /* 0x004fe20000100a00 */
[----:B---3--:R0:W-:Y:S03]  /*25570*/  STL.64 [R1+0x19c8], R12 ;  /* 0x0019c80c01007387 */ /* 0x0081e60000100a00 */
[----:B0-----:R-:W4:Y:S02]  /*25580*/  LDL.64 R12, [R1] ;  /* 0x00000000010c7983 */ /* 0x001f240000100a00 */
[----:B----4-:R-:W-:Y:S11]  /*25590*/  HMMA.16816.F32.BF16 R4, R24, R12, R4 ;  /* 0x0000000c1804723c */ /* 0x010ff60000041804 */
[----:B------:R-:W-:Y:S11]  /*255a0*/  @!UPT UIADD3 URZ, URZ, URZ, URZ ;  /* 0x0000003f3f3ff290 */ /* 0x000ff6000fffe03f */
[----:B------:R-:W-:Y:S01]  /*255b0*/  @!UPT UIADD3 URZ, URZ, URZ, URZ ;  /* 0x0000003f3f3ff290 */ /* 0x000fe2000fffe03f */
[----:B------:R-:W-:Y:S01]  /*255c0*/  STL.64 [R1+0x2f0], R4 ;  /* 0x0002f00401007387 */ /* 0x000fe20000100a00 */
[----:B------:R0:W-:Y:S03]  /*255d0*/  STL.64 [R1+0x2f8], R6 ;  /* 0x0002f80601007387 */ /* 0x0001e60000100a00 */
[----:B0-----:R-:W2:Y:S01]  /*255e0*/  LDL.LU.64 R6, [R1+0x1a60] ;  /* 0x001a600001067983 */ /* 0x001ea20000300a00 */
[----:B------:R-:W3:Y:S02]  /*255f0*/  LDL.LU.64 R4, [R1+0x1a58] ;  /* 0x001a580001047983 */ /* 0x000ee40000300a00 */
[----:B------:R0:W-:Y:S02]  /*25600*/  STL.64 [R1+0x19e8], R12 ;  /* 0x0019e80c01007387 */ /* 0x0001e40000100a00 */
[----:B0-----:R-:W4:Y:S04]  /*25610*/  LDL.64 R12, [R1+0x10] ;  /* 0x00001000010c7983 */ /* 0x001f280000100a00 */
[----:B----4-:R0:W-:Y:S02]  /*25620*/  STL.64 [R1+0x1a00], R12 ;  /* 0x001a000c01007387 */ /* 0x0101e40000100a00 */
[----:B0-----:R-:W-:-:S02]  /*25630*/  IMAD.MOV.U32 R12, RZ, RZ, R21 ;  /* 0x000000ffff0c7224 */ /* 0x001fc400078e0015 */
[----:B------:R-:W-:Y:S02]  /*25640*/  IMAD.MOV.U32 R13, RZ, RZ, R20 ;  /* 0x000000ffff0d7224 */ /* 0x000fe400078e0014 */
[----:B------:R-:W0:Y:S04]  /*25650*/  LDSM.16.MT88.4 R20, [R3+0x2000] ;  /* 0x002000000314783b */ /* 0x000e280000004200 */
[----:B------:R-:W-:Y:S04]  /*25660*/  STL.64 [R1+0x1a18], R12 ;  /* 0x001a180c01007387 */ /* 0x000fe80000100a00 */
[----:B0-----:R-:W-:Y:S01]  /*25670*/  STL.64 [R1+0x18d0], R22 ;  /* 0x0018d01601007387 */ /* 0x001fe20000100a00 */
[----:B------:R0:W-:Y:S03]  /*25680*/  STL.64 [R1+0x18c8], R20 ;  /* 0x0018c81401007387 */ /* 0x0001e60000100a00 */
[----:B0-----:R-:W4:Y:S01]  /*25690*/  LDL.64 R20, [R1+0x40] ;  /* 0x0000400001147983 */ /* 0x001f220000100a00 */
[----:B---3--:R-:W-:Y:S01]  /*256a0*/  HMMA.16816.F32.BF16 R16, R24, R4, R16 ;  /* 0x000000041810723c */ /* 0x008fe20000041810 */
[----:B------:R-:W-:-:S02]  /*256b0*/  IMAD.MOV.U32 R28, RZ, RZ, R8 ;  /* 0x000000ffff1c7224 */ /* 0x000fc400078e0008 */
[----:B------:R-:W-:Y:S01]  /*256c0*/  IMAD.MOV.U32 R0, RZ, RZ, R9 ;  /* 0x000000ffff007224 */ /* 0x000fe200078e0009 */
[----:B------:R-:W-:Y:S04]  /*256d0*/  LDSM.16.MT88.4 R24, [R3+0x2080] ;  /* 0x002080000318783b */ /* 0x000fe80000004200 */
[----:B------:R-:W0:Y:S01]  /*256e0*/  LDSM.16.MT88.4 R8, [R29+0x2080] ;  /* 0x002080001d08783b */ /* 0x000e220000004200 */
[----:B------:R-:W-:Y:S02]  /*256f0*/  IMAD.MOV.U32 R12, RZ, RZ, R28 ;  /* 0x000000ffff0c7224 */ /* 0x000fe400078e001c */
[----:B------:R-:W-:Y:S01]  /*25700*/  IMAD.MOV.U32 R13, RZ, RZ, R0 ;  /* 0x000000ffff0d7224 */ /* 0x000fe200078e0000 */
[----:B----4-:R-:W-:Y:S11]  /*25710*/  STL.64 [R1+0x1a38], R20 ;  /* 0x001a381401007387 */ /* 0x010ff60000100a00 */
[----:B------:R-:W-:Y:S02]  /*25720*/  STL.64 [R1+0x250], R16 ;  /* 0x0002501001007387 */ /* 0x000fe40000100a00 */
[----:B------:R-:W-:Y:S02]  /*25730*/  STL.64 [R1+0x258], R18 ;  /* 0x0002581201007387 */ /* 0x000fe40000100a00 */
[----:B------:R-:W-:Y:S01]  /*25740*/  STL.64 [R1+0x1a30], R12 ;  /* 0x001a300c01007387 */ /* 0x000fe20000100a00 */
[----:B--2---:R-:W-:Y:S01]  /*25750*/  STL.64 [R1+0x19e0], R6 ;  /* 0x0019e00601007387 */ /* 0x004fe20000100a00 */
[----:B------:R1:W-:Y:S03]  /*25760*/  STL.64 [R1+0x19d8], R4 ;  /* 0x0019d80401007387 */ /* 0x0003e60000100a00 */
[----:B-1----:R-:W2:Y:S01]  /*25770*/  LDL.LU R4, [R1+0x160] ;  /* 0x0001600001047983 */ /* 0x002ea20000300800 */
[----:B------:R-:W2:Y:S02]  /*25780*/  LDL.LU R5, [R1+0x164] ;  /* 0x0001640001057983 */ /* 0x000ea40000300800 */
[----:B------:R-:W3:Y:S02]  /*25790*/  LDL.LU R6, [R1+0x168] ;  /* 0x0001680001067983 */ /* 0x000ee40000300800 */
[----:B------:R-:W3:Y:S01]  /*257a0*/  LDL.LU R7, [R1+0x16c] ;  /* 0x00016c0001077983 */ /* 0x000ee20000300800 */
[----:B------:R-:W4:Y:S01]  /*257b0*/  LDL.LU R12, [R1+0x570] ;  /* 0x00057000010c7983 */ /* 0x000f220000300800 */
[----:B------:R-:W4:Y:S02]  /*257c0*/  LDL.LU R13, [R1+0x574] ;  /* 0x00057400010d7983 */ /* 0x000f240000300800 */
[----:B------:R-:W2:Y:S02]  /*257d0*/  LDL.LU R14, [R1+0x578] ;  /* 0x00057800010e7983 */ /* 0x000ea40000300800 */
[----:B------:R-:W2:Y:S02]  /*257e0*/  LDL.LU R15, [R1+0x57c] ;  /* 0x00057c00010f7983 */ /* 0x000ea40000300800 */
[----:B--2---:R-:W-:Y:S01]  /*257f0*/  STL.64 [R1+0x1a50], R14 ;  /* 0x001a500e01007387 */ /* 0x004fe20000100a00 */
[----:B----4-:R1:W-:Y:S02]  /*25800*/  STL.64 [R1+0x1a48], R12 ;  /* 0x001a480c01007387 */ /* 0x0103e40000100a00 */
[----:B------:R-:W2:Y:S02]  /*25810*/  LDL.LU R20, [R1+0x580] ;  /* 0x0005800001147983 */ /* 0x000ea40000300800 */
[----:B------:R-:W2:Y:S01]  /*25820*/  LDL.LU R21, [R1+0x584] ;  /* 0x0005840001157983 */ /* 0x000ea20000300800 */
[----:B------:R-:W2:Y:S01]  /*25830*/  LDL.LU R22, [R1+0x588] ;  /* 0x0005880001167983 */ /* 0x000ea20000300800 */
[----:B------:R-:W2:Y:S02]  /*25840*/  LDL.LU R23, [R1+0x58c] ;  /* 0x00058c0001177983 */ /* 0x000ea40000300800 */
[----:B------:R-:W0:Y:S02]  /*25850*/  LDL R16, [R1+0x60] ;  /* 0x0000600001107983 */ /* 0x000e240000100800 */
[----:B------:R-:W0:Y:S01]  /*25860*/  LDL R17, [R1+0x64] ;  /* 0x0000640001117983 */ /* 0x000e220000100800 */
[----:B-1----:R-:W0:Y:S01]  /*25870*/  LDL.LU R12, [R1+0x590] ;  /* 0x00059000010c7983 */ /* 0x002e220000300800 */
[----:B------:R-:W0:Y:S02]  /*25880*/  LDL.LU R13, [R1+0x594] ;  /* 0x00059400010d7983 */ /* 0x000e240000300800 */
[----:B------:R-:W0:Y:S02]  /*25890*/  LDL.LU R14, [R1+0x598] ;  /* 0x00059800010e7983 */ /* 0x000e240000300800 */
[----:B------:R-:W0:Y:S01]  /*258a0*/  LDL.LU R15, [R1+0x59c] ;  /* 0x00059c00010f7983 */ /* 0x000e220000300800 */
[----:B---3--:R-:W-:Y:S01]  /*258b0*/  STL.64 [R1+0x19f8], R6 ;  /* 0x0019f80601007387 */ /* 0x008fe20000100a00 */
[----:B------:R1:W-:Y:S03]  /*258c0*/  STL.64 [R1+0x19f0], R4 ;  /* 0x0019f00401007387 */ /* 0x0003e60000100a00 */
[----:B-1----:R-:W3:Y:S01]  /*258d0*/  LDL.LU R4, [R1+0x170] ;  /* 0x0001700001047983 */ /* 0x002ee20000300800 */
[----:B------:R-:W3:Y:S02]  /*258e0*/  LDL.LU R5, [R1+0x174] ;  /* 0x0001740001057983 */ /* 0x000ee40000300800 */
[----:B------:R-:W4:Y:S02]  /*258f0*/  LDL.LU R6, [R1+0x178] ;  /* 0x0001780001067983 */ /* 0x000f240000300800 */
[----:B------:R-:W4:Y:S02]  /*25900*/  LDL.LU R7, [R1+0x17c] ;  /* 0x00017c0001077983 */ /* 0x000f240000300800 */
[----:B----4-:R-:W-:Y:S01]  /*25910*/  STL.64 [R1+0x1a10], R6 ;  /* 0x001a100601007387 */ /* 0x010fe20000100a00 */
[----:B---3--:R1:W-:Y:S03]  /*25920*/  STL.64 [R1+0x1a08], R4 ;  /* 0x001a080401007387 */ /* 0x0083e60000100a00 */
[----:B-1----:R-:W3:Y:S01]  /*25930*/  LDL.LU R4, [R1+0x180] ;  /* 0x0001800001047983 */ /* 0x002ee20000300800 */
[----:B------:R-:W3:Y:S02]  /*25940*/  LDL.LU R5, [R1+0x184] ;  /* 0x0001840001057983 */ /* 0x000ee40000300800 */
[----:B------:R-:W4:Y:S02]  /*25950*/  LDL.LU R6, [R1+0x188] ;  /* 0x0001880001067983 */ /* 0x000f240000300800 */
[----:B------:R-:W4:Y:S01]  /*25960*/  LDL.LU R7, [R1+0x18c] ;  /* 0x00018c0001077983 */ /* 0x000f220000300800 */
[C---:B0-----:R-:W-:Y:S01]  /*25970*/  HMMA.16816.F32.BF16 R16, R8.reuse, R16, R12 ;  /* 0x000000100810723c */ /* 0x041fe2000004180c */
[----:B----4-:R-:W-:Y:S01]  /*25980*/  STL.64 [R1+0x1a28], R6 ;  /* 0x001a280601007387 */ /* 0x010fe20000100a00 */
[----:B---3--:R0:W-:Y:S03]  /*25990*/  STL.64 [R1+0x1a20], R4 ;  /* 0x001a200401007387 */ /* 0x0081e60000100a00 */
[----:B0-----:R-:W3:Y:S01]  /*259a0*/  LDL.LU R4, [R1+0x560] ;  /* 0x0005600001047983 */ /* 0x001ee20000300800 */
[----:B------:R-:W3:Y:S02]  /*259b0*/  LDL.LU R5, [R1+0x564] ;  /* 0x0005640001057983 */ /* 0x000ee40000300800 */
[----:B------:R-:W3:Y:S02]  /*259c0*/  LDL.LU R6, [R1+0x568] ;  /* 0x0005680001067983 */ /* 0x000ee40000300800 */
[----:B------:R-:W3:Y:S01]  /*259d0*/  LDL.LU R7, [R1+0x56c] ;  /* 0x00056c0001077983 */ /* 0x000ee20000300800 */
[----:B------:R-:W-:Y:S01]  /*259e0*/  STL.64 [R1+0x1848], R26 ;  /* 0x0018481a01007387 */ /* 0x000fe20000100a00 */
[----:B------:R0:W-:Y:S03]  /*259f0*/  STL.64 [R1+0x1840], R24 ;  /* 0x0018401801007387 */ /* 0x0001e60000100a00 */
[----:B0-----:R-:W4:Y:S01]  /*25a00*/  LDL.LU R24, [R1+0x130] ;  /* 0x0001300001187983 */ /* 0x001f220000300800 */
[----:B------:R-:W4:Y:S02]  /*25a10*/  LDL.LU R25, [R1+0x134] ;  /* 0x0001340001197983 */ /* 0x000f240000300800 */
[----:B------:R-:W2:Y:S02]  /*25a20*/  LDL.LU R26, [R1+0x138] ;  /* 0x00013800011a7983 */ /* 0x000ea40000300800 */
[----:B------:R-:W2:Y:S02]  /*25a30*/  LDL.LU R27, [R1+0x13c] ;  /* 0x00013c00011b7983 */ /* 0x000ea40000300800 */
[----:B--2---:R-:W-:Y:S01]  /*25a40*/  STL.64 [R1+0x19b0], R26 ;  /* 0x0019b01a01007387 */ /* 0x004fe20000100a00 */
[----:B----4-:R0:W-:Y:S03]  /*25a50*/  STL.64 [R1+0x19a8], R24 ;  /* 0x0019a81801007387 */ /* 0x0101e60000100a00 */
[----:B0-----:R-:W2:Y:S01]  /*25a60*/  LDL.LU R24, [R1+0x140] ;  /* 0x0001400001187983 */ /* 0x001ea20000300800 */
[----:B------:R-:W2:Y:S02]  /*25a70*/  LDL.LU R25, [R1+0x144] ;  /* 0x0001440001197983 */ /* 0x000ea40000300800 */
[----:B------:R-:W2:Y:S02]  /*25a80*/  LDL.LU R26, [R1+0x148] ;  /* 0x00014800011a7983 */ /* 0x000ea40000300800 */
[----:B------:R-:W2:Y:S01]  /*25a90*/  LDL.LU R27, [R1+0x14c] ;  /* 0x00014c00011b7983 */ /* 0x000ea20000300800 */
[----:B------:R-:W4:Y:S01]  /*25aa0*/  LDL.LU.64 R14, [R1+0x1a50] ;  /* 0x001a5000010e7983 */ /* 0x000f220000300a00 */
[----:B------:R-:W4:Y:S02]  /*25ab0*/  LDL.LU.64 R12, [R1+0x1a48] ;  /* 0x001a4800010c7983 */ /* 0x000f240000300a00 */
[----:B------:R0:W-:Y:S02]  /*25ac0*/  STL.64 [R1+0x1c0], R16 ;  /* 0x0001c01001007387 */ /* 0x0001e40000100a00 */
[----:B------:R-:W-:Y:S01]  /*25ad0*/  STL.64 [R1+0x1c8], R18 ;  /* 0x0001c81201007387 */ /* 0x000fe20000100a00 */
[----:B0-----:R-:W2:Y:S02]  /*25ae0*/  LDL.LU.64 R16, [R1+0x1a40] ;  /* 0x001a400001107983 */ /* 0x001ea40000300a00 */
[C---:B--2---:R-:W-:Y:S11]  /*25af0*/  HMMA.16816.F32.BF16 R20, R8.reuse, R16, R20 ;  /* 0x000000100814723c */ /* 0x044ff60000041814 */
[----:B------:R-:W-:Y:S11]  /*25b00*/  @!UPT UIADD3 URZ, URZ, URZ, URZ ;  /* 0x0000003f3f3ff290 */ /* 0x000ff6000fffe03f */
[----:B------:R-:W-:Y:S01]  /*25b10*/  @!UPT UIADD3 URZ, URZ, URZ, URZ ;  /* 0x0000003f3f3ff290 */ /* 0x000fe2000fffe03f */
[----:B------:R0:W-:Y:S01]  /*25b20*/  STL.64 [R1+0x1b0], R20 ;  /* 0x0001b01401007387 */ /* 0x0001e20000100a00 */
[----:B------:R-:W-:Y:S03]  /*25b30*/  STL.64 [R1+0x1b8], R22 ;  /* 0x0001b81601007387 */ /* 0x000fe60000100a00 */
[----:B0-----:R-:W4:Y:S02]  /*25b40*/  LDL.LU.64 R20, [R1+0x1a38] ;  /* 0x001a380001147983 */ /* 0x001f240000300a00 */
[C---:B----4-:R-:W-:Y:S11]  /*25b50*/  HMMA.16816.F32.BF16 R12, R8.reuse, R20, R12 ;  /* 0x00000014080c723c */ /* 0x050ff6000004180c */
[----:B------:R-:W-:Y:S11]  /*25b60*/  @!UPT UIADD3 URZ, URZ, URZ, URZ ;  /* 0x0000003f3f3ff290 */ /* 0x000ff6000fffe03f */
[----:B------:R-:W-:Y:S01]  /*25b70*/  @!UPT UIADD3 URZ, URZ, URZ, URZ ;  /* 0x0000003f3f3ff290 */ /* 0x000fe2000fffe03f */
[----:B------:R0:W-:Y:S01]  /*25b80*/  STL.64 [R1+0x1a0], R12 ;  /* 0x0001a00c01007387 */ /* 0x0001e20000100a00 */
[----:B------:R3:W-:Y:S03]  /*25b90*/  STL.64 [R1+0x1a8], R14 ;  /* 0x0001a80e01007387 */ /* 0x0007e60000100a00 */
[----:B0-----:R-:W3:Y:S02]  /*25ba0*/  LDL.LU.64 R12, [R1+0x1a30] ;  /* 0x001a3000010c7983 */ /* 0x001ee40000300a00 */
[C---:B---3--:R-:W-:Y:S02]  /*25bb0*/  HMMA.16816.F32.BF16 R12, R8.reuse, R12, R4 ;  /* 0x0000000c080c723c */ /* 0x048fe40000041804 */
[----:B------:R-:W2:Y:S01]  /*25bc0*/  LDL.LU.64 R6, [R1+0x1a28] ;  /* 0x001a280001067983 */ /* 0x000ea20000300a00 */
[----:B------:R-:W2:Y:S11]  /*25bd0*/  LDL.LU.64 R4, [R1+0x1a20] ;  /* 0x001a200001047983 */ /* 0x000eb60000300a00 */
[----:B------:R-:W-:Y:S09]  /*25be0*/  @!UPT UIADD3 URZ, URZ, URZ, URZ ;  /* 0x0000003f3f3ff290 */ /* 0x000ff2000fffe03f */
[----:B------:R0:W-:Y:S01]  /*25bf0*/  STL.64 [R1+0x190], R12 ;  /* 0x0001900c01007387 */ /* 0x0001e20000100a00 */
[----:B------:R2:W-:Y:S03]  /*25c00*/  STL.64 [R1+0x198], R14 ;  /* 0x0001980e01007387 */ /* 0x0005e60000100a00 */
[----:B0-----:R-:W2:Y:S02]  /*25c10*/  LDL.LU.64 R12, [R1+0x1a18] ;  /* 0x001a1800010c7983 */ /* 0x001ea40000300a00 */
        /* <DEDUP_REMOVED lines=16> */
[----:B--2---:R-:W-:Y:S01]  /*25d20*/  HMMA.16816.F32.BF16 R4, R8, R12, R4 ;  /* 0x0000000c0804723c */ /* 0x004fe20000041804 */
[----:B------:R-:W-:-:S02]  /*25d30*/  IMAD.MOV.U32 R29, RZ, RZ, R12 ;  /* 0x000000ffff1d7224 */ /* 0x000fc400078e000c */
[----:B------:R-:W-:Y:S11]  /*25d40*/  IMAD.MOV.U32 R3, RZ, RZ, R13 ;  /* 0x000000ffff037224 */ /* 0x000ff600078e000d */
[----:B------:R-:W-:Y:S09]  /*25d50*/  @!UPT UIADD3 URZ, URZ, URZ, URZ ;  /* 0x0000003f3f3ff290 */ /* 0x000ff2000fffe03f */
[----:B------:R-:W-:Y:S01]  /*25d60*/  STL.64 [R1+0x160], R4 ;  /* 0x0001600401007387 */ /* 0x000fe20000100a00 */
[----:B------:R0:W-:Y:S03]  /*25d70*/  STL.64 [R1+0x168], R6 ;  /* 0x0001680601007387 */ /* 0x0001e60000100a00 */
[----:B0-----:R-:W2:Y:S01]  /*25d80*/  LDL.LU.64 R6, [R1+0x19e0] ;  /* 0x0019e00001067983 */ /* 0x001ea20000300a00 */
[----:B------:R-:W3:Y:S02]  /*25d90*/  LDL.LU.64 R4, [R1+0x19d8] ;  /* 0x0019d80001047983 */ /* 0x000ee40000300a00 */
[----:B------:R-:W3:Y:S02]  /*25da0*/  LDL.LU.64 R14, [R1+0x19d0] ;  /* 0x0019d000010e7983 */ /* 0x000ee40000300a00 */
[----:B------:R-:W3:Y:S02]  /*25db0*/  LDL.LU.64 R12, [R1+0x19c8] ;  /* 0x0019c800010c7983 */ /* 0x000ee40000300a00 */
[----:B---3--:R-:W-:Y:S01]  /*25dc0*/  HMMA.16816.F32.BF16 R8, R8, R4, R12 ;  /* 0x000000040808723c */ /* 0x008fe2000004180c */
[----:B------:R-:W3:Y:S01]  /*25dd0*/  LDL.LU.64 R14, [R1+0x19c0] ;  /* 0x0019c000010e7983 */ /* 0x000ee20000300a00 */
[----:B------:R-:W3:Y:S02]  /*25de0*/  LDL.LU.64 R12, [R1+0x19b8] ;  /* 0x0019b800010c7983 */ /* 0x000ee40000300a00 */
[----:B--2---:R-:W-:Y:S02]  /*25df0*/  STL.64 [R1+0x1968], R6 ;  /* 0x0019680601007387 */ /* 0x004fe40000100a00 */
[----:B------:R0:W-:Y:S11]  /*25e00*/  STL.64 [R1+0x1960], R4 ;  /* 0x0019600401007387 */ /* 0x0001f60000100a00 */
[----:B------:R-:W-:Y:S06]  /*25e10*/  @!UPT UIADD3 URZ, URZ, URZ, URZ ;  /* 0x0000003f3f3ff290 */ /* 0x000fec000fffe03f */
[----:B------:R1:W-:Y:S01]  /*25e20*/  STL.64 [R1+0xf0], R8 ;  /* 0x0000f00801007387 */ /* 0x0003e20000100a00 */
[----:B------:R-:W-:Y:S02]  /*25e30*/  STL.64 [R1+0xf8], R10 ;  /* 0x0000f80a01007387 */ /* 0x000fe40000100a00 */
[----:B0-----:R-:W3:Y:S01]  /*25e40*/  LDL.64 R4, [R1+0x60] ;  /* 0x0000600001047983 */ /* 0x001ee20000100a00 */
[----:B-1----:R-:W2:Y:S01]  /*25e50*/  LDL.LU.64 R8, [R1+0x30] ;  /* 0x0000300001087983 */ /* 0x002ea20000300a00 */
[C---:B---3--:R-:W-:Y:S11]  /*25e60*/  HMMA.16816.F32.BF16 R24, R12.reuse, R4, R24 ;  /* 0x000000040c18723c */ /* 0x048ff60000041818 */
[----:B------:R-:W-:Y:S11]  /*25e70*/  @!UPT UIADD3 URZ, URZ, URZ, URZ ;  /* 0x0000003f3f3ff290 */ /* 0x000ff6000fffe03f */
[----:B------:R-:W-:Y:S01]  /*25e80*/  @!UPT UIADD3 URZ, URZ, URZ, URZ ;  /* 0x0000003f3f3ff290 */ /* 0x000fe2000fffe03f */
[----:B------:R-:W-:Y:S01]  /*25e90*/  STL.64 [R1+0x140], R24 ;  /* 0x0001401801007387 */ /* 0x000fe20000100a00 */
[----:B------:R0:W-:Y:S03]  /*25ea0*/  STL.64 [R1+0x148], R26 ;  /* 0x0001481a01007387 */ /* 0x0001e60000100a00 */
[----:B0-----:R-:W3:Y:S01]  /*25eb0*/  LDL.LU.64 R26, [R1+0x19b0] ;  /* 0x0019b000011a7983 */ /* 0x001ee20000300a00 */
[----:B------:R-:W3:Y:S02]  /*25ec0*/  LDL.LU.64 R24, [R1+0x19a8] ;  /* 0x0019a80001187983 */ /* 0x000ee40000300a00 */
[----:B------:R-:W-:Y:S02]  /*25ed0*/  IMAD.MOV.U32 R11, RZ, RZ, R4 ;  /* 0x000000ffff0b7224 */ /* 0x000fe400078e0004 */
[----:B------:R-:W-:Y:S02]  /*25ee0*/  IMAD.MOV.U32 R10, RZ, RZ, R5 ;  /* 0x000000ffff0a7224 */ /* 0x000fe400078e0005 */
[----:B---3--:R-:W-:Y:S01]  /*25ef0*/  HMMA.16816.F32.BF16 R4, R12, R16, R24 ;  /* 0x000000100c04723c */ /* 0x008fe20000041818 */
[----:B------:R-:W3:Y:S11]  /*25f00*/  LDL.LU R24, [R1+0x390] ;  /* 0x0003900001187983 */ /* 0x000ef60000300800 */
[----:B------:R-:W-:Y:S11]  /*25f10*/  @!UPT UIADD3 URZ, URZ, URZ, URZ ;  /* 0x0000003f3f3ff290 */ /* 0x000ff6000fffe03f */
[----:B------:R0:W-:Y:S01]  /*25f20*/  STL.64 [R1+0x130], R4 ;  /* 0x0001300401007387 */ /* 0x0001e20000100a00 */
[----:B------:R-:W-:Y:S02]  /*25f30*/  STL.64 [R1+0x138], R6 ;  /* 0x0001380601007387 */ /* 0x000fe40000100a00 */
[----:B------:R-:W3:Y:S02]  /*25f40*/  LDL.LU R25, [R1+0x394] ;  /* 0x0003940001197983 */ /* 0x000ee40000300800 */
[----:B------:R-:W4:Y:S01]  /*25f50*/  LDL.LU R26, [R1+0x398] ;  /* 0x00039800011a7983 */ /* 0x000f220000300800 */
[----:B------:R-:W4:Y:S01]  /*25f60*/  LDL.LU R27, [R1+0x39c] ;  /* 0x00039c00011b7983 */ /* 0x000f220000300800 */
[----:B------:R-:W2:Y:S02]  /*25f70*/  LDL.LU R16, [R1+0x4f0] ;  /* 0x0004f00001107983 */ /* 0x000ea40000300800 */
[----:B------:R-:W2:Y:S02]  /*25f80*/  LDL.LU R17, [R1+0x4f4] ;  /* 0x0004f40001117983 */ /* 0x000ea40000300800 */
[----:B------:R-:W2:Y:S01]  /*25f90*/  LDL.LU R18, [R1+0x4f8] ;  /* 0x0004f80001127983 */ /* 0x000ea20000300800 */
[----:B------:R-:W2:Y:S01]  /*25fa0*/  LDL.LU R19, [R1+0x4fc] ;  /* 0x0004fc0001137983 */ /* 0x000ea20000300800 */
[----:B0-----:R-:W-:-:S02]  /*25fb0*/  IMAD.MOV.U32 R4, RZ, RZ, R22 ;  /* 0x000000ffff047224 */ /* 0x001fc400078e0016 */
[----:B------:R-:W-:Y:S01]  /*25fc0*/  IMAD.MOV.U32 R5, RZ, RZ, R0 ;  /* 0x000000ffff057224 */ /* 0x000fe200078e0000 */
[----:B--2---:R-:W-:Y:S01]  /*25fd0*/  STL.64 [R1+0x1978], R18 ;  /* 0x0019781201007387 */ /* 0x004fe20000100a00 */
[----:B------:R-:W-:Y:S03]  /*25fe0*/  STL.64 [R1+0x1970], R16 ;  /* 0x0019701001007387 */ /* 0x000fe60000100a00 */
[----:B------:R0:W-:Y:S02]  /*25ff0*/  STL.64 [R1+0x1980], R4 ;  /* 0x0019800401007387 */ /* 0x0001e40000100a00 */
[----:B0-----:R-:W2:Y:S04]  /*26000*/  LDL.64 R4, [R1+0x20] ;  /* 0x0000200001047983 */ /* 0x001ea80000100a00 */
[----:B--2---:R0:W-:Y:S01]  /*26010*/  STL.64 [R1+0x1998], R4 ;  /* 0x0019980401007387 */ /* 0x0041e20000100a00 */
[----:B------:R-:W2:Y:S02]  /*26020*/  LDL.LU R16, [R1+0x500] ;  /* 0x0005000001107983 */ /* 0x000ea40000300800 */
[----:B------:R-:W2:Y:S02]  /*26030*/  LDL.LU R17, [R1+0x504] ;  /* 0x0005040001117983 */ /* 0x000ea40000300800 */
[----:B------:R-:W2:Y:S01]  /*26040*/  LDL.LU R18, [R1+0x508] ;  /* 0x0005080001127983 */ /* 0x000ea20000300800 */
[----:B------:R-:W2:Y:S04]  /*26050*/  LDL.LU R19, [R1+0x50c] ;  /* 0x00050c0001137983 */ /* 0x000ea80000300800 */
[----:B0-----:R-:W3:Y:S01]  /*26060*/  LDL.LU R4, [R1+0x520] ;  /* 0x0005200001047983 */ /* 0x001ee20000300800 */
[----:B------:R-:W3:Y:S02]  /*26070*/  LDL.LU R5, [R1+0x524] ;  /* 0x0005240001057983 */ /* 0x000ee40000300800 */
[----:B------:R-:W3:Y:S02]  /*26080*/  LDL.LU R6, [R1+0x528] ;  /* 0x0005280001067983 */ /* 0x000ee40000300800 */
[----:B------:R-:W3:Y:S01]  /*26090*/  LDL.LU R7, [R1+0x52c] ;  /* 0x00052c0001077983 */ /* 0x000ee20000300800 */
[----:B--2---:R-:W-:Y:S01]  /*260a0*/  STL.64 [R1+0x1990], R18 ;  /* 0x0019901201007387 */ /* 0x004fe20000100a00 */
[----:B------:R0:W-:Y:S03]  /*260b0*/  STL.64 [R1+0x1988], R16 ;  /* 0x0019881001007387 */ /* 0x0001e60000100a00 */
[----:B0-----:R-:W2:Y:S01]  /*260c0*/  LDL.LU R16, [R1+0x510] ;  /* 0x0005100001107983 */ /* 0x001ea20000300800 */
[----:B------:R-:W2:Y:S02]  /*260d0*/  LDL.LU R17, [R1+0x514] ;  /* 0x0005140001117983 */ /* 0x000ea40000300800 */
[----:B------:R-:W2:Y:S02]  /*260e0*/  LDL.LU R18, [R1+0x518] ;  /* 0x0005180001127983 */ /* 0x000ea40000300800 */
[----:B------:R-:W2:Y:S01]  /*260f0*/  LDL.LU R19, [R1+0x51c] ;  /* 0x00051c0001137983 */ /* 0x000ea20000300800 */
[----:B----4-:R-:W-:Y:S01]  /*26100*/  STL.64 [R1+0x18a0], R26 ;  /* 0x0018a01a01007387 */ /* 0x010fe20000100a00 */
[----:B---3--:R0:W-:Y:S03]  /*26110*/  STL.64 [R1+0x1898], R24 ;  /* 0x0018981801007387 */ /* 0x0081e60000100a00 */
[----:B0-----:R-:W3:Y:S01]  /*26120*/  LDL.LU R24, [R1+0x530] ;  /* 0x0005300001187983 */ /* 0x001ee20000300800 */
[----:B------:R-:W3:Y:S02]  /*26130*/  LDL.LU R25, [R1+0x534] ;  /* 0x0005340001197983 */ /* 0x000ee40000300800 */
[----:B------:R-:W3:Y:S02]  /*26140*/  LDL.LU R26, [R1+0x538] ;  /* 0x00053800011a7983 */ /* 0x000ee40000300800 */
[----:B------:R-:W3:Y:S02]  /*26150*/  LDL.LU R27, [R1+0x53c] ;  /* 0x00053c00011b7983 */ /* 0x000ee40000300800 */
[----:B------:R-:W-:-:S02]  /*26160*/  IMAD.MOV.U32 R28, RZ, RZ, R20 ;  /* 0x000000ffff1c7224 */ /* 0x000fc400078e0014 */
[----:B------:R-:W-:Y:S01]  /*26170*/  IMAD.MOV.U32 R0, RZ, RZ, R21 ;  /* 0x000000ffff007224 */ /* 0x000fe200078e0015 */
[----:B---3--:R-:W-:Y:S11]  /*26180*/  HMMA.16816.F32.BF16 R24, R12, R20, R24 ;  /* 0x000000140c18723c */ /* 0x008ff60000041818 */
[----:B------:R-:W-:Y:S11]  /*26190*/  @!UPT UIADD3 URZ, URZ, URZ, URZ ;  /* 0x0000003f3f3ff290 */ /* 0x000ff6000fffe03f */
[----:B------:R-:W-:Y:S01]  /*261a0*/  @!UPT UIADD3 URZ, URZ, URZ, URZ ;  /* 0x0000003f3f3ff290 */ /* 0x000fe2000fffe03f */
[----:B------:R-:W-:Y:S01]  /*261b0*/  STL.64 [R1+0x120], R24 ;  /* 0x0001201801007387 */ /* 0x000fe20000100a00 */
[----:B------:R-:W-:Y:S02]  /*261c0*/  STL.64 [R1+0x128], R26 ;  /* 0x0001281a01007387 */ /* 0x000fe40000100a00 */
[----:B------:R-:W3:Y:S02]  /*261d0*/  LDL.LU R20, [R1+0x2b0] ;  /* 0x0002b00001147983 */ /* 0x000ee40000300800 */
[----:B------:R-:W3:Y:S01]  /*261e0*/  LDL.LU R21, [R1+0x2b4] ;  /* 0x0002b40001157983 */ /* 0x000ee20000300800 */
[----:B------:R-:W4:Y:S01]  /*261f0*/  LDL.LU R22, [R1+0x2b8] ;  /* 0x0002b80001167983 */ /* 0x000f220000300800 */
[----:B------:R-:W4:Y:S03]  /*26200*/  LDL.LU R23, [R1+0x2bc] ;  /* 0x0002bc0001177983 */ /* 0x000f260000300800 */
[----:B----4-:R-:W-:Y:S01]  /*26210*/  STL.64 [R1+0x18e0], R22 ;  /* 0x0018e01601007387 */ /* 0x010fe20000100a00 */
[----:B---3--:R0:W-:Y:S02]  /*26220*/  STL.64 [R1+0x18d8], R20 ;  /* 0x0018d81401007387 */ /* 0x0081e40000100a00 */
[----:B0-----:R-:W-:-:S02]  /*26230*/  IMAD.MOV.U32 R20, RZ, RZ, R29 ;  /* 0x000000ffff147224 */ /* 0x001fc400078e001d */
[----:B------:R-:W-:Y:S01]  /*26240*/  IMAD.MOV.U32 R21, RZ, RZ, R3 ;  /* 0x000000ffff157224 */ /* 0x000fe200078e0003 */
[----:B------:R-:W3:Y:S01]  /*26250*/  LDL.LU R29, [R1+0x19a4] ;  /* 0x0019a400011d7983 */ /* 0x000ee20000300800 */
[----:B------:R-:W4:Y:S02]  /*26260*/  LDL.LU R3, [R1+0x19a0] ;  /* 0x0019a00001037983 */ /* 0x000f240000300800 */
[----:B------:R-:W2:Y:S02]  /*26270*/  LDL.LU R24, [R1+0x3a0] ;  /* 0x0003a00001187983 */ /* 0x000ea40000300800 */
[----:B------:R-:W2:Y:S01]  /*26280*/  LDL.LU R25, [R1+0x3a4] ;  /* 0x0003a40001197983 */ /* 0x000ea20000300800 */
[----:B------:R-:W2:Y:S01]  /*26290*/  LDL.LU R26, [R1+0x3a8] ;  /* 0x0003a800011a7983 */ /* 0x000ea20000300800 */
[----:B------:R-:W2:Y:S01]  /*262a0*/  LDL.LU R27, [R1+0x3ac] ;  /* 0x0003ac00011b7983 */ /* 0x000ea20000300800 */
[C---:B------:R-:W-:Y:S02]  /*262b0*/  HMMA.16816.F32.BF16 R4, R12.reuse, R8, R4 ;  /* 0x000000080c04723c */ /* 0x040fe40000041804 */
[----:B--2---:R-:W-:Y:S01]  /*262c0*/  STL.64 [R1+0x18b0], R26 ;  /* 0x0018b01a01007387 */ /* 0x004fe20000100a00 */
[----:B------:R0:W-:Y:S03]  /*262d0*/  STL.64 [R1+0x18a8], R24 ;  /* 0x0018a81801007387 */ /* 0x0001e60000100a00 */
[----:B0-----:R-:W2:Y:S04]  /*262e0*/  LDL.64 R24, [R1+0x50] ;  /* 0x0000500001187983 */ /* 0x001ea80000100a00 */
[----:B--2---:R0:W-:Y:S04]  /*262f0*/  STL.64 [R1+0x1938], R24 ;  /* 0x0019381801007387 */ /* 0x0041e80000100a00 */
[----:B0-----:R-:W2:Y:S01]  /*26300*/  LDL.LU R24, [R1+0x4b0] ;  /* 0x0004b00001187983 */ /* 0x001ea20000300800 */
[----:B------:R-:W2:Y:S02]  /*26310*/  LDL.LU R25, [R1+0x4b4] ;  /* 0x0004b40001197983 */ /* 0x000ea40000300800 */
[----:B------:R-:W2:Y:S02]  /*26320*/  LDL.LU R26, [R1+0x4b8] ;  /* 0x0004b800011a7983 */ /* 0x000ea40000300800 */
[----:B------:R-:W2:Y:S04]  /*26330*/  LDL.LU R27, [R1+0x4bc] ;  /* 0x0004bc00011b7983 */ /* 0x000ea80000300800 */
[----:B------:R0:W-:Y:S01]  /*26340*/  STL.64 [R1+0x110], R4 ;  /* 0x0001100401007387 */ /* 0x0001e20000100a00 */
[----:B------:R-:W-:Y:S03]  /*26350*/  STL.64 [R1+0x118], R6 ;  /* 0x0001180601007387 */ /* 0x000fe60000100a00 */
[----:B0-----:R-:W2:Y:S01]  /*26360*/  LDL.LU.64 R4, [R1+0x1998] ;  /* 0x0019980001047983 */ /* 0x001ea20000300a00 */
[----:B------:R0:W-:Y:S01]  /*26370*/  STL.64 [R1+0x1930], R8 ;  /* 0x0019300801007387 */ /* 0x0001e20000100a00 */
[----:B--2---:R-:W-:Y:S01]  /*26380*/  HMMA.16816.F32.BF16 R16, R12, R4, R16 ;  /* 0x000000040c10723c */ /* 0x004fe20000041810 */
[----:B0-----:R-:W-:-:S02]  /*26390*/  IMAD.MOV.U32 R9, RZ, RZ, R4 ;  /* 0x000000ffff097224 */ /* 0x001fc400078e0004 */
[----:B------:R-:W-:Y:S11]  /*263a0*/  IMAD.MOV.U32 R8, RZ, RZ, R5 ;  /* 0x000000ffff087224 */ /* 0x000ff600078e0005 */
[----:B------:R-:W-:Y:S09]  /*263b0*/  @!UPT UIADD3 URZ, URZ, URZ, URZ ;  /* 0x0000003f3f3ff290 */ /* 0x000ff2000fffe03f */
[----:B------:R-:W-:Y:S01]  /*263c0*/  STL.64 [R1+0x240], R16 ;  /* 0x0002401001007387 */ /* 0x000fe20000100a00 */
[----:B------:R0:W-:Y:S03]  /*263d0*/  STL.64 [R1+0x248], R18 ;  /* 0x0002481201007387 */ /* 0x0001e60000100a00 */
[----:B0-----:R-:W2:Y:S01]  /*263e0*/  LDL.LU.64 R18, [R1+0x1990] ;  /* 0x0019900001127983 */ /* 0x001ea20000300a00 */
        /* <DEDUP_REMOVED lines=8> */
[----:B0-----:R-:W3:Y:S01]  /*26470*/  LDL.LU.64 R6, [R1+0x1968] ;  /* 0x0019680001067983 */ /* 0x001ee20000300a00 */
        /* <DEDUP_REMOVED lines=9> */
[----:B0-----:R-:W2:Y:S01]  /*26510*/  LDL.64 R20, [R1+0x10] ;  /* 0x0000100001147983 */ /* 0x001ea20000100a00 */
[----:B---3--:R-:W-:Y:S03]  /*26520*/  HMMA.16816.F32.BF16 R12, R12, R4, R24 ;  /* 0x000000040c0c723c */ /* 0x008fe60000041818 */
[----:B--2---:R0:W-:Y:S02]  /*26530*/  STL.64 [R1+0x1910], R20 ;  /* 0x0019101401007387 */ /* 0x0041e40000100a00 */
[----:B0-----:R-:W-:-:S02]  /*26540*/  IMAD.MOV.U32 R20, RZ, RZ, R9 ;  /* 0x000000ffff147224 */ /* 0x001fc400078e0009 */
[----:B------:R-:W-:-:S05]  /*26550*/  IMAD.MOV.U32 R21, RZ, RZ, R8 ;  /* 0x000000ffff157224 */ /* 0x000fca00078e0008 */
[----:B------:R-:W-:Y:S11]  /*26560*/  STL.64 [R1+0x1928], R20 ;  /* 0x0019281401007387 */ /* 0x000ff60000100a00 */
[----:B------:R0:W-:Y:S02]  /*26570*/  STL.64 [R1+0x3f0], R12 ;  /* 0x0003f00c01007387 */ /* 0x0001e40000100a00 */
[----:B------:R1:W-:Y:S01]  /*26580*/  STL.64 [R1+0x3f8], R14 ;  /* 0x0003f80e01007387 */ /* 0x0003e20000100a00 */
[----:B0-----:R-:W2:Y:S01]  /*26590*/  LDL.LU R12, [R1+0x4a0] ;  /* 0x0004a000010c7983 */ /* 0x001ea20000300800 */
[----:B------:R-:W2:Y:S02]  /*265a0*/  LDL.LU R13, [R1+0x4a4] ;  /* 0x0004a400010d7983 */ /* 0x000ea40000300800 */
[----:B-1----:R-:W3:Y:S02]  /*265b0*/  LDL.LU R14, [R1+0x4a8] ;  /* 0x0004a800010e7983 */ /* 0x002ee40000300800 */
[----:B------:R-:W3:Y:S02]  /*265c0*/  LDL.LU R15, [R1+0x4ac] ;  /* 0x0004ac00010f7983 */ /* 0x000ee40000300800 */
[----:B------:R-:W-:-:S02]  /*265d0*/  IMAD.MOV.U32 R25, RZ, RZ, R10 ;  /* 0x000000ffff197224 */ /* 0x000fc400078e000a */
[----:B------:R-:W-:Y:S01]  /*265e0*/  IMAD.MOV.U32 R24, RZ, RZ, R11 ;  /* 0x000000ffff187224 */ /* 0x000fe200078e000b */
[----:B---3--:R-:W-:Y:S01]  /*265f0*/  STL.64 [R1+0x1948], R14 ;  /* 0x0019480e01007387 */ /* 0x008fe20000100a00 */
[----:B--2---:R0:W-:Y:S03]  /*26600*/  STL.64 [R1+0x1940], R12 ;  /* 0x0019400c01007387 */ /* 0x0041e60000100a00 */
[----:B0-----:R-:W2:Y:S01]  /*26610*/  LDL.LU R12, [R1+0x470] ;  /* 0x00047000010c7983 */ /* 0x001ea20000300800 */
[----:B------:R-:W2:Y:S02]  /*26620*/  LDL.LU R13, [R1+0x474] ;  /* 0x00047400010d7983 */ /* 0x000ea40000300800 */
[----:B------:R-:W2:Y:S02]  /*26630*/  LDL.LU R14, [R1+0x478] ;  /* 0x00047800010e7983 */ /* 0x000ea40000300800 */
[----:B------:R-:W2:Y:S01]  /*26640*/  LDL.LU R15, [R1+0x47c] ;  /* 0x00047c00010f7983 */ /* 0x000ea20000300800 */
[----:B------:R-:W3:Y:S01]  /*26650*/  LDL.LU R8, [R1+0x440] ;  /* 0x0004400001087983 */ /* 0x000ee20000300800 */
[----:B------:R-:W3:Y:S02]  /*26660*/  LDL.LU R9, [R1+0x444] ;  /* 0x0004440001097983 */ /* 0x000ee40000300800 */
[----:B------:R-:W3:Y:S02]  /*26670*/  LDL.LU R10, [R1+0x448] ;  /* 0x00044800010a7983 */ /* 0x000ee40000300800 */
[----:B------:R-:W3:Y:S01]  /*26680*/  LDL.LU R11, [R1+0x44c] ;  /* 0x00044c00010b7983 */ /* 0x000ee20000300800 */
[----:B------:R-:W2:Y:S01]  /*26690*/  LDL.LU R20, [R1+0x430] ;  /* 0x0004300001147983 */ /* 0x000ea20000300800 */
[----:B------:R-:W2:Y:S02]  /*266a0*/  LDL.LU R21, [R1+0x434] ;  /* 0x0004340001157983 */ /* 0x000ea40000300800 */
[----:B------:R-:W2:Y:S02]  /*266b0*/  LDL.LU R22, [R1+0x438] ;  /* 0x0004380001167983 */ /* 0x000ea40000300800 */
[----:B------:R-:W2:Y:S01]  /*266c0*/  LDL.LU R23, [R1+0x43c] ;  /* 0x00043c0001177983 */ /* 0x000ea20000300800 */
[----:B------:R-:W-:Y:S01]  /*266d0*/  STL.64 [R1+0x18f0], R6 ;  /* 0x0018f00601007387 */ /* 0x000fe20000100a00 */
[----:B------:R0:W-:Y:S03]  /*266e0*/  STL.64 [R1+0x18e8], R4 ;  /* 0x0018e80401007387 */ /* 0x0001e60000100a00 */
[----:B0-----:R-:W2:Y:S01]  /*266f0*/  LDL.LU R4, [R1+0x3d0] ;  /* 0x0003d00001047983 */ /* 0x001ea20000300800 */
[----:B------:R-:W2:Y:S02]  /*26700*/  LDL.LU R5, [R1+0x3d4] ;  /* 0x0003d40001057983 */ /* 0x000ea40000300800 */
[----:B------:R-:W2:Y:S02]  /*26710*/  LDL.LU R6, [R1+0x3d8] ;  /* 0x0003d80001067983 */ /* 0x000ea40000300800 */
[----:B------:R-:W2:Y:S02]  /*26720*/  LDL.LU R7, [R1+0x3dc] ;  /* 0x0003dc0001077983 */ /* 0x000ea40000300800 */
[----:B--2---:R-:W-:Y:S01]  /*26730*/  STL.64 [R1+0x1908], R6 ;  /* 0x0019080601007387 */ /* 0x004fe20000100a00 */
[----:B------:R0:W-:Y:S03]  /*26740*/  STL.64 [R1+0x1900], R4 ;  /* 0x0019000401007387 */ /* 0x0001e60000100a00 */
[----:B0-----:R-:W2:Y:S01]  /*26750*/  LDL.LU R4, [R1+0x410] ;  /* 0x0004100001047983 */ /* 0x001ea20000300800 */
[----:B------:R-:W2:Y:S02]  /*26760*/  LDL.LU R5, [R1+0x414] ;  /* 0x0004140001057983 */ /* 0x000ea40000300800 */
[----:B------:R-:W2:Y:S02]  /*26770*/  LDL.LU R6, [R1+0x418] ;  /* 0x0004180001067983 */ /* 0x000ea40000300800 */
[----:B------:R-:W2:Y:S01]  /*26780*/  LDL.LU R7, [R1+0x41c] ;  /* 0x00041c0001077983 */ /* 0x000ea20000300800 */
[C---:B------:R-:W-:Y:S01]  /*26790*/  HMMA.16816.F32.BF16 R24, R16.reuse, R24, R12 ;  /* 0x000000181018723c */ /* 0x040fe2000004180c */
[----:B--2---:R-:W-:Y:S01]  /*267a0*/  STL.64 [R1+0x1920], R6 ;  /* 0x0019200601007387 */ /* 0x004fe20000100a00 */
[----:B------:R0:W-:Y:S03]  /*267b0*/  STL.64 [R1+0x1918], R4 ;  /* 0x0019180401007387 */ /* 0x0001e60000100a00 */
[----:B0-----:R-:W2:Y:S01]  /*267c0*/  LDL.LU R4, [R1+0x420] ;  /* 0x0004200001047983 */ /* 0x001ea20000300800 */
[----:B------:R-:W2:Y:S02]  /*267d0*/  LDL.LU R5, [R1+0x424] ;  /* 0x0004240001057983 */ /* 0x000ea40000300800 */
[----:B------:R-:W2:Y:S02]  /*267e0*/  LDL.LU R6, [R1+0x428] ;  /* 0x0004280001067983 */ /* 0x000ea40000300800 */
[----:B------:R-:W2:Y:S01]  /*267f0*/  LDL.LU R7, [R1+0x42c] ;  /* 0x00042c0001077983 */ /* 0x000ea20000300800 */
[----:B------:R-:W2:Y:S01]  /*26800*/  LDL.LU.64 R14, [R1+0x1948] ;  /* 0x00194800010e7983 */ /* 0x000ea20000300a00 */
[----:B------:R-:W2:Y:S11]  /*26810*/  LDL.LU.64 R12, [R1+0x1940] ;  /* 0x00194000010c7983 */ /* 0x000eb60000300a00 */
[----:B------:R0:W-:Y:S02]  /*26820*/  STL.64 [R1+0x470], R24 ;  /* 0x0004701801007387 */ /* 0x0001e40000100a00 */
[----:B------:R-:W-:Y:S01]  /*26830*/  STL.64 [R1+0x478], R26 ;  /* 0x0004781a01007387 */ /* 0x000fe20000100a00 */
[----:B0-----:R-:W2:Y:S02]  /*26840*/  LDL.LU.64 R24, [R1+0x1938] ;  /* 0x0019380001187983 */ /* 0x001ea40000300a00 */
[----:B--2---:R-:W-:Y:S02]  /*26850*/  HMMA.16816.F32.BF16 R12, R16, R24, R12 ;  /* 0x00000018100c723c */ /* 0x004fe4000004180c */
[----:B------:R0:W-:Y:S04]  /*26860*/  STL.64 [R1+0x18c0], R24 ;  /* 0x0018c01801007387 */ /* 0x0001e80000100a00 */
[----:B0-----:R-:W2:Y:S11]  /*26870*/  LDL.64 R24, [R1+0x60] ;  /* 0x0000600001187983 */ /* 0x001eb60000100a00 */
[----:B------:R-:W-:Y:S06]  /*26880*/  @!UPT UIADD3 URZ, URZ, URZ, URZ ;  /* 0x0000003f3f3ff290 */ /* 0x000fec000fffe03f */
[----:B------:R-:W-:Y:S01]  /*26890*/  STL.64 [R1+0x460], R12 ;  /* 0x0004600c01007387 */ /* 0x000fe20000100a00 */
[----:B------:R0:W-:Y:S03]  /*268a0*/  STL.64 [R1+0x468], R14 ;  /* 0x0004680e01007387 */ /* 0x0001e60000100a00 */
[----:B0-----:R-:W2:Y:S01]  /*268b0*/  LDL R15, [R1+0xf70] ;  /* 0x000f7000010f7983 */ /* 0x001ea20000100800 */
[----:B------:R-:W-:Y:S02]  /*268c0*/  IMAD.MOV.U32 R12, RZ, RZ, R28 ;  /* 0x000000ffff0c7224 */ /* 0x000fe400078e001c */
[----:B------:R-:W-:-:S07]  /*268d0*/  IMAD.MOV.U32 R13, RZ, RZ, R0 ;  /* 0x000000ffff0d7224 */ /* 0x000fce00078e0000 */
[C---:B---3--:R-:W-:Y:S01]  /*268e0*/  HMMA.16816.F32.BF16 R8, R16.reuse, R12, R8 ;  /* 0x0000000c1008723c */ /* 0x048fe20000041808 */
[----:B--2---:R-:W-:Y:S11]  /*268f0*/  STL [R1+0x1860], R15 ;  /* 0x0018600f01007387 */ /* 0x004ff60000100800 */
[----:B------:R-:W-:Y:S11]  /*26900*/  @!UPT UIADD3 URZ, URZ, URZ, URZ ;  /* 0x0000003f3f3ff290 */ /* 0x000ff6000fffe03f */
[----:B------:R0:W-:Y:S02]  /*26910*/  STL.64 [R1+0x450], R8 ;  /* 0x0004500801007387 */ /* 0x0001e40000100a00 */
[----:B------:R-:W-:Y:S01]  /*26920*/  STL.64 [R1+0x458], R10 ;  /* 0x0004580a01007387 */ /* 0x000fe20000100a00 */
[----:B0-----:R-:W2:Y:S01]  /*26930*/  LDL.LU.64 R8, [R1+0x1930] ;  /* 0x0019300001087983 */ /* 0x001ea20000300a00 */
[----:B------:R0:W-:Y:S03]  /*26940*/  STL.64 [R1+0x18b8], R12 ;  /* 0x0018b80c01007387 */ /* 0x0001e60000100a00 */
[----:B0-----:R-:W3:Y:S01]  /*26950*/  LDL.LU R12, [R1+0x3b0] ;  /* 0x0003b000010c7983 */ /* 0x001ee20000300800 */
[----:B------:R-:W3:Y:S02]  /*26960*/  LDL.LU R13, [R1+0x3b4] ;  /* 0x0003b400010d7983 */ /* 0x000ee40000300800 */
[----:B------:R-:W3:Y:S02]  /*26970*/  LDL.LU R14, [R1+0x3b8] ;  /* 0x0003b800010e7983 */ /* 0x000ee40000300800 */
[----:B------:R-:W3:Y:S01]  /*26980*/  LDL.LU R15, [R1+0x3bc] ;  /* 0x0003bc00010f7983 */ /* 0x000ee20000300800 */
[C---:B--2---:R-:W-:Y:S11]  /*26990*/  HMMA.16816.F32.BF16 R20, R16.reuse, R8, R20 ;  /* 0x000000081014723c */ /* 0x044ff60000041814 */
[----:B------:R-:W-:Y:S11]  /*269a0*/  @!UPT UIADD3 URZ, URZ, URZ, URZ ;  /* 0x0000003f3f3ff290 */ /* 0x000ff6000fffe03f */
[----:B------:R-:W-:Y:S01]  /*269b0*/  @!UPT UIADD3 URZ, URZ, URZ, URZ ;  /* 0x0000003f3f3ff290 */ /* 0x000fe2000fffe03f */
[----:B------:R0:W-:Y:S01]  /*269c0*/  STL.64 [R1+0x440], R20 ;  /* 0x0004401401007387 */ /* 0x0001e20000100a00 */
[----:B------:R1:W-:Y:S03]  /*269d0*/  STL.64 [R1+0x448], R22 ;  /* 0x0004481601007387 */ /* 0x0003e60000100a00 */
[----:B0-----:R-:W1:Y:S02]  /*269e0*/  LDL.LU.64 R20, [R1+0x1928] ;  /* 0x0019280001147983 */ /* 0x001e640000300a00 */
[C---:B-1----:R-:W-:Y:S02]  /*269f0*/  HMMA.16816.F32.BF16 R20, R16.reuse, R20, R4 ;  /* 0x000000141014723c */ /* 0x042fe40000041804 */
        /* <DEDUP_REMOVED lines=26> */
[----:B------:R-:W-:Y:S02]  /*26ba0*/  STL.64 [R1+0x1858], R6 ;  /* 0x0018580601007387 */ /* 0x000fe40000100a00 */
[----:B------:R0:W-:Y:S11]  /*26bb0*/  STL.64 [R1+0x1850], R4 ;  /* 0x0018500401007387 */ /* 0x0001f60000100a00 */
[----:B------:R-:W-:Y:S06]  /*26bc0*/  @!UPT UIADD3 URZ, URZ, URZ, URZ ;  /* 0x0000003f3f3ff290 */ /* 0x000fec000fffe03f */
[----:B------:R1:W-:Y:S01]  /*26bd0*/  STL.64 [R1+0x370], R16 ;  /* 0x0003701001007387 */ /* 0x0003e20000100a00 */
[----:B------:R-:W-:Y:S02]  /*26be0*/  STL.64 [R1+0x378], R18 ;  /* 0x0003781201007387 */ /* 0x000fe40000100a00 */
[----:B0-----:R-:W2:Y:S02]  /*26bf0*/  LDL.LU R4, [R1+0x3c0] ;  /* 0x0003c00001047983 */ /* 0x001ea40000300800 */
[----:B------:R-:W2:Y:S01]  /*26c00*/  LDL.LU R5, [R1+0x3c4] ;  /* 0x0003c40001057983 */ /* 0x000ea20000300800 */
[----:B------:R-:W2:Y:S01]  /*26c10*/  LDL.LU R6, [R1+0x3c8] ;  /* 0x0003c80001067983 */ /* 0x000ea20000300800 */
[----:B------:R-:W2:Y:S02]  /*26c20*/  LDL.LU R7, [R1+0x3cc] ;  /* 0x0003cc0001077983 */ /* 0x000ea40000300800 */
[----:B-1----:R-:W-:Y:S02]  /*26c30*/  IMAD.MOV.U32 R17, RZ, RZ, R0 ;  /* 0x000000ffff117224 */ /* 0x002fe400078e0000 */
[----:B------:R-:W-:Y:S01]  /*26c40*/  IMAD.MOV.U32 R0, RZ, RZ, R25 ;  /* 0x000000ffff007224 */ /* 0x000fe200078e0019 */
[C---:B--2---:R-:W-:Y:S11]  /*26c50*/  HMMA.16816.F32.BF16 R4, R20.reuse, R24, R4 ;  /* 0x000000181404723c */ /* 0x044ff60000041804 */
[----:B------:R-:W-:Y:S11]  /*26c60*/  @!UPT UIADD3 URZ, URZ, URZ, URZ ;  /* 0x0000003f3f3ff290 */ /* 0x000ff6000fffe03f */
[----:B------:R-:W-:Y:S01]  /*26c70*/  @!UPT UIADD3 URZ, URZ, URZ, URZ ;  /* 0x0000003f3f3ff290 */ /* 0x000fe2000fffe03f */
[----:B------:R-:W-:Y:S01]  /*26c80*/  STL.64 [R1+0x3e0], R4 ;  /* 0x0003e00401007387 */ /* 0x000fe20000100a00 */
[----:B------:R0:W-:Y:S02]  /*26c90*/  STL.64 [R1+0x3e8], R6 ;  /* 0x0003e80601007387 */ /* 0x0001e40000100a00 */
[----:B0-----:R-:W-:Y:S02]  /*26ca0*/  IMAD.MOV.U32 R6, RZ, RZ, R24 ;  /* 0x000000ffff067224 */ /* 0x001fe400078e0018 */
[----:B------:R-:W3:Y:S02]  /*26cb0*/  LDL.LU.64 R24, [R1+0x18c0] ;  /* 0x0018c00001187983 */ /* 0x000ee40000300a00 */
[C---:B---3--:R-:W-:Y:S01]  /*26cc0*/  HMMA.16816.F32.BF16 R12, R20.reuse, R24, R12 ;  /* 0x00000018140c723c */ /* 0x048fe2000004180c */
[----:B------:R-:W-:Y:S02]  /*26cd0*/  IMAD.MOV.U32 R18, RZ, RZ, R24 ;  /* 0x000000ffff127224 */ /* 0x000fe400078e0018 */
[----:B------:R-:W-:Y:S11]  /*26ce0*/  IMAD.MOV.U32 R11, RZ, RZ, R25 ;  /* 0x000000ffff0b7224 */ /* 0x000ff600078e0019 */
[----:B------:R-:W-:Y:S09]  /*26cf0*/  @!UPT UIADD3 URZ, URZ, URZ, URZ ;  /* 0x0000003f3f3ff290 */ /* 0x000ff2000fffe03f */
[----:B------:R0:W-:Y:S01]  /*26d00*/  STL.64 [R1+0x3d0], R12 ;  /* 0x0003d00c01007387 */ /* 0x0001e20000100a00 */
[----:B------:R-:W-:Y:S03]  /*26d10*/  STL.64 [R1+0x3d8], R14 ;  /* 0x0003d80e01007387 */ /* 0x000fe60000100a00 */
[----:B0-----:R-:W2:Y:S01]  /*26d20*/  LDL.LU.64 R12, [R1+0x18b8] ;  /* 0x0018b800010c7983 */ /* 0x001ea20000300a00 */
[----:B------:R-:W2:Y:S02]  /*26d30*/  LDL.LU.64 R26, [R1+0x18b0] ;  /* 0x0018b000011a7983 */ /* 0x000ea40000300a00 */
[----:B------:R-:W2:Y:S02]  /*26d40*/  LDL.LU.64 R24, [R1+0x18a8] ;  /* 0x0018a80001187983 */ /* 0x000ea40000300a00 */
[----:B------:R-:W-:Y:S01]  /*26d50*/  IMAD.MOV.U32 R16, RZ, RZ, R10 ;  /* 0x000000ffff107224 */ /* 0x000fe200078e000a */
[----:B------:R-:W-:Y:S04]  /*26d60*/  STL [R1+0x1880], R18 ;  /* 0x0018801201007387 */ /* 0x000fe80000100800 */
[----:B------:R0:W-:Y:S04]  /*26d70*/  STL.64 [R1+0x1878], R16 ;  /* 0x0018781001007387 */ /* 0x0001e80000100a00 */
[----:B0-----:R-:W3:Y:S01]  /*26d80*/  LDL.64 R16, [R1+0x20] ;  /* 0x0000200001107983 */ /* 0x001ee20000100a00 */
[C---:B--2---:R-:W-:Y:S03]  /*26d90*/  HMMA.16816.F32.BF16 R12, R20.reuse, R12, R24 ;  /* 0x0000000c140c723c */ /* 0x044fe60000041818 */
[----:B------:R-:W2:Y:S01]  /*26da0*/  LDL.LU.64 R26, [R1+0x18a0] ;  /* 0x0018a000011a7983 */ /* 0x000ea20000300a00 */
[----:B------:R-:W2:Y:S11]  /*26db0*/  LDL.LU.64 R24, [R1+0x1898] ;  /* 0x0018980001187983 */ /* 0x000eb60000300a00 */
[----:B------:R-:W-:Y:S08]  /*26dc0*/  @!UPT UIADD3 URZ, URZ, URZ, URZ ;  /* 0x0000003f3f3ff290 */ /* 0x000ff0000fffe03f */
[----:B------:R-:W-:Y:S01]  /*26dd0*/  STL.64 [R1+0x3c0], R12 ;  /* 0x0003c00c01007387 */ /* 0x000fe20000100a00 */
[----:B------:R2:W-:Y:S02]  /*26de0*/  STL.64 [R1+0x3c8], R14 ;  /* 0x0003c80e01007387 */ /* 0x0005e40000100a00 */
[----:B--2---:R-:W-:Y:S01]  /*26df0*/  HMMA.16816.F32.BF16 R12, R20, R8, R24 ;  /* 0x00000008140c723c */ /* 0x004fe20000041818 */
[----:B------:R-:W2:Y:S11]  /*26e00*/  LDL.LU R24, [R1+0x200] ;  /* 0x0002000001187983 */ /* 0x000eb60000300800 */
[----:B------:R-:W-:Y:S11]  /*26e10*/  @!UPT UIADD3 URZ, URZ, URZ, URZ ;  /* 0x0000003f3f3ff290 */ /* 0x000ff6000fffe03f */
[----:B------:R-:W-:Y:S01]  /*26e20*/  STL.64 [R1+0x3b0], R12 ;  /* 0x0003b00c01007387 */ /* 0x000fe20000100a00 */
[----:B------:R-:W-:Y:S02]  /*26e30*/  STL.64 [R1+0x3b8], R14 ;  /* 0x0003b80e01007387 */ /* 0x000fe40000100a00 */
[----:B------:R-:W2:Y:S02]  /*26e40*/  LDL.LU R25, [R1+0x204] ;  /* 0x0002040001197983 */ /* 0x000ea40000300800 */
[----:B------:R-:W2:Y:S01]  /*26e50*/  LDL.LU R26, [R1+0x208] ;  /* 0x00020800011a7983 */ /* 0x000ea20000300800 */
[----:B------:R-:W2:Y:S04]  /*26e60*/  LDL.LU R27, [R1+0x20c] ;  /* 0x00020c00011b7983 */ /* 0x000ea80000300800 */
[----:B--2---:R-:W-:Y:S01]  /*26e70*/  STL.64 [R1+0x1870], R26 ;  /* 0x0018701a01007387 */ /* 0x004fe20000100a00 */
        /* <DEDUP_REMOVED lines=11> */
[----:B------:R-:W4:Y:S01]  /*26f30*/  LDL.LU R12, [R1+0x2c0] ;  /* 0x0002c000010c7983 */ /* 0x000f220000300800 */
[----:B------:R-:W4:Y:S02]  /*26f40*/  LDL.LU R13, [R1+0x2c4] ;  /* 0x0002c400010d7983 */ /* 0x000f240000300800 */
[----:B------:R-:W4:Y:S02]  /*26f50*/  LDL.LU R14, [R1+0x2c8] ;  /* 0x0002c800010e7983 */ /* 0x000f240000300800 */
[----:B------:R-:W4:Y:S01]  /*26f60*/  LDL.LU R15, [R1+0x2cc] ;  /* 0x0002cc00010f7983 */ /* 0x000f220000300800 */
[----:B------:R-:W4:Y:S01]  /*26f70*/  LDL.64 R4, [R1] ;  /* 0x0000000001047983 */ /* 0x000f220000100a00 */
[----:B------:R0:W-:Y:S03]  /*26f80*/  STL.64 [R1+0x1808], R8 ;  /* 0x0018080801007387 */ /* 0x0001e60000100a00 */
[----:B0-----:R-:W4:Y:S01]  /*26f90*/  LDL.64 R8, [R1+0x40] ;  /* 0x0000400001087983 */ /* 0x001f220000100a00 */
[----:B---3--:R-:W-:-:S02]  /*26fa0*/  IMAD.MOV.U32 R10, RZ, RZ, R16 ;  /* 0x000000ffff0a7224 */ /* 0x008fc400078e0010 */
[----:B------:R-:W-:Y:S01]  /*26fb0*/  IMAD.MOV.U32 R7, RZ, RZ, R17 ;  /* 0x000000ffff077224 */ /* 0x000fe200078e0011 */
[C---:B--2---:R-:W-:Y:S01]  /*26fc0*/  HMMA.16816.F32.BF16 R24, R20.reuse, R16, R24 ;  /* 0x000000101418723c */ /* 0x044fe20000041818 */
[----:B----4-:R-:W-:Y:S11]  /*26fd0*/  STL.64 [R1+0x1810], R8 ;  /* 0x0018100801007387 */ /* 0x010ff60000100a00 */
[----:B------:R-:W-:Y:S11]  /*26fe0*/  @!UPT UIADD3 URZ, URZ, URZ, URZ ;  /* 0x0000003f3f3ff290 */ /* 0x000ff6000fffe03f */
[----:B------:R-:W-:Y:S01]  /*26ff0*/  STL.64 [R1+0x3a0], R24 ;  /* 0x0003a01801007387 */ /* 0x000fe20000100a00 */
[----:B------:R0:W-:Y:S03]  /*27000*/  STL.64 [R1+0x3a8], R26 ;  /* 0x0003a81a01007387 */ /* 0x0001e60000100a00 */
[----:B0-----:R-:W2:Y:S01]  /*27010*/  LDL.LU.64 R26, [R1+0x1890] ;  /* 0x00189000011a7983 */ /* 0x001ea20000300a00 */
[----:B------:R-:W2:Y:S02]  /*27020*/  LDL.LU.64 R24, [R1+0x1888] ;  /* 0x0018880001187983 */ /* 0x000ea40000300a00 */
[----:B------:R-:W3:Y:S02]  /*27030*/  LDL.LU R18, [R1+0x1880] ;  /* 0x0018800001127983 */ /* 0x000ee40000300800 */
[----:B------:R-:W2:Y:S02]  /*27040*/  LDL.LU.64 R16, [R1+0x1878] ;  /* 0x0018780001107983 */ /* 0x000ea40000300a00 */
[----:B------:R-:W-:Y:S01]  /*27050*/  IMAD.MOV.U32 R9, RZ, RZ, R11 ;  /* 0x000000ffff097224 */ /* 0x000fe200078e000b */
[----:B--2---:R-:W-:Y:S01]  /*27060*/  HMMA.16816.F32.BF16 R24, R20, R16, R24 ;  /* 0x000000101418723c */ /* 0x004fe20000041818 */
[----:B---3--:R-:W-:-:S05]  /*27070*/  IMAD.MOV.U32 R8, RZ, RZ, R18 ;  /* 0x000000ffff087224 */ /* 0x008fca00078e0012 */
[----:B------:R-:W-:Y:S11]  /*27080*/  STL.64 [R1+0x1828], R8 ;  /* 0x0018280801007387 */ /* 0x000ff60000100a00 */
[----:B------:R-:W-:Y:S06]  /*27090*/  @!UPT UIADD3 URZ, URZ, URZ, URZ ;  /* 0x0000003f3f3ff290 */ /* 0x000fec000fffe03f */
[----:B------:R-:W-:Y:S01]  /*270a0*/  STL.64 [R1+0x390], R24 ;  /* 0x0003901801007387 */ /* 0x000fe20000100a00 */
[----:B------:R0:W-:Y:S03]  /*270b0*/  STL.64 [R1+0x398], R26 ;  /* 0x0003981a01007387 */ /* 0x0001e60000100a00 */
[----:B0-----:R-:W2:Y:S01]  /*270c0*/  LDL.LU.64 R26, [R1+0x1870] ;  /* 0x00187000011a7983 */ /* 0x001ea20000300a00 */
[----:B------:R-:W2:Y:S02]  /*270d0*/  LDL.LU.64 R24, [R1+0x1868] ;  /* 0x0018680001187983 */ /* 0x000ea40000300a00 */
[----:B------:R0:W-:Y:S02]  /*270e0*/  STL.64 [R1+0x17e8], R16 ;  /* 0x0017e81001007387 */ /* 0x0001e40000100a00 */
[----:B0-----:R-:W-:Y:S02]  /*270f0*/  IMAD.MOV.U32 R16, RZ, RZ, R10 ;  /* 0x000000ffff107224 */ /* 0x001fe400078e000a */
[----:B------:R-:W-:-:S05]  /*27100*/  IMAD.MOV.U32 R17, RZ, RZ, R7 ;  /* 0x000000ffff117224 */ /* 0x000fca00078e0007 */
[----:B------:R0:W-:Y:S04]  /*27110*/  STL.64 [R1+0x1800], R16 ;  /* 0x0018001001007387 */ /* 0x0001e80000100a00 */
[----:B0-----:R-:W3:Y:S01]  /*27120*/  LDL.LU R16, [R1+0xd0] ;  /* 0x0000d00001107983 */ /* 0x001ee20000300800 */
[----:B------:R-:W3:Y:S02]  /*27130*/  LDL.LU R17, [R1+0xd4] ;  /* 0x0000d40001117983 */ /* 0x000ee40000300800 */
[----:B------:R-:W4:Y:S02]  /*27140*/  LDL.LU R18, [R1+0xd8] ;  /* 0x0000d80001127983 */ /* 0x000f240000300800 */
[----:B------:R-:W4:Y:S01]  /*27150*/  LDL.LU R19, [R1+0xdc] ;  /* 0x0000dc0001137983 */ /* 0x000f220000300800 */
[----:B------:R-:W-:Y:S01]  /*27160*/  HMMA.16816.F32.BF16 R12, R20, R4, R12 ;  /* 0x00000004140c723c */ /* 0x000fe2000004180c */
[----:B----4-:R-:W-:Y:S01]  /*27170*/  STL.64 [R1+0x1820], R18 ;  /* 0x0018201201007387 */ /* 0x010fe20000100a00 */
[----:B---3--:R0:W-:Y:S03]  /*27180*/  STL.64 [R1+0x1818], R16 ;  /* 0x0018181001007387 */ /* 0x0081e60000100a00 */
[----:B0-----:R-:W3:Y:S01]  /*27190*/  LDL.LU R16, [R1+0x100] ;  /* 0x0001000001107983 */ /* 0x001ee20000300800 */
[----:B------:R-:W3:Y:S02]  /*271a0*/  LDL.LU R17, [R1+0x104] ;  /* 0x0001040001117983 */ /* 0x000ee40000300800 */
[----:B------:R-:W4:Y:S02]  /*271b0*/  LDL.LU R18, [R1+0x108] ;  /* 0x0001080001127983 */ /* 0x000f240000300800 */
[----:B------:R-:W4:Y:S02]  /*271c0*/  LDL.LU R19, [R1+0x10c] ;  /* 0x00010c0001137983 */ /* 0x000f240000300800 */
[----:B------:R-:W-:Y:S01]  /*271d0*/  IMAD.MOV.U32 R8, RZ, RZ, R6 ;  /* 0x000000ffff087224 */ /* 0x000fe200078e0006 */
[----:B----4-:R-:W-:Y:S01]  /*271e0*/  STL.64 [R1+0x1838], R18 ;  /* 0x0018381201007387 */ /* 0x010fe20000100a00 */
[----:B---3--:R0:W-:Y:S03]  /*271f0*/  STL.64 [R1+0x1830], R16 ;  /* 0x0018301001007387 */ /* 0x0081e60000100a00 */
[----:B0-----:R-:W3:Y:S01]  /*27200*/  LDL.LU R16, [R1+0x150] ;  /* 0x0001500001107983 */ /* 0x001ee20000300800 */
[----:B------:R-:W3:Y:S02]  /*27210*/  LDL.LU R17, [R1+0x154] ;  /* 0x0001540001117983 */ /* 0x000ee40000300800 */
[----:B------:R-:W3:Y:S02]  /*27220*/  LDL.LU R18, [R1+0x158] ;  /* 0x0001580001127983 */ /* 0x000ee40000300800 */
[----:B------:R-:W3:Y:S01]  /*27230*/  LDL.LU R19, [R1+0x15c] ;  /* 0x00015c0001137983 */ /* 0x000ee20000300800 */
[----:B------:R0:W-:Y:S01]  /*27240*/  STL.64 [R1+0x380], R12 ;  /* 0x0003800c01007387 */ /* 0x0001e20000100a00 */
[----:B------:R1:W-:Y:S02]  /*27250*/  STL.64 [R1+0x388], R14 ;  /* 0x0003880e01007387 */ /* 0x0003e40000100a00 */
[----:B0-----:R-:W-:Y:S01]  /*27260*/  IMAD.MOV.U32 R13, RZ, RZ, R4 ;  /* 0x000000ffff0d7224 */ /* 0x001fe200078e0004 */
[----:B-1----:R-:W4:Y:S01]  /*27270*/  LDL.LU R15, [R1+0x1860] ;  /* 0x00186000010f7983 */ /* 0x002f220000300800 */
[----:B------:R-:W-:-:S02]  /*27280*/  IMAD.MOV.U32 R12, RZ, RZ, R5 ;  /* 0x000000ffff0c7224 */ /* 0x000fc400078e0005 */
[----:B------:R-:W2:Y:S02]  /*27290*/  LDL.LU.64 R6, [R1+0x1858] ;  /* 0x0018580001067983 */ /* 0x000ea40000300a00 */
[----:B------:R-:W2:Y:S02]  /*272a0*/  LDL.LU.64 R4, [R1+0x1850] ;  /* 0x0018500001047983 */ /* 0x000ea40000300a00 */
[----:B--2---:R-:W-:Y:S01]  /*272b0*/  HMMA.16816.F32.BF16 R20, R20, R4, R24 ;  /* 0x000000041414723c */ /* 0x004fe20000041818 */
[----:B------:R-:W3:Y:S01]  /*272c0*/  LDL.LU.64 R26, [R1+0x1848] ;  /* 0x00184800011a7983 */ /* 0x000ee20000300a00 */
[----:B------:R-:W3:Y:S11]  /*272d0*/  LDL.LU.64 R24, [R1+0x1840] ;  /* 0x0018400001187983 */ /* 0x000ef60000300a00 */
[----:B------:R-:W-:Y:S10]  /*272e0*/  @!UPT UIADD3 URZ, URZ, URZ, URZ ;  /* 0x0000003f3f3ff290 */ /* 0x000ff4000fffe03f */
[----:B------:R0:W-:Y:S01]  /*272f0*/  STL.64 [R1+0x2d0], R20 ;  /* 0x0002d01401007387 */ /* 0x0001e20000100a00 */
[----:B------:R1:W-:Y:S03]  /*27300*/  STL.64 [R1+0x2d8], R22 ;  /* 0x0002d81601007387 */ /* 0x0003e60000100a00 */
[----:B0-----:R-:W2:Y:S01]  /*27310*/  LDL.LU R20, [R1+0xe0] ;  /* 0x0000e00001147983 */ /* 0x001ea20000300800 */
[----:B------:R-:W2:Y:S02]  /*27320*/  LDL.LU R21, [R1+0xe4] ;  /* 0x0000e40001157983 */ /* 0x000ea40000300800 */
[----:B-1----:R-:W2:Y:S02]  /*27330*/  LDL.LU R22, [R1+0xe8] ;  /* 0x0000e80001167983 */ /* 0x002ea40000300800 */
[----:B------:R-:W2:Y:S01]  /*27340*/  LDL.LU R23, [R1+0xec] ;  /* 0x0000ec0001177983 */ /* 0x000ea20000300800 */
[----:B------:R-:W-:Y:S01]  /*27350*/  STL.64 [R1+0x17e0], R6 ;  /* 0x0017e00601007387 */ /* 0x000fe20000100a00 */
[----:B------:R0:W-:Y:S03]  /*27360*/  STL.64 [R1+0x17d8], R4 ;  /* 0x0017d80401007387 */ /* 0x0001e60000100a00 */
[----:B0-----:R-:W2:Y:S01]  /*27370*/  LDL.LU R4, [R1+0x260] ;  /* 0x0002600001047983 */ /* 0x001ea20000300800 */
[----:B------:R-:W2:Y:S02]  /*27380*/  LDL.LU R5, [R1+0x264] ;  /* 0x0002640001057983 */ /* 0x000ea40000300800 */
[----:B------:R-:W2:Y:S02]  /*27390*/  LDL.LU R6, [R1+0x268] ;  /* 0x0002680001067983 */ /* 0x000ea40000300800 */
[----:B------:R-:W2:Y:S02]  /*273a0*/  LDL.LU R7, [R1+0x26c] ;  /* 0x00026c0001077983 */ /* 0x000ea40000300800 */
[----:B------:R-:W-:-:S07]  /*273b0*/  IMAD.MOV.U32 R9, RZ, RZ, R0 ;  /* 0x000000ffff097224 */ /* 0x000fce00078e0000 */
[C---:B---3--:R-:W-:Y:S01]  /*273c0*/  HMMA.16816.F32.BF16 R8, R24.reuse, R8, R16 ;  /* 0x000000081808723c */ /* 0x048fe20000041810 */
[----:B--2---:R-:W-:Y:S01]  /*273d0*/  STL.64 [R1+0x17f8], R6 ;  /* 0x0017f80601007387 */ /* 0x004fe20000100a00 */
[----:B------:R0:W-:Y:S03]  /*273e0*/  STL.64 [R1+0x17f0], R4 ;  /* 0x0017f00401007387 */ /* 0x0001e60000100a00 */
[----:B0-----:R-:W2:Y:S01]  /*273f0*/  LDL.LU R4, [R1+0x210] ;  /* 0x0002100001047983 */ /* 0x001ea20000300800 */
[----:B------:R-:W2:Y:S02]  /*27400*/  LDL.LU R5, [R1+0x214] ;  /* 0x0002140001057983 */ /* 0x000ea40000300800 */
[----:B------:R-:W2:Y:S02]  /*27410*/  LDL.LU R6, [R1+0x218] ;  /* 0x0002180001067983 */ /* 0x000ea40000300800 */
[----:B------:R-:W2:Y:S01]  /*27420*/  LDL.LU R7, [R1+0x21c] ;  /* 0x00021c0001077983 */ /* 0x000ea20000300800 */
[----:B------:R-:W3:Y:S01]  /*27430*/  LDL.LU.64 R18, [R1+0x1838] ;  /* 0x0018380001127983 */ /* 0x000ee20000300a00 */
[----:B------:R-:W3:Y:S11]  /*27440*/  LDL.LU.64 R16, [R1+0x1830] ;  /* 0x0018300001107983 */ /* 0x000ef60000300a00 */
[----:B------:R0:W-:Y:S02]  /*27450*/  STL.64 [R1+0x2c0], R8 ;  /* 0x0002c00801007387 */ /* 0x0001e40000100a00 */
[----:B------:R3:W-:Y:S01]  /*27460*/  STL.64 [R1+0x2c8], R10 ;  /* 0x0002c80a01007387 */ /* 0x0007e20000100a00 */
[----:B0-----:R-:W3:Y:S02]  /*27470*/  LDL.LU.64 R8, [R1+0x1828] ;  /* 0x0018280001087983 */ /* 0x001ee40000300a00 */
[C---:B---3--:R-:W-:Y:S02]  /*27480*/  HMMA.16816.F32.BF16 R8, R24.reuse, R8, R16 ;  /* 0x000000081808723c */ /* 0x048fe40000041810 */
[----:B------:R-:W3:Y:S01]  /*27490*/  LDL.LU.64 R18, [R1+0x1820] ;  /* 0x0018200001127983 */ /* 0x000ee20000300a00 */
[----:B------:R-:W3:Y:S11]  /*274a0*/  LDL.LU.64 R16, [R1+0x1818] ;  /* 0x0018180001107983 */ /* 0x000ef60000300a00 */
[----:B------:R-:W-:Y:S09]  /*274b0*/  @!UPT UIADD3 URZ, URZ, URZ, URZ ;  /* 0x0000003f3f3ff290 */ /* 0x000ff2000fffe03f */
[----:B------:R0:W-:Y:S01]  /*274c0*/  STL.64 [R1+0x2b0], R8 ;  /* 0x0002b00801007387 */ /* 0x0001e20000100a00 */
[----:B------:R-:W-:Y:S03]  /*274d0*/  STL.64 [R1+0x2b8], R10 ;  /* 0x0002b80a01007387 */ /* 0x000fe60000100a00 */
[----:B0-----:R-:W2:Y:S02]  /*274e0*/  LDL.LU.64 R8, [R1+0x1810] ;  /* 0x0018100001087983 */ /* 0x001ea40000300a00 */
        /* <DEDUP_REMOVED lines=12> */
[----:B------:R-:W-:Y:S03]  /*275b0*/  STL.64 [R1+0x298], R18 ;  /* 0x0002981201007387 */ /* 0x000fe60000100a00 */
[----:B0-----:R-:W2:Y:S01]  /*275c0*/  LDL.LU.64 R16, [R1+0x1800] ;  /* 0x0018000001107983 */ /* 0x001ea20000300a00 */
[----:B------:R-:W-:Y:S02]  /*275d0*/  IMAD.MOV.U32 R28, RZ, RZ, R8 ;  /* 0x000000ffff1c7224 */ /* 0x000fe400078e0008 */
[----:B------:R-:W-:Y:S02]  /*275e0*/  IMAD.MOV.U32 R0, RZ, RZ, R9 ;  /* 0x000000ffff007224 */ /* 0x000fe400078e0009 */
[----:B----4-:R-:W0:Y:S04]  /*275f0*/  LDSM.16.MT88.4 R8, [R15+0x2000] ;  /* 0x002000000f08783b */ /* 0x010e280000004200 */
[----:B0-----:R-:W-:Y:S01]  /*27600*/  STL.64 [R1+0x17d0], R10 ;  /* 0x0017d00a01007387 */ /* 0x001fe20000100a00 */
[----:B------:R0:W-:Y:S02]  /*27610*/  STL.64 [R1+0x17c8], R8 ;  /* 0x0017c80801007387 */ /* 0x0001e40000100a00 */
[----:B0-----:R-:W-:-:S02]  /*27620*/  IMAD.MOV.U32 R8, RZ, RZ, R13 ;  /* 0x000000ffff087224 */ /* 0x001fc400078e000d */
[----:B------:R-:W-:Y:S02]  /*27630*/  IMAD.MOV.U32 R9, RZ, RZ, R12 ;  /* 0x000000ffff097224 */ /* 0x000fe400078e000c */
[----:B------:R-:W0:Y:S01]  /*27640*/  LDSM.16.MT88.4 R12, [R15+0x2080] ;  /* 0x002080000f0c783b */ /* 0x000e220000004200 */
[C---:B--2---:R-:W-:Y:S03]  /*27650*/  HMMA.16816.F32.BF16 R16, R24.reuse, R16, R4 ;  /* 0x000000101810723c */ /* 0x044fe60000041804 */
[----:B------:R-:W2:Y:S01]  /*27660*/  LDL.LU.64 R6, [R1+0x17f8] ;  /* 0x0017f80001067983 */ /* 0x000ea20000300a00 */
[----:B------:R-:W2:Y:S11]  /*27670*/  LDL.LU.64 R4, [R1+0x17f0] ;  /* 0x0017f00001047983 */ /* 0x000eb60000300a00 */
[----:B------:R-:W-:Y:S08]  /*27680*/  @!UPT UIADD3 URZ, URZ, URZ, URZ ;  /* 0x0000003f3f3ff290 */ /* 0x000ff0000fffe03f */
[----:B------:R1:W-:Y:S01]  /*27690*/  STL.64 [R1+0x280], R16 ;  /* 0x0002801001007387 */ /* 0x0003e20000100a00 */
[----:B------:R-:W-:Y:S03]  /*276a0*/  STL.64 [R1+0x288], R18 ;  /* 0x0002881201007387 */ /* 0x000fe60000100a00 */
[----:B-1----:R-:W2:Y:S01]  /*276b0*/  LDL.LU.64 R16, [R1+0x17e8] ;  /* 0x0017e80001107983 */ /* 0x002ea20000300a00 */
[----:B0-----:R-:W-:Y:S02]  /*276c0*/  STL [R1+0x1734], R15 ;  /* 0x0017340f01007387 */ /* 0x001fe40000100800 */
[----:B------:R-:W-:Y:S02]  /*276d0*/  STL [R1+0x1740], R14 ;  /* 0x0017400e01007387 */ /* 0x000fe40000100800 */
[----:B------:R0:W-:Y:S02]  /*276e0*/  STL.64 [R1+0x1738], R12 ;  /* 0x0017380c01007387 */ /* 0x0001e40000100a00 */
[----:B0-----:R-:W3:Y:S01]  /*276f0*/  LDL.LU R12, [R1+0x4d0] ;  /* 0x0004d000010c7983 */ /* 0x001ee20000300800 */
[----:B------:R-:W3:Y:S02]  /*27700*/  LDL.LU R13, [R1+0x4d4] ;  /* 0x0004d400010d7983 */ /* 0x000ee40000300800 */
[----:B------:R-:W3:Y:S02]  /*27710*/  LDL.LU R14, [R1+0x4d8] ;  /* 0x0004d800010e7983 */ /* 0x000ee40000300800 */
[----:B------:R-:W3:Y:S01]  /*27720*/  LDL.LU R15, [R1+0x4dc] ;  /* 0x0004dc00010f7983 */ /* 0x000ee20000300800 */
[C---:B--2---:R-:W-:Y:S01]  /*27730*/  HMMA.16816.F32.BF16 R16, R24.reuse, R16, R4 ;  /* 0x000000101810723c */ /* 0x044fe20000041804 */
[----:B------:R-:W2:Y:S01]  /*27740*/  LDL.LU.64 R6, [R1+0x17e0] ;  /* 0x0017e00001067983 */ /* 0x000ea20000300a00 */
[----:B------:R-:W4:Y:S11]  /*27750*/  LDL.LU.64 R4, [R1+0x17d8] ;  /* 0x0017d80001047983 */ /* 0x000f360000300a00 */
[----:B------:R-:W-:Y:S10]  /*27760*/  @!UPT UIADD3 URZ, URZ, URZ, URZ ;  /* 0x0000003f3f3ff290 */ /* 0x000ff4000fffe03f */
[----:B------:R-:W-:Y:S01]  /*27770*/  STL.64 [R1+0x270], R16 ;  /* 0x0002701001007387 */ /* 0x000fe20000100a00 */
[----:B------:R-:W-:Y:S02]  /*27780*/  STL.64 [R1+0x278], R18 ;  /* 0x0002781201007387 */ /* 0x000fe40000100a00 */
[----:B------:R-:W0:Y:S01]  /*27790*/  LDSM.16.MT88.4 R16, [R29+0x3000] ;  /* 0x003000001d10783b */ /* 0x000e220000004200 */
[----:B---3--:R-:W-:Y:S01]  /*277a0*/  HMMA.16816.F32.BF16 R8, R24, R8, R12 ;  /* 0x000000081808723c */ /* 0x008fe2000004180c */
[----:B0-----:R-:W-:Y:S02]  /*277b0*/  STL.64 [R1+0x1680], R18 ;  /* 0x0016801201007387 */ /* 0x001fe40000100a00 */
[----:B------:R-:W-:Y:S02]  /*277c0*/  STL.64 [R1+0x1678], R16 ;  /* 0x0016781001007387 */ /* 0x000fe40000100a00 */
[----:B------:R-:W3:Y:S11]  /*277d0*/  LDL.LU R12, [R1+0x1d0] ;  /* 0x0001d000010c7983 */ /* 0x000ef60000300800 */
[----:B------:R-:W-:Y:S07]  /*277e0*/  @!UPT UIADD3 URZ, URZ, URZ, URZ ;  /* 0x0000003f3f3ff290 */ /* 0x000fee000fffe03f */
[----:B------:R-:W-:Y:S01]  /*277f0*/  STL.64 [R1+0x260], R8 ;  /* 0x0002600801007387 */ /* 0x000fe20000100a00 */
[----:B------:R-:W-:Y:S01]  /*27800*/  STL.64 [R1+0x268], R10 ;  /* 0x0002680a01007387 */ /* 0x000fe20000100a00 */
[----:B------:R-:W3:Y:S02]  /*27810*/  LDL.LU R13, [R1+0x1d4] ;  /* 0x0001d400010d7983 */ /* 0x000ee40000300800 */
[----:B------:R-:W2:Y:S02]  /*27820*/  LDL.LU R14, [R1+0x1d8] ;  /* 0x0001d800010e7983 */ /* 0x000ea40000300800 */
[----:B------:R-:W2:Y:S02]  /*27830*/  LDL.LU R15, [R1+0x1dc] ;  /* 0x0001dc00010f7983 */ /* 0x000ea40000300800 */
[----:B--2---:R-:W-:Y:S01]  /*27840*/  STL.64 [R1+0x1750], R14 ;  /* 0x0017500e01007387 */ /* 0x004fe20000100a00 */
[----:B---3--:R0:W-:Y:S03]  /*27850*/  STL.64 [R1+0x1748], R12 ;  /* 0x0017480c01007387 */ /* 0x0081e60000100a00 */
[----:B0-----:R-:W2:Y:S04]  /*27860*/  LDL.LU.64 R12, [R1+0x10] ;  /* 0x00001000010c7983 */ /* 0x001ea80000300a00 */
[----:B--2---:R0:W-:Y:S04]  /*27870*/  STL.64 [R1+0x1768], R12 ;  /* 0x0017680c01007387 */ /* 0x0041e80000100a00 */
[----:B0-----:R-:W2:Y:S04]  /*27880*/  LDL.LU.64 R12, [R1+0x20] ;  /* 0x00002000010c7983 */ /* 0x001ea80000300a00 */
[----:B--2---:R0:W-:Y:S04]  /*27890*/  STL.64 [R1+0x1770], R12 ;  /* 0x0017700c01007387 */ /* 0x0041e80000100a00 */
[----:B0-----:R-:W2:Y:S01]  /*278a0*/  LDL.LU R12, [R1+0x5a0] ;  /* 0x0005a000010c7983 */ /* 0x001ea20000300800 */
[----:B------:R-:W2:Y:S02]  /*278b0*/  LDL.LU R13, [R1+0x5a4] ;  /* 0x0005a400010d7983 */ /* 0x000ea40000300800 */
[----:B------:R-:W3:Y:S02]  /*278c0*/  LDL.LU R14, [R1+0x5a8] ;  /* 0x0005a800010e7983 */ /* 0x000ee40000300800 */
[----:B------:R-:W3:Y:S02]  /*278d0*/  LDL.LU R15, [R1+0x5ac] ;  /* 0x0005ac00010f7983 */ /* 0x000ee40000300800 */
[----:B---3--:R-:W-:Y:S01]  /*278e0*/  STL.64 [R1+0x1780], R14 ;  /* 0x0017800e01007387 */ /* 0x008fe20000100a00 */
[----:B--2---:R0:W-:Y:S02]  /*278f0*/  STL.64 [R1+0x1778], R12 ;  /* 0x0017780c01007387 */ /* 0x0041e40000100a00 */
[----:B0-----:R-:W-:-:S02]  /*27900*/  IMAD.MOV.U32 R12, RZ, RZ, R21 ;  /* 0x000000ffff0c7224 */ /* 0x001fc400078e0015 */
[----:B------:R-:W-:Y:S02]  /*27910*/  IMAD.MOV.U32 R13, RZ, RZ, R20 ;  /* 0x000000ffff0d7224 */ /* 0x000fe400078e0014 */
[----:B------:R-:W0:Y:S04]  /*27920*/  LDSM.16.MT88.4 R20, [R29+0x3080] ;  /* 0x003080001d14783b */ /* 0x000e280000004200 */
[----:B------:R1:W-:Y:S04]  /*27930*/  STL.64 [R1+0x1798], R12 ;  /* 0x0017980c01007387 */ /* 0x0003e80000100a00 */
[----:B-1----:R-:W2:Y:S04]  /*27940*/  LDL.LU.64 R12, [R1+0x50] ;  /* 0x00005000010c7983 */ /* 0x002ea80000300a00 */
[----:B--2---:R1:W-:Y:S01]  /*27950*/  STL.64 [R1+0x17b0], R12 ;  /* 0x0017b00c01007387 */ /* 0x0043e20000100a00 */
[----:B------:R-:W2:Y:S02]  /*27960*/  LDL.LU R16, [R1+0x4e0] ;  /* 0x0004e00001107983 */ /* 0x000ea40000300800 */
[----:B------:R-:W2:Y:S02]  /*27970*/  LDL.LU R17, [R1+0x4e4] ;  /* 0x0004e40001117983 */ /* 0x000ea40000300800 */
[----:B------:R-:W3:Y:S01]  /*27980*/  LDL.LU R18, [R1+0x4e8] ;  /* 0x0004e80001127983 */ /* 0x000ee20000300800 */
[----:B------:R-:W3:Y:S01]  /*27990*/  LDL.LU R19, [R1+0x4ec] ;  /* 0x0004ec0001137983 */ /* 0x000ee20000300800 */
[----:B------:R-:W4:Y:S02]  /*279a0*/  LDL.LU R8, [R1+0x230] ;  /* 0x0002300001087983 */ /* 0x000f240000300800 */
[----:B------:R-:W4:Y:S02]  /*279b0*/  LDL.LU R9, [R1+0x234] ;  /* 0x0002340001097983 */ /* 0x000f240000300800 */
[----:B------:R-:W4:Y:S01]  /*279c0*/  LDL.LU R10, [R1+0x238] ;  /* 0x00023800010a7983 */ /* 0x000f220000300800 */
[----:B------:R-:W4:Y:S04]  /*279d0*/  LDL.LU R11, [R1+0x23c] ;  /* 0x00023c00010b7983 */ /* 0x000f280000300800 */
[----:B-1----:R-:W4:Y:S04]  /*279e0*/  LDL.LU.64 R12, [R1+0x60] ;  /* 0x00006000010c7983 */ /* 0x002f280000300a00 */
[----:B---3--:R-:W-:Y:S01]  /*279f0*/  STL.64 [R1+0x1760], R18 ;  /* 0x0017601201007387 */ /* 0x008fe20000100a00 */
[----:B--2---:R1:W-:Y:S03]  /*27a00*/  STL.64 [R1+0x1758], R16 ;  /* 0x0017581001007387 */ /* 0x0043e60000100a00 */
[----:B-1----:R-:W2:Y:S01]  /*27a10*/  LDL.LU R16, [R1+0x1e0] ;  /* 0x0001e00001107983 */ /* 0x002ea20000300800 */
[----:B------:R-:W2:Y:S02]  /*27a20*/  LDL.LU R17, [R1+0x1e4] ;  /* 0x0001e40001117983 */ /* 0x000ea40000300800 */
[----:B------:R-:W3:Y:S02]  /*27a30*/  LDL.LU R18, [R1+0x1e8] ;  /* 0x0001e80001127983 */ /* 0x000ee40000300800 */
[----:B------:R-:W3:Y:S02]  /*27a40*/  LDL.LU R19, [R1+0x1ec] ;  /* 0x0001ec0001137983 */ /* 0x000ee40000300800 */
        /* <DEDUP_REMOVED lines=11> */
[----:B------:R-:W3:Y:S01]  /*27b00*/  LDL.LU R19, [R1+0x5cc] ;  /* 0x0005cc0001137983 */ /* 0x000ee20000300800 */
[----:B----4-:R-:W-:Y:S01]  /*27b10*/  HMMA.16816.F32.BF16 R24, R24, R4, R8 ;  /* 0x000000041818723c */ /* 0x010fe20000041808 */
[----:B---3--:R-:W-:Y:S01]  /*27b20*/  STL.64 [R1+0x17c0], R18 ;  /* 0x0017c01201007387 */ /* 0x008fe20000100a00 */
[----:B--2---:R1:W-:Y:S03]  /*27b30*/  STL.64 [R1+0x17b8], R16 ;  /* 0x0017b81001007387 */ /* 0x0043e60000100a00 */
[----:B-1----:R-:W2:Y:S01]  /*27b40*/  LDL.LU R16, [R1+0x5d0] ;  /* 0x0005d00001107983 */ /* 0x002ea20000300800 */
[----:B------:R-:W2:Y:S02]  /*27b50*/  LDL.LU R17, [R1+0x5d4] ;  /* 0x0005d40001117983 */ /* 0x000ea40000300800 */
[----:B------:R-:W2:Y:S02]  /*27b60*/  LDL.LU R18, [R1+0x5d8] ;  /* 0x0005d80001127983 */ /* 0x000ea40000300800 */
[----:B------:R-:W2:Y:S01]  /*27b70*/  LDL.LU R19, [R1+0x5dc] ;  /* 0x0005dc0001137983 */ /* 0x000ea20000300800 */
[----:B0-----:R0:W-:Y:S01]  /*27b80*/  STL.64 [R1+0x1600], R22 ;  /* 0x0016001601007387 */ /* 0x0011e20000100a00 */
[----:B------:R-:W-:Y:S03]  /*27b90*/  STL.64 [R1+0x15f8], R20 ;  /* 0x0015f81401007387 */ /* 0x000fe60000100a00 */
[----:B0-----:R-:W3:Y:S01]  /*27ba0*/  LDL R22, [R1+0x38] ;  /* 0x0000380001167983 */ /* 0x001ee20000100800 */
[----:B------:R-:W2:Y:S02]  /*27bb0*/  LDL.LU.64 R10, [R1+0x17d0] ;  /* 0x0017d000010a7983 */ /* 0x000ea40000300a00 */
[----:B------:R-:W2:Y:S05]  /*27bc0*/  LDL.LU.64 R8, [R1+0x17c8] ;  /* 0x0017c80001087983 */ /* 0x000eaa0000300a00 */
[----:B------:R-:W-:Y:S01]  /*27bd0*/  STL.64 [R1+0x150], R24 ;  /* 0x0001501801007387 */ /* 0x000fe20000100a00 */
[----:B------:R-:W-:Y:S02]  /*27be0*/  STL.64 [R1+0x158], R26 ;  /* 0x0001581a01007387 */ /* 0x000fe40000100a00 */
[----:B------:R0:W1:Y:S04]  /*27bf0*/  LDSM.16.MT88.4 R24, [R2+0x3000] ;  /* 0x003000000218783b */ /* 0x0000680000004200 */
[----:B------:R-:W-:-:S02]  /*27c00*/  IMAD.MOV.U32 R23, RZ, RZ, R3 ;  /* 0x000000ffff177224 */ /* 0x000fc400078e0003 */
[----:B------:R-:W-:Y:S02]  /*27c10*/  IMAD.MOV.U32 R3, RZ, RZ, R13 ;  /* 0x000000ffff037224 */ /* 0x000fe400078e000d */
[----:B0-----:R-:W-:Y:S01]  /*27c20*/  IMAD.MOV.U32 R2, RZ, RZ, R12 ;  /* 0x000000ffff027224 */ /* 0x001fe200078e000c */
[----:B-1----:R-:W-:Y:S01]  /*27c30*/  STL.64 [R1+0x1588], R26 ;  /* 0x0015881a01007387 */ /* 0x002fe20000100a00 */
[----:B------:R0:W-:Y:S03]  /*27c40*/  STL.64 [R1+0x1580], R24 ;  /* 0x0015801801007387 */ /* 0x0001e60000100a00 */
[----:B0-----:R-:W4:Y:S01]  /*27c50*/  LDL.LU.64 R24, [R1] ;  /* 0x0000000001187983 */ /* 0x001f220000300a00 */
[C---:B--2---:R-:W-:Y:S11]  /*27c60*/  HMMA.16816.F32.BF16 R16, R8.reuse, R12, R16 ;  /* 0x0000000c0810723c */ /* 0x044ff60000041810 */
[----:B------:R-:W-:Y:S11]  /*27c70*/  @!UPT UIADD3 URZ, URZ, URZ, URZ ;  /* 0x0000003f3f3ff290 */ /* 0x000ff6000fffe03f */
[----:B------:R-:W-:Y:S01]  /*27c80*/  @!UPT UIADD3 URZ, URZ, URZ, URZ ;  /* 0x0000003f3f3ff290 */ /* 0x000fe2000fffe03f */
[----:B------:R-:W-:Y:S01]  /*27c90*/  STL.64 [R1+0x230], R16 ;  /* 0x0002301001007387 */ /* 0x000fe20000100a00 */
[----:B------:R0:W-:Y:S03]  /*27ca0*/  STL.64 [R1+0x238], R18 ;  /* 0x0002381201007387 */ /* 0x0001e60000100a00 */
[----:B0-----:R-:W2:Y:S01]  /*27cb0*/  LDL.LU.64 R18, [R1+0x17c0] ;  /* 0x0017c00001127983 */ /* 0x001ea20000300a00 */
[----:B------:R-:W2:Y:S02]  /*27cc0*/  LDL.LU.64 R16, [R1+0x17b8] ;  /* 0x0017b80001107983 */ /* 0x000ea40000300a00 */
[----:B------:R-:W2:Y:S02]  /*27cd0*/  LDL.LU.64 R12, [R1+0x17b0] ;  /* 0x0017b000010c7983 */ /* 0x000ea40000300a00 */
        /* <DEDUP_REMOVED lines=11> */
[----:B------:R-:W2:Y:S01]  /*27d90*/  LDL.LU.64 R18, [R1+0x1790] ;  /* 0x0017900001127983 */ /* 0x000ea20000300a00 */
[----:B------:R-:W2:Y:S11]  /*27da0*/  LDL.LU.64 R16, [R1+0x1788] ;  /* 0x0017880001107983 */ /* 0x000eb60000300a00 */
[----:B------:R-:W-:Y:S10]  /*27db0*/  @!UPT UIADD3 URZ, URZ, URZ, URZ ;  /* 0x0000003f3f3ff290 */ /* 0x000ff4000fffe03f */
[----:B------:R-:W-:Y:S01]  /*27dc0*/  STL.64 [R1+0x210], R12 ;  /* 0x0002100c01007387 */ /* 0x000fe20000100a00 */
[----:B------:R0:W-:Y:S03]  /*27dd0*/  STL.64 [R1+0x218], R14 ;  /* 0x0002180e01007387 */ /* 0x0001e60000100a00 */
[----:B0-----:R-:W2:Y:S01]  /*27de0*/  LDL.LU.64 R14, [R1+0x1780] ;  /* 0x00178000010e7983 */ /* 0x001ea20000300a00 */
[----:B------:R-:W2:Y:S02]  /*27df0*/  LDL.LU.64 R12, [R1+0x1778] ;  /* 0x00177800010c7983 */ /* 0x000ea40000300a00 */
[----:B------:R-:W-:-:S07]  /*27e00*/  IMAD.MOV.U32 R20, RZ, RZ, R28 ;  /* 0x000000ffff147224 */ /* 0x000fce00078e001c */
[C---:B--2---:R-:W-:Y:S11]  /*27e10*/  HMMA.16816.F32.BF16 R12, R8.reuse, R20, R12 ;  /* 0x00000014080c723c */ /* 0x044ff6000004180c */
[----:B------:R-:W-:Y:S11]  /*27e20*/  @!UPT UIADD3 URZ, URZ, URZ, URZ ;  /* 0x0000003f3f3ff290 */ /* 0x000ff6000fffe03f */
[----:B------:R-:W-:Y:S01]  /*27e30*/  @!UPT UIADD3 URZ, URZ, URZ, URZ ;  /* 0x0000003f3f3ff290 */ /* 0x000fe2000fffe03f */
[----:B------:R0:W-:Y:S01]  /*27e40*/  STL.64 [R1+0x200], R12 ;  /* 0x0002000c01007387 */ /* 0x0001e20000100a00 */
[----:B------:R-:W-:Y:S03]  /*27e50*/  STL.64 [R1+0x208], R14 ;  /* 0x0002080e01007387 */ /* 0x000fe60000100a00 */
[----:B0-----:R-:W2:Y:S01]  /*27e60*/  LDL.LU.64 R12, [R1+0x1770] ;  /* 0x00177000010c7983 */ /* 0x001ea20000300a00 */
[----:B---3--:R-:W-:Y:S02]  /*27e70*/  STL.64 [R1+0x16e8], R22 ;  /* 0x0016e81601007387 */ /* 0x008fe40000100a00 */
[----:B------:R0:W-:Y:S02]  /*27e80*/  STL.64 [R1+0x16e0], R20 ;  /* 0x0016e01401007387 */ /* 0x0001e40000100a00 */
[----:B0-----:R-:W2:Y:S01]  /*27e90*/  LDL.LU R20, [R1+0x1f0] ;  /* 0x0001f00001147983 */ /* 0x001ea20000300800 */
[----:B------:R-:W2:Y:S02]  /*27ea0*/  LDL.LU R21, [R1+0x1f4] ;  /* 0x0001f40001157983 */ /* 0x000ea40000300800 */
[----:B------:R-:W2:Y:S02]  /*27eb0*/  LDL.LU R22, [R1+0x1f8] ;  /* 0x0001f80001167983 */ /* 0x000ea40000300800 */
[----:B------:R-:W2:Y:S02]  /*27ec0*/  LDL.LU R23, [R1+0x1fc] ;  /* 0x0001fc0001177983 */ /* 0x000ea40000300800 */
[C---:B--2---:R-:W-:Y:S11]  /*27ed0*/  HMMA.16816.F32.BF16 R20, R8.reuse, R12, R20 ;  /* 0x0000000c0814723c */ /* 0x044ff60000041814 */
[----:B------:R-:W-:Y:S11]  /*27ee0*/  @!UPT UIADD3 URZ, URZ, URZ, URZ ;  /* 0x0000003f3f3ff290 */ /* 0x000ff6000fffe03f */
[----:B------:R-:W-:Y:S01]  /*27ef0*/  @!UPT UIADD3 URZ, URZ, URZ, URZ ;  /* 0x0000003f3f3ff290 */ /* 0x000fe2000fffe03f */
[----:B------:R0:W-:Y:S01]  /*27f00*/  STL.64 [R1+0x1f0], R20 ;  /* 0x0001f01401007387 */ /* 0x0001e20000100a00 */
[----:B------:R1:W-:Y:S02]  /*27f10*/  STL.64 [R1+0x1f8], R22 ;  /* 0x0001f81601007387 */ /* 0x0003e40000100a00 */
[----:B0-----:R-:W-:Y:S02]  /*27f20*/  IMAD.MOV.U32 R21, RZ, RZ, R12 ;  /* 0x000000ffff157224 */ /* 0x001fe400078e000c */
[----:B------:R-:W-:Y:S02]  /*27f30*/  IMAD.MOV.U32 R20, RZ, RZ, R13 ;  /* 0x000000ffff147224 */ /* 0x000fe400078e000d */
[----:B------:R-:W2:Y:S02]  /*27f40*/  LDL.LU.64 R12, [R1+0x1768] ;  /* 0x00176800010c7983 */ /* 0x000ea40000300a00 */
[----:B--2---:R-:W-:Y:S01]  /*27f50*/  HMMA.16816.F32.BF16 R16, R8, R12, R16 ;  /* 0x0000000c0810723c */ /* 0x004fe20000041810 */
[----:B-1----:R-:W-:-:S02]  /*27f60*/  IMAD.MOV.U32 R23, RZ, RZ, R12 ;  /* 0x000000ffff177224 */ /* 0x002fc400078e000c */
[----:B------:R-:W-:Y:S11]  /*27f70*/  IMAD.MOV.U32 R22, RZ, RZ, R13 ;  /* 0x000000ffff167224 */ /* 0x000ff600078e000d */
[----:B------:R-:W-:Y:S09]  /*27f80*/  @!UPT UIADD3 URZ, URZ, URZ, URZ ;  /* 0x0000003f3f3ff290 */ /* 0x000ff2000fffe03f */
[----:B------:R-:W-:Y:S01]  /*27f90*/  STL.64 [R1+0x1e0], R16 ;  /* 0x0001e01001007387 */ /* 0x000fe20000100a00 */
[----:B------:R0:W-:Y:S03]  /*27fa0*/  STL.64 [R1+0x1e8], R18 ;  /* 0x0001e81201007387 */ /* 0x0001e60000100a00 */
[----:B0-----:R-:W2:Y:S01]  /*27fb0*/  LDL.LU.64 R18, [R1+0x1760] ;  /* 0x0017600001127983 */ /* 0x001ea20000300a00 */
[----:B------:R-:W2:Y:S02]  /*27fc0*/  LDL.LU.64 R16, [R1+0x1758] ;  /* 0x0017580001107983 */ /* 0x000ea40000300a00 */
[----:B------:R-:W4:Y:S02]  /*27fd0*/  LDL.LU.64 R14, [R1+0x1750] ;  /* 0x00175000010e7983 */ /* 0x000f240000300a00 */
[----:B------:R-:W4:Y:S02]  /*27fe0*/  LDL.LU.64 R12, [R1+0x1748] ;  /* 0x00174800010c7983 */ /* 0x000f240000300a00 */
[C---:B----4-:R-:W-:Y:S08]  /*27ff0*/  HMMA.16816.F32.BF16 R12, R8.reuse, R24, R12 ;  /* 0x00000018080c723c */ /* 0x050ff0000004180c */
[----:B--2---:R-:W-:Y:S11]  /*28000*/  HMMA.16816.F32.BF16 R8, R8, R4, R16 ;  /* 0x000000040808723c */ /* 0x004ff60000041810 */
[----:B------:R-:W-:Y:S04]  /*28010*/  @!UPT UIADD3 URZ, URZ, URZ, URZ ;  /* 0x0000003f3f3ff290 */ /* 0x000fe8000fffe03f */
[----:B------:R-:W-:Y:S01]  /*28020*/  STL.64 [R1+0x1d0], R12 ;  /* 0x0001d00c01007387 */ /* 0x000fe20000100a00 */
[----:B------:R0:W-:Y:S03]  /*28030*/  STL.64 [R1+0x1d8], R14 ;  /* 0x0001d80e01007387 */ /* 0x0001e60000100a00 */
[----:B0-----:R-:W2:Y:S01]  /*28040*/  LDL.LU R14, [R1+0x1740] ;  /* 0x00174000010e7983 */ /* 0x001ea20000300800 */
[----:B------:R-:W2:Y:S02]  /*28050*/  LDL.LU.64 R12, [R1+0x1738] ;  /* 0x00173800010c7983 */ /* 0x000ea40000300a00 */
[----:B------:R-:W-:Y:S02]  /*28060*/  STL.64 [R1+0x1690], R6 ;  /* 0x0016900601007387 */ /* 0x000fe40000100a00 */
[----:B------:R-:W-:Y:S01]  /*28070*/  STL.64 [R1+0x1688], R4 ;  /* 0x0016880401007387 */ /* 0x000fe20000100a00 */
[----:B------:R0:W-:Y:S01]  /*28080*/  STL.64 [R1+0x100], R8 ;  /* 0x0001000801007387 */ /* 0x0001e20000100a00 */
[----:B------:R1:W-:Y:S03]  /*28090*/  STL.64 [R1+0x108], R10 ;  /* 0x0001080a01007387 */ /* 0x0003e60000100a00 */
[----:B0-----:R-:W3:Y:S01]  /*280a0*/  LDL.LU.64 R8, [R1+0x40] ;  /* 0x0000400001087983 */ /* 0x001ee20000300a00 */
[----:B-1----:R-:W4:Y:S02]  /*280b0*/  LDL.64 R10, [R1+0x48] ;  /* 0x00004800010a7983 */ /* 0x002f240000100a00 */
[----:B------:R-:W-:-:S02]  /*280c0*/  IMAD.MOV.U32 R15, RZ, RZ, R24 ;  /* 0x000000ffff0f7224 */ /* 0x000fc400078e0018 */
[----:B------:R-:W-:Y:S01]  /*280d0*/  IMAD.MOV.U32 R28, RZ, RZ, R25 ;  /* 0x000000ffff1c7224 */ /* 0x000fe200078e0019 */
[----:B----4-:R-:W-:Y:S01]  /*280e0*/  STL.64 [R1+0x16f8], R10 ;  /* 0x0016f80a01007387 */ /* 0x010fe20000100a00 */
[----:B---3--:R-:W-:Y:S02]  /*280f0*/  STL.64 [R1+0x16f0], R8 ;  /* 0x0016f00801007387 */ /* 0x008fe40000100a00 */
[----:B------:R-:W3:Y:S02]  /*28100*/  LDL.LU R24, [R1+0x320] ;  /* 0x0003200001187983 */ /* 0x000ee40000300800 */
[----:B------:R-:W3:Y:S01]  /*28110*/  LDL.LU R25, [R1+0x324] ;  /* 0x0003240001197983 */ /* 0x000ee20000300800 */
[----:B------:R-:W4:Y:S01]  /*28120*/  LDL.LU R26, [R1+0x328] ;  /* 0x00032800011a7983 */ /* 0x000f220000300800 */
[----:B------:R-:W4:Y:S02]  /*28130*/  LDL.LU R27, [R1+0x32c] ;  /* 0x00032c00011b7983 */ /* 0x000f240000300800 */
[----:B------:R-:W2:Y:S02]  /*28140*/  LDL.LU R16, [R1+0x70] ;  /* 0x0000700001107983 */ /* 0x000ea40000300800 */
[----:B------:R-:W2:Y:S01]  /*28150*/  LDL.LU R17, [R1+0x74] ;  /* 0x0000740001117983 */ /* 0x000ea20000300800 */
[----:B------:R-:W2:Y:S01]  /*28160*/  LDL.LU R18, [R1+0x78] ;  /* 0x0000780001127983 */ /* 0x000ea20000300800 */
[----:B------:R-:W2:Y:S02]  /*28170*/  LDL.LU R19, [R1+0x7c] ;  /* 0x00007c0001137983 */ /* 0x000ea40000300800 */
[----:B------:R-:W-:-:S02]  /*28180*/  IMAD.MOV.U32 R4, RZ, RZ, R15 ;  /* 0x000000ffff047224 */ /* 0x000fc400078e000f */
[----:B------:R-:W-:Y:S01]  /*28190*/  IMAD.MOV.U32 R5, RZ, RZ, R28 ;  /* 0x000000ffff057224 */ /* 0x000fe200078e001c */
[----:B--2---:R-:W-:Y:S01]  /*281a0*/  STL.64 [R1+0x16a0], R18 ;  /* 0x0016a01201007387 */ /* 0x004fe20000100a00 */
[----:B------:R0:W-:Y:S02]  /*281b0*/  STL.64 [R1+0x1698], R16 ;  /* 0x0016981001007387 */ /* 0x0001e40000100a00 */
[----:B------:R-:W2:Y:S02]  /*281c0*/  LDL.LU R15, [R1+0x1734] ;  /* 0x00173400010f7983 */ /* 0x000ea40000300800 */
[----:B------:R-:W2:Y:S01]  /*281d0*/  LDL.LU R28, [R1+0x1730] ;  /* 0x00173000011c7983 */ /* 0x000ea20000300800 */
[----:B------:R1:W-:Y:S04]  /*281e0*/  STL.64 [R1+0x16a8], R4 ;  /* 0x0016a80401007387 */ /* 0x0003e80000100a00 */
[----:B0-----:R-:W2:Y:S01]  /*281f0*/  LDL.LU R16, [R1+0x360] ;  /* 0x0003600001107983 */ /* 0x001ea20000300800 */
[----:B------:R-:W2:Y:S02]  /*28200*/  LDL.LU R17, [R1+0x364] ;  /* 0x0003640001117983 */ /* 0x000ea40000300800 */
[----:B------:R-:W2:Y:S02]  /*28210*/  LDL.LU R18, [R1+0x368] ;  /* 0x0003680001127983 */ /* 0x000ea40000300800 */
[----:B------:R-:W2:Y:S02]  /*28220*/  LDL.LU R19, [R1+0x36c] ;  /* 0x00036c0001137983 */ /* 0x000ea40000300800 */
[----:B-1----:R-:W-:-:S02]  /*28230*/  IMAD.MOV.U32 R4, RZ, RZ, R23 ;  /* 0x000000ffff047224 */ /* 0x002fc400078e0017 */
[----:B------:R-:W-:Y:S01]  /*28240*/  IMAD.MOV.U32 R5, RZ, RZ, R22 ;  /* 0x000000ffff057224 */ /* 0x000fe200078e0016 */
[----:B--2---:R-:W-:Y:S01]  /*28250*/  STL.64 [R1+0x16b8], R18 ;  /* 0x0016b81201007387 */ /* 0x004fe20000100a00 */
[----:B------:R-:W-:Y:S03]  /*28260*/  STL.64 [R1+0x16b0], R16 ;  /* 0x0016b01001007387 */ /* 0x000fe60000100a00 */
[----:B------:R0:W-:Y:S02]  /*28270*/  STL.64 [R1+0x16c0], R4 ;  /* 0x0016c00401007387 */ /* 0x0001e40000100a00 */
[----:B------:R-:W2:Y:S01]  /*28280*/  LDL.LU R8, [R1+0x480] ;  /* 0x0004800001087983 */ /* 0x000ea20000300800 */
[----:B------:R-:W2:Y:S01]  /*28290*/  LDL.LU R9, [R1+0x484] ;  /* 0x0004840001097983 */ /* 0x000ea20000300800 */
[----:B------:R-:W2:Y:S02]  /*282a0*/  LDL.LU R10, [R1+0x488] ;  /* 0x00048800010a7983 */ /* 0x000ea40000300800 */
[----:B------:R-:W2:Y:S02]  /*282b0*/  LDL.LU R11, [R1+0x48c] ;  /* 0x00048c00010b7983 */ /* 0x000ea40000300800 */
[----:B0-----:R-:W-:-:S02]  /*282c0*/  IMAD.MOV.U32 R5, RZ, RZ, R20 ;  /* 0x000000ffff057224 */ /* 0x001fc400078e0014 */
[----:B------:R-:W-:Y:S01]  /*282d0*/  IMAD.MOV.U32 R4, RZ, RZ, R21 ;  /* 0x000000ffff047224 */ /* 0x000fe200078e0015 */
[----:B--2---:R-:W-:Y:S01]  /*282e0*/  STL.64 [R1+0x1708], R10 ;  /* 0x0017080a01007387 */ /* 0x004fe20000100a00 */
[----:B------:R0:W-:Y:S02]  /*282f0*/  STL.64 [R1+0x1700], R8 ;  /* 0x0017000801007387 */ /* 0x0001e40000100a00 */
[----:B0-----:R-:W-:Y:S02]  /*28300*/  IMAD.MOV.U32 R8, RZ, RZ, R2 ;  /* 0x000000ffff087224 */ /* 0x001fe400078e0002 */
[----:B------:R-:W-:Y:S01]  /*28310*/  IMAD.MOV.U32 R9, RZ, RZ, R3 ;  /* 0x000000ffff097224 */ /* 0x000fe200078e0003 */
[----:B------:R-:W2:Y:S01]  /*28320*/  LDL.LU R2, [R1+0x172c] ;  /* 0x00172c0001027983 */ /* 0x000ea20000300800 */
[----:B------:R-:W2:Y:S02]  /*28330*/  LDL.LU R3, [R1+0x1728] ;  /* 0x0017280001037983 */ /* 0x000ea40000300800 */
[----:B------:R-:W2:Y:S02]  /*28340*/  LDL.LU R20, [R1+0xc0] ;  /* 0x0000c00001147983 */ /* 0x000ea40000300800 */
[----:B------:R-:W2:Y:S01]  /*28350*/  LDL.LU R21, [R1+0xc4] ;  /* 0x0000c40001157983 */ /* 0x000ea20000300800 */
[----:B------:R-:W2:Y:S01]  /*28360*/  LDL.LU R22, [R1+0xc8] ;  /* 0x0000c80001167983 */ /* 0x000ea20000300800 */
[----:B------:R-:W2:Y:S03]  /*28370*/  LDL.LU R23, [R1+0xcc] ;  /* 0x0000cc0001177983 */ /* 0x000ea60000300800 */
[----:B--2---:R-:W-:Y:S01]  /*28380*/  STL.64 [R1+0x1718], R22 ;  /* 0x0017181601007387 */ /* 0x004fe20000100a00 */
[----:B------:R0:W-:Y:S03]  /*28390*/  STL.64 [R1+0x1710], R20 ;  /* 0x0017101401007387 */ /* 0x0001e60000100a00 */
[----:B0-----:R-:W2:Y:S01]  /*283a0*/  LDL.LU R20, [R1+0x490] ;  /* 0x0004900001147983 */ /* 0x001ea20000300800 */
[----:B------:R-:W2:Y:S02]  /*283b0*/  LDL.LU R21, [R1+0x494] ;  /* 0x0004940001157983 */ /* 0x000ea40000300800 */
[----:B------:R-:W2:Y:S02]  /*283c0*/  LDL.LU R22, [R1+0x498] ;  /* 0x0004980001167983 */ /* 0x000ea40000300800 */
[----:B------:R-:W2:Y:S01]  /*283d0*/  LDL.LU R23, [R1+0x49c] ;  /* 0x00049c0001177983 */ /* 0x000ea20000300800 */
[----:B------:R0:W-:Y:S01]  /*283e0*/  STL.64 [R1+0x16d8], R4 ;  /* 0x0016d80401007387 */ /* 0x0001e20000100a00 */
[----:B------:R-:W3:Y:S02]  /*283f0*/  LDL.LU R16, [R1+0x90] ;  /* 0x0000900001107983 */ /* 0x000ee40000300800 */
[----:B------:R-:W3:Y:S02]  /*28400*/  LDL.LU R17, [R1+0x94] ;  /* 0x0000940001117983 */ /* 0x000ee40000300800 */
[----:B------:R-:W3:Y:S01]  /*28410*/  LDL.LU R18, [R1+0x98] ;  /* 0x0000980001127983 */ /* 0x000ee20000300800 */
[----:B------:R-:W3:Y:S04]  /*28420*/  LDL.LU R19, [R1+0x9c] ;  /* 0x00009c0001137983 */ /* 0x000ee80000300800 */
[----:B0-----:R-:W4:Y:S01]  /*28430*/  LDL.LU R4, [R1+0xb0] ;  /* 0x0000b00001047983 */ /* 0x001f220000300800 */
[----:B------:R-:W4:Y:S02]  /*28440*/  LDL.LU R5, [R1+0xb4] ;  /* 0x0000b40001057983 */ /* 0x000f240000300800 */
[----:B------:R-:W4:Y:S02]  /*28450*/  LDL.LU R6, [R1+0xb8] ;  /* 0x0000b80001067983 */ /* 0x000f240000300800 */
[----:B------:R-:W4:Y:S01]  /*28460*/  LDL.LU R7, [R1+0xbc] ;  /* 0x0000bc0001077983 */ /* 0x000f220000300800 */
[----:B--2---:R-:W-:Y:S01]  /*28470*/  HMMA.16816.F32.BF16 R8, R12, R8, R20 ;  /* 0x000000080c08723c */ /* 0x004fe20000041814 */
[----:B---3--:R-:W-:Y:S01]  /*28480*/  STL.64 [R1+0x16d0], R18 ;  /* 0x0016d01201007387 */ /* 0x008fe20000100a00 */
[----:B------:R0:W-:Y:S03]  /*28490*/  STL.64 [R1+0x16c8], R16 ;  /* 0x0016c81001007387 */ /* 0x0001e60000100a00 */
[----:B0-----:R-:W2:Y:S01]  /*284a0*/  LDL.LU R16, [R1+0xa0] ;  /* 0x0000a00001107983 */ /* 0x001ea20000300800 */
[----:B------:R-:W2:Y:S02]  /*284b0*/  LDL.LU R17, [R1+0xa4] ;  /* 0x0000a40001117983 */ /* 0x000ea40000300800 */
[----:B------:R-:W2:Y:S02]  /*284c0*/  LDL.LU R18, [R1+0xa8] ;  /* 0x0000a80001127983 */ /* 0x000ea40000300800 */
[----:B------:R-:W2:Y:S01]  /*284d0*/  LDL.LU R19, [R1+0xac] ;  /* 0x0000ac0001137983 */ /* 0x000ea20000300800 */
[----:B----4-:R-:W-:Y:S01]  /*284e0*/  STL.64 [R1+0x1650], R26 ;  /* 0x0016501a01007387 */ /* 0x010fe20000100a00 */
[----:B------:R0:W-:Y:S02]  /*284f0*/  STL.64 [R1+0x1648], R24 ;  /* 0x0016481801007387 */ /* 0x0001e40000100a00 */
[----:B0-----:R-:W-:-:S02]  /*28500*/  IMAD.MOV.U32 R24, RZ, RZ, R0 ;  /* 0x000000ffff187224 */ /* 0x001fc400078e0000 */
[----:B------:R-:W-:Y:S01]  /*28510*/  IMAD.MOV.U32 R25, RZ, RZ, R29 ;  /* 0x000000ffff197224 */ /* 0x000fe200078e001d */
[----:B------:R-:W3:Y:S01]  /*28520*/  LDL.LU R0, [R1+0x1724] ;  /* 0x0017240001007983 */ /* 0x000ee20000300800 */
[----:B------:R-:W4:Y:S02]  /*28530*/  LDL.LU R29, [R1+0x1720] ;  /* 0x00172000011d7983 */ /* 0x000f240000300800 */
[----:B------:R-:W2:Y:S02]  /*28540*/  LDL.LU.64 R22, [R1+0x1718] ;  /* 0x0017180001167983 */ /* 0x000ea40000300a00 */
[----:B------:R-:W-:Y:S02]  /*28550*/  IMAD.MOV.U32 R26, RZ, RZ, R3 ;  /* 0x000000ffff1a7224 */ /* 0x000fe400078e0003 */
[----:B------:R-:W-:Y:S01]  /*28560*/  IMAD.MOV.U32 R27, RZ, RZ, R2 ;  /* 0x000000ffff1b7224 */ /* 0x000fe200078e0002 */
[----:B------:R-:W2:Y:S01]  /*28570*/  LDL.LU.64 R20, [R1+0x1710] ;  /* 0x0017100001147983 */ /* 0x000ea20000300a00 */
[----:B------:R-:W-:-:S02]  /*28580*/  IMAD.MOV.U32 R3, RZ, RZ, R10 ;  /* 0x000000ffff037224 */ /* 0x000fc400078e000a */
[----:B------:R0:W-:Y:S02]  /*28590*/  STL.64 [R1+0xe0], R8 ;  /* 0x0000e00801007387 */ /* 0x0001e40000100a00 */
[----:B------:R-:W-:Y:S02]  /*285a0*/  IMAD.MOV.U32 R2, RZ, RZ, R11 ;  /* 0x000000ffff027224 */ /* 0x000fe400078e000b */
[----:B------:R-:W2:Y:S04]  /*285b0*/  LDL.LU.64 R10, [R1+0x1708] ;  /* 0x00170800010a7983 */ /* 0x000ea80000300a00 */
[----:B0-----:R-:W2:Y:S01]  /*285c0*/  LDL.LU.64 R8, [R1+0x1700] ;  /* 0x0017000001087983 */ /* 0x001ea20000300a00 */
[----:B------:R-:W-:Y:S02]  /*285d0*/  STL [R1+0x1354], R2 ;  /* 0x0013540201007387 */ /* 0x000fe40000100800 */
[----:B------:R-:W-:Y:S01]  /*285e0*/  STL [R1+0x1350], R3 ;  /* 0x0013500301007387 */ /* 0x000fe20000100800 */
        /* <DEDUP_REMOVED lines=8> */
[----:B------:R-:W3:Y:S01]  /*28670*/  LDL.LU R24, [R1+0x350] ;  /* 0x0003500001187983 */ /* 0x000ee20000300800 */
[----:B------:R-:W3:Y:S04]  /*28680*/  LDL.LU R25, [R1+0x354] ;  /* 0x0003540001197983 */ /* 0x000ee80000300800 */
[----:B0-----:R-:W3:Y:S01]  /*28690*/  LDL.LU R26, [R1+0x358] ;  /* 0x00035800011a7983 */ /* 0x001ee20000300800 */
[----:B------:R-:W3:Y:S01]  /*286a0*/  LDL.LU R27, [R1+0x35c] ;  /* 0x00035c00011b7983 */ /* 0x000ee20000300800 */
[----:B--2---:R-:W-:Y:S11]  /*286b0*/  HMMA.16816.F32.BF16 R20, R12, R8, R20 ;  /* 0x000000080c14723c */ /* 0x004ff60000041814 */
[----:B------:R-:W-:Y:S11]  /*286c0*/  @!UPT UIADD3 URZ, URZ, URZ, URZ ;  /* 0x0000003f3f3ff290 */ /* 0x000ff6000fffe03f */
[----:B------:R-:W-:Y:S01]  /*286d0*/  @!UPT UIADD3 URZ, URZ, URZ, URZ ;  /* 0x0000003f3f3ff290 */ /* 0x000fe2000fffe03f */
[----:B------:R0:W-:Y:S01]  /*286e0*/  STL.64 [R1+0xc0], R20 ;  /* 0x0000c01401007387 */ /* 0x0001e20000100a00 */
[----:B------:R-:W-:Y:S02]  /*286f0*/  IMAD.MOV.U32 R2, RZ, RZ, R22 ;  /* 0x000000ffff027224 */ /* 0x000fe400078e0016 */
[----:B------:R-:W-:Y:S02]  /*28700*/  IMAD.MOV.U32 R3, RZ, RZ, R23 ;  /* 0x000000ffff037224 */ /* 0x000fe400078e0017 */
[----:B------:R-:W2:Y:S04]  /*28710*/  LDL.LU.64 R22, [R1+0x16e8] ;  /* 0x0016e80001167983 */ /* 0x000ea80000300a00 */
[----:B0-----:R-:W2:Y:S01]  /*28720*/  LDL.LU.64 R20, [R1+0x16e0] ;  /* 0x0016e00001147983 */ /* 0x001ea20000300a00 */
[----:B------:R4:W-:Y:S02]  /*28730*/  STL.64 [R1+0x1658], R10 ;  /* 0x0016580a01007387 */ /* 0x0009e40000100a00 */
[----:B------:R-:W2:Y:S02]  /*28740*/  LDL.LU R8, [R1+0x340] ;  /* 0x0003400001087983 */ /* 0x000ea40000300800 */
[----:B------:R-:W2:Y:S02]  /*28750*/  LDL.LU R9, [R1+0x344] ;  /* 0x0003440001097983 */ /* 0x000ea40000300800 */
[----:B----4-:R-:W-:-:S02]  /*28760*/  IMAD.MOV.U32 R10, RZ, RZ, R29 ;  /* 0x000000ffff0a7224 */ /* 0x010fc400078e001d */
[----:B---3--:R-:W-:-:S05]  /*28770*/  IMAD.MOV.U32 R11, RZ, RZ, R0 ;  /* 0x000000ffff0b7224 */ /* 0x008fca00078e0000 */
[----:B------:R0:W-:Y:S01]  /*28780*/  STL.64 [R1+0x1670], R10 ;  /* 0x0016700a01007387 */ /* 0x0001e20000100a00 */
[C---:B--2---:R-:W-:Y:S03]  /*28790*/  HMMA.16816.F32.BF16 R4, R12.reuse, R20, R4 ;  /* 0x000000140c04723c */ /* 0x044fe60000041804 */
[----:B------:R-:W-:Y:S01]  /*287a0*/  STL.64 [R1+0x1668], R8 ;  /* 0x0016680801007387 */ /* 0x000fe20000100a00 */
[----:B0-----:R-:W2:Y:S11]  /*287b0*/  LDL.64 R10, [R1+0x68] ;  /* 0x00006800010a7983 */ /* 0x001eb60000100a00 */
[----:B------:R-:W-:Y:S08]  /*287c0*/  @!UPT UIADD3 URZ, URZ, URZ, URZ ;  /* 0x0000003f3f3ff290 */ /* 0x000ff0000fffe03f */
        /* <DEDUP_REMOVED lines=23> */
[----:B0-----:R-:W4:Y:S01]  /*28940*/  LDL.LU.64 R6, [R1+0x1690] ;  /* 0x0016900001067983 */ /* 0x001f220000300a00 */
[----:B------:R-:W3:Y:S02]  /*28950*/  LDL.LU.64 R4, [R1+0x1688] ;  /* 0x0016880001047983 */ /* 0x000ee40000300a00 */
[----:B---3--:R-:W-:Y:S01]  /*28960*/  HMMA.16816.F32.BF16 R12, R12, R4, R16 ;  /* 0x000000040c0c723c */ /* 0x008fe20000041810 */
[----:B------:R-:W3:Y:S01]  /*28970*/  LDL.LU.64 R18, [R1+0x1680] ;  /* 0x0016800001127983 */ /* 0x000ee20000300a00 */
[----:B------:R-:W3:Y:S02]  /*28980*/  LDL.LU.64 R16, [R1+0x1678] ;  /* 0x0016780001107983 */ /* 0x000ee40000300a00 */
[----:B----4-:R-:W-:Y:S11]  /*28990*/  STL.64 [R1+0x1610], R6 ;  /* 0x0016100601007387 */ /* 0x010ff60000100a00 */
[----:B------:R-:W-:Y:S09]  /*289a0*/  @!UPT UIADD3 URZ, URZ, URZ, URZ ;  /* 0x0000003f3f3ff290 */ /* 0x000ff2000fffe03f */
[----:B------:R-:W-:Y:S02]  /*289b0*/  IMAD.MOV.U32 R5, RZ, RZ, R14 ;  /* 0x000000ffff057224 */ /* 0x000fe400078e000e */
[----:B------:R-:W-:-:S05]  /*289c0*/  IMAD.MOV.U32 R4, RZ, RZ, R15 ;  /* 0x000000ffff047224 */ /* 0x000fca00078e000f */
[----:B------:R0:W-:Y:S04]  /*289d0*/  STL.64 [R1+0x1608], R4 ;  /* 0x0016080401007387 */ /* 0x0001e80000100a00 */
[----:B0-----:R-:W4:Y:S01]  /*289e0*/  LDL.LU R4, [R1+0x330] ;  /* 0x0003300001047983 */ /* 0x001f220000300800 */
[----:B------:R-:W4:Y:S02]  /*289f0*/  LDL.LU R5, [R1+0x334] ;  /* 0x0003340001057983 */ /* 0x000f240000300800 */
[----:B------:R-:W4:Y:S02]  /*28a00*/  LDL.LU R6, [R1+0x338] ;  /* 0x0003380001067983 */ /* 0x000f240000300800 */
[----:B------:R-:W4:Y:S02]  /*28a10*/  LDL R15, [R1+0xf74] ;  /* 0x000f7400010f7983 */ /* 0x000f240000100800 */
[----:B------:R-:W-:-:S02]  /*28a20*/  IMAD.MOV.U32 R0, RZ, RZ, R12 ;  /* 0x000000ffff007224 */ /* 0x000fc400078e000c */
[----:B------:R-:W-:Y:S02]  /*28a30*/  IMAD.MOV.U32 R29, RZ, RZ, R13 ;  /* 0x000000ffff1d7224 */ /* 0x000fe400078e000d */
[----:B--2---:R-:W-:Y:S02]  /*28a40*/  IMAD.MOV.U32 R13, RZ, RZ, R10 ;  /* 0x000000ffff0d7224 */ /* 0x004fe400078e000a */
[----:B------:R-:W-:Y:S01]  /*28a50*/  IMAD.MOV.U32 R12, RZ, RZ, R11 ;  /* 0x000000ffff0c7224 */ /* 0x000fe200078e000b */
[----:B---3--:R-:W-:Y:S01]  /*28a60*/  HMMA.16816.F32.BF16 R24, R16, R10, R24 ;  /* 0x0000000a1018723c */ /* 0x008fe20000041818 */
[----:B----4-:R-:W-:Y:S01]  /*28a70*/  STL [R1+0x1520], R15 ;  /* 0x0015200f01007387 */ /* 0x010fe20000100800 */
[----:B------:R-:W-:Y:S02]  /*28a80*/  STL [R1+0x1300], R0 ;  /* 0x0013000001007387 */ /* 0x000fe40000100800 */
[----:B------:R-:W2:Y:S02]  /*28a90*/  LDL.LU.64 R10, [R1+0x1670] ;  /* 0x00167000010a7983 */ /* 0x000ea40000300a00 */
[----:B------:R-:W2:Y:S11]  /*28aa0*/  LDL.LU.64 R8, [R1+0x1668] ;  /* 0x0016680001087983 */ /* 0x000eb60000300a00 */
[----:B------:R-:W-:Y:S06]  /*28ab0*/  @!UPT UIADD3 URZ, URZ, URZ, URZ ;  /* 0x0000003f3f3ff290 */ /* 0x000fec000fffe03f */
[----:B------:R-:W-:Y:S01]  /*28ac0*/  STL.64 [R1+0x6d0], R24 ;  /* 0x0006d01801007387 */ /* 0x000fe20000100a00 */
[----:B------:R0:W-:Y:S03]  /*28ad0*/  STL.64 [R1+0x6d8], R26 ;  /* 0x0006d81a01007387 */ /* 0x0001e60000100a00 */
[----:B0-----:R-:W2:Y:S01]  /*28ae0*/  LDL.LU.64 R26, [R1+0x1660] ;  /* 0x00166000011a7983 */ /* 0x001ea20000300a00 */
[----:B------:R-:W-:Y:S02]  /*28af0*/  IMAD.MOV.U32 R7, RZ, RZ, R28 ;  /* 0x000000ffff077224 */ /* 0x000fe400078e001c */
[----:B------:R-:W-:-:S05]  /*28b00*/  IMAD.MOV.U32 R28, RZ, RZ, R24 ;  /* 0x000000ffff1c7224 */ /* 0x000fca00078e0018 */
[----:B------:R-:W-:Y:S01]  /*28b10*/  STL [R1+0x1180], R28 ;  /* 0x0011801c01007387 */ /* 0x000fe20000100800 */
[C---:B--2---:R-:W-:Y:S03]  /*28b20*/  HMMA.16816.F32.BF16 R24, R16.reuse, R26, R8 ;  /* 0x0000001a1018723c */ /* 0x044fe60000041808 */
[----:B------:R-:W2:Y:S11]  /*28b30*/  LDL.LU.64 R10, [R1+0x1658] ;  /* 0x00165800010a7983 */ /* 0x000eb60000300a00 */
[----:B------:R-:W-:Y:S09]  /*28b40*/  @!UPT UIADD3 URZ, URZ, URZ, URZ ;  /* 0x0000003f3f3ff290 */ /* 0x000ff2000fffe03f */
        /* <DEDUP_REMOVED lines=8> */
[----:B------:R3:W-:Y:S02]  /*28bd0*/  STL.64 [R1+0x6f8], R6 ;  /* 0x0006f80601007387 */ /* 0x0007e40000100a00 */
[----:B---3--:R-:W-:Y:S01]  /*28be0*/  HMMA.16816.F32.BF16 R4, R16, R22, R24 ;  /* 0x000000161004723c */ /* 0x008fe20000041818 */
[----:B------:R-:W2:Y:S11]  /*28bf0*/  LDL.LU R24, [R1+0x2f0] ;  /* 0x0002f00001187983 */ /* 0x000eb60000300800 */
[----:B------:R-:W-:Y:S11]  /*28c00*/  @!UPT UIADD3 URZ, URZ, URZ, URZ ;  /* 0x0000003f3f3ff290 */ /* 0x000ff6000fffe03f */
[----:B------:R-:W-:Y:S01]  /*28c10*/  STL.64 [R1+0x6e0], R4 ;  /* 0x0006e00401007387 */ /* 0x000fe20000100a00 */
[----:B------:R-:W-:Y:S02]  /*28c20*/  STL.64 [R1+0x6e8], R6 ;  /* 0x0006e80601007387 */ /* 0x000fe40000100a00 */
[----:B------:R-:W2:Y:S02]  /*28c30*/  LDL.LU R25, [R1+0x2f4] ;  /* 0x0002f40001197983 */ /* 0x000ea40000300800 */
[----:B------:R-:W3:Y:S01]  /*28c40*/  LDL.LU R26, [R1+0x2f8] ;  /* 0x0002f800011a7983 */ /* 0x000ee20000300800 */
[----:B------:R-:W3:Y:S04]  /*28c50*/  LDL.LU R27, [R1+0x2fc] ;  /* 0x0002fc00011b7983 */ /* 0x000ee80000300800 */
[----:B---3--:R0:W-:Y:S01]  /*28c60*/  STL.64 [R1+0x1620], R26 ;  /* 0x0016201a01007387 */ /* 0x0081e20000100a00 */
[----:B--2---:R-:W-:Y:S03]  /*28c70*/  STL.64 [R1+0x1618], R24 ;  /* 0x0016181801007387 */ /* 0x004fe60000100a00 */
[----:B0-----:R-:W2:Y:S04]  /*28c80*/  LDL R26, [R1+0x18] ;  /* 0x00001800011a7983 */ /* 0x001ea80000100800 */
[----:B------:R-:W2:Y:S04]  /*28c90*/  LDL R27, [R1+0x1c] ;  /* 0x00001c00011b7983 */ /* 0x000ea80000100800 */
[----:B--2---:R0:W-:Y:S01]  /*28ca0*/  STL.64 [R1+0x1630], R26 ;  /* 0x0016301a01007387 */ /* 0x0041e20000100a00 */
[----:B------:R-:W2:Y:S03]  /*28cb0*/  LDL.64 R6, [R1+0x8] ;  /* 0x0000080001067983 */ /* 0x000ea60000100a00 */
[----:B0-----:R-:W3:Y:S04]  /*28cc0*/  LDL R26, [R1+0x28] ;  /* 0x00002800011a7983 */ /* 0x001ee80000100800 */
[----:B------:R-:W3:Y:S04]  /*28cd0*/  LDL R27, [R1+0x2c] ;  /* 0x00002c00011b7983 */ /* 0x000ee80000100800 */
[----:B--2---:R0:W-:Y:S01]  /*28ce0*/  STL.64 [R1+0x1628], R6 ;  /* 0x0016280601007387 */ /* 0x0041e20000100a00 */
[----:B------:R-:W2:Y:S02]  /*28cf0*/  LDL.LU R4, [R1+0x300] ;  /* 0x0003000001047983 */ /* 0x000ea40000300800 */
[----:B------:R-:W2:Y:S01]  /*28d00*/  LDL.LU R5, [R1+0x304] ;  /* 0x0003040001057983 */ /* 0x000ea20000300800 */
[----:B0-----:R-:W4:Y:S01]  /*28d10*/  LDL.LU R6, [R1+0x308] ;  /* 0x0003080001067983 */ /* 0x001f220000300800 */
[----:B------:R-:W4:Y:S02]  /*28d20*/  LDL.LU R7, [R1+0x30c] ;  /* 0x00030c0001077983 */ /* 0x000f240000300800 */
[----:B------:R-:W-:Y:S01]  /*28d30*/  IMAD.MOV.U32 R0, RZ, RZ, R11 ;  /* 0x000000ffff007224 */ /* 0x000fe200078e000b */
[----:B----4-:R-:W-:Y:S01]  /*28d40*/  STL.64 [R1+0x1640], R6 ;  /* 0x0016400601007387 */ /* 0x010fe20000100a00 */
[----:B--2---:R0:W-:Y:S03]  /*28d50*/  STL.64 [R1+0x1638], R4 ;  /* 0x0016380401007387 */ /* 0x0041e60000100a00 */
[----:B0-----:R-:W3:Y:S01]  /*28d60*/  LDL.LU R4, [R1+0x310] ;  /* 0x0003100001047983 */ /* 0x001ee20000300800 */
[----:B------:R-:W3:Y:S02]  /*28d70*/  LDL.LU R5, [R1+0x314] ;  /* 0x0003140001057983 */ /* 0x000ee40000300800 */
[----:B------:R-:W3:Y:S02]  /*28d80*/  LDL.LU R6, [R1+0x318] ;  /* 0x0003180001067983 */ /* 0x000ee40000300800 */
[----:B------:R-:W3:Y:S01]  /*28d90*/  LDL.LU R7, [R1+0x31c] ;  /* 0x00031c0001077983 */ /* 0x000ee20000300800 */
[----:B------:R-:W2:Y:S01]  /*28da0*/  LDL.LU R20, [R1+0x250] ;  /* 0x0002500001147983 */ /* 0x000ea20000300800 */
[----:B------:R-:W2:Y:S02]  /*28db0*/  LDL.LU R21, [R1+0x254] ;  /* 0x0002540001157983 */ /* 0x000ea40000300800 */
[----:B------:R-:W2:Y:S02]  /*28dc0*/  LDL.LU R22, [R1+0x258] ;  /* 0x0002580001167983 */ /* 0x000ea40000300800 */
[----:B------:R-:W2:Y:S01]  /*28dd0*/  LDL.LU R23, [R1+0x25c] ;  /* 0x00025c0001177983 */ /* 0x000ea20000300800 */
[----:B------:R-:W4:Y:S01]  /*28de0*/  LDL R11, [R1+0xf78] ;  /* 0x000f7800010b7983 */ /* 0x000f220000100800 */
[----:B------:R-:W-:-:S03]  /*28df0*/  IMAD.MOV.U32 R28, RZ, RZ, R10 ;  /* 0x000000ffff1c7224 */ /* 0x000fc600078e000a */
[----:B----4-:R0:W-:Y:S01]  /*28e00*/  STL [R1+0x15d8], R11 ;  /* 0x0015d80b01007387 */ /* 0x0101e20000100800 */
[----:B------:R-:W4:Y:S02]  /*28e10*/  LDL.LU R8, [R1+0x1a0] ;  /* 0x0001a00001087983 */ /* 0x000f240000300800 */
[----:B------:R-:W4:Y:S02]  /*28e20*/  LDL.LU R9, [R1+0x1a4] ;  /* 0x0001a40001097983 */ /* 0x000f240000300800 */
[----:B------:R-:W2:Y:S01]  /*28e30*/  LDL.LU R10, [R1+0x1a8] ;  /* 0x0001a800010a7983 */ /* 0x000ea20000300800 */
[----:B0-----:R-:W2:Y:S04]  /*28e40*/  LDL.LU R11, [R1+0x1ac] ;  /* 0x0001ac00010b7983 */ /* 0x001ea80000300800 */
[----:B--2---:R0:W-:Y:S01]  /*28e50*/  STL.64 [R1+0x15e8], R10 ;  /* 0x0015e80a01007387 */ /* 0x0041e20000100a00 */
[----:B----4-:R-:W-:Y:S02]  /*28e60*/  STL.64 [R1+0x15e0], R8 ;  /* 0x0015e00801007387 */ /* 0x010fe40000100a00 */
[----:B0-----:R-:W-:-:S02]  /*28e70*/  IMAD.MOV.U32 R11, RZ, RZ, R12 ;  /* 0x000000ffff0b7224 */ /* 0x001fc400078e000c */
[----:B------:R-:W-:Y:S01]  /*28e80*/  IMAD.MOV.U32 R10, RZ, RZ, R13 ;  /* 0x000000ffff0a7224 */ /* 0x000fe200078e000d */
[----:B------:R-:W2:Y:S01]  /*28e90*/  LDL.LU R12, [R1+0x240] ;  /* 0x00024000010c7983 */ /* 0x000ea20000300800 */
[----:B------:R-:W2:Y:S02]  /*28ea0*/  LDL.LU R13, [R1+0x244] ;  /* 0x00024400010d7983 */ /* 0x000ea40000300800 */
[----:B------:R-:W4:Y:S02]  /*28eb0*/  LDL.LU R14, [R1+0x248] ;  /* 0x00024800010e7983 */ /* 0x000f240000300800 */
[----:B------:R-:W4:Y:S01]  /*28ec0*/  LDL.LU R15, [R1+0x24c] ;  /* 0x00024c00010f7983 */ /* 0x000f220000300800 */
[C---:B---3--:R-:W-:Y:S01]  /*28ed0*/  HMMA.16816.F32.BF16 R24, R16.reuse, R26, R4 ;  /* 0x0000001a1018723c */ /* 0x048fe20000041804 */
[----:B----4-:R-:W-:Y:S01]  /*28ee0*/  STL.64 [R1+0x1530], R14 ;  /* 0x0015300e01007387 */ /* 0x010fe20000100a00 */
[----:B--2---:R0:W-:Y:S03]  /*28ef0*/  STL.64 [R1+0x1528], R12 ;  /* 0x0015280c01007387 */ /* 0x0041e60000100a00 */
[----:B0-----:R-:W2:Y:S01]  /*28f00*/  LDL.LU R12, [R1+0x110] ;  /* 0x00011000010c7983 */ /* 0x001ea20000300800 */
[----:B------:R-:W2:Y:S02]  /*28f10*/  LDL.LU R13, [R1+0x114] ;  /* 0x00011400010d7983 */ /* 0x000ea40000300800 */
[----:B------:R-:W3:Y:S02]  /*28f20*/  LDL.LU R14, [R1+0x118] ;  /* 0x00011800010e7983 */ /* 0x000ee40000300800 */
[----:B------:R-:W3:Y:S02]  /*28f30*/  LDL.LU R15, [R1+0x11c] ;  /* 0x00011c00010f7983 */ /* 0x000ee40000300800 */
[----:B---3--:R-:W-:Y:S01]  /*28f40*/  STL.64 [R1+0x1540], R14 ;  /* 0x0015400e01007387 */ /* 0x008fe20000100a00 */
[----:B--2---:R-:W-:Y:S02]  /*28f50*/  STL.64 [R1+0x1538], R12 ;  /* 0x0015380c01007387 */ /* 0x004fe40000100a00 */
[----:B------:R-:W2:Y:S02]  /*28f60*/  LDL.LU.64 R6, [R1+0x1640] ;  /* 0x0016400001067983 */ /* 0x000ea40000300a00 */
[----:B------:R-:W2:Y:S06]  /*28f70*/  LDL.LU.64 R4, [R1+0x1638] ;  /* 0x0016380001047983 */ /* 0x000eac0000300a00 */
[----:B------:R-:W-:Y:S01]  /*28f80*/  STL.64 [R1+0x490], R24 ;  /* 0x0004901801007387 */ /* 0x000fe20000100a00 */
[----:B------:R0:W-:Y:S03]  /*28f90*/  STL.64 [R1+0x498], R26 ;  /* 0x0004981a01007387 */ /* 0x0001e60000100a00 */
[----:B0-----:R-:W2:Y:S02]  /*28fa0*/  LDL.LU.64 R26, [R1+0x1630] ;  /* 0x00163000011a7983 */ /* 0x001ea40000300a00 */
[C---:B--2---:R-:W-:Y:S02]  /*28fb0*/  HMMA.16816.F32.BF16 R24, R16.reuse, R26, R4 ;  /* 0x0000001a1018723c */ /* 0x044fe40000041804 */
[----:B------:R-:W2:Y:S11]  /*28fc0*/  LDL.LU.64 R6, [R1+0x1628] ;  /* 0x0016280001067983 */ /* 0x000eb60000300a00 */
[----:B------:R-:W-:Y:S10]  /*28fd0*/  @!UPT UIADD3 URZ, URZ, URZ, URZ ;  /* 0x0000003f3f3ff290 */ /* 0x000ff4000fffe03f */
[----:B------:R-:W-:Y:S01]  /*28fe0*/  STL.64 [R1+0x480], R24 ;  /* 0x0004801801007387 */ /* 0x000fe20000100a00 */
[----:B------:R0:W-:Y:S03]  /*28ff0*/  STL.64 [R1+0x488], R26 ;  /* 0x0004881a01007387 */ /* 0x0001e60000100a00 */
[----:B0-----:R-:W3:Y:S01]  /*29000*/  LDL.LU.64 R26, [R1+0x1620] ;  /* 0x00162000011a7983 */ /* 0x001ee20000300a00 */
[----:B------:R-:W3:Y:S02]  /*29010*/  LDL.LU.64 R24, [R1+0x1618] ;  /* 0x0016180001187983 */ /* 0x000ee40000300a00 */
[----:B--2---:R-:W-:Y:S01]  /*29020*/  IMAD.MOV.U32 R13, RZ, RZ, R7 ;  /* 0x000000ffff0d7224 */ /* 0x004fe200078e0007 */
[C---:B---3--:R-:W-:Y:S11]  /*29030*/  HMMA.16816.F32.BF16 R24, R16.reuse, R6, R24 ;  /* 0x000000061018723c */ /* 0x048ff60000041818 */
[----:B------:R-:W-:Y:S11]  /*29040*/  @!UPT UIADD3 URZ, URZ, URZ, URZ ;  /* 0x0000003f3f3ff290 */ /* 0x000ff6000fffe03f */
[----:B------:R-:W-:Y:S01]  /*29050*/  @!UPT UIADD3 URZ, URZ, URZ, URZ ;  /* 0x0000003f3f3ff290 */ /* 0x000fe2000fffe03f */
[----:B------:R0:W-:Y:S01]  /*29060*/  STL.64 [R1+0x510], R24 ;  /* 0x0005101801007387 */ /* 0x0001e20000100a00 */
[----:B------:R-:W-:Y:S02]  /*29070*/  STL.64 [R1+0x518], R26 ;  /* 0x0005181a01007387 */ /* 0x000fe40000100a00 */
[----:B0-----:R-:W-:Y:S02]  /*29080*/  IMAD.MOV.U32 R24, RZ, RZ, R6 ;  /* 0x000000ffff187224 */ /* 0x001fe400078e0006 */
[----:B------:R-:W2:Y:S01]  /*29090*/  LDL.LU.64 R6, [R1+0x1610] ;  /* 0x0016100001067983 */ /* 0x000ea20000300a00 */
[----:B------:R-:W3:Y:S02]  /*290a0*/  LDL.LU.64 R4, [R1+0x1608] ;  /* 0x0016080001047983 */ /* 0x000ee40000300a00 */
[----:B------:R0:W-:Y:S02]  /*290b0*/  STL [R1+0x15f0], R24 ;  /* 0x0015f01801007387 */ /* 0x0001e40000100800 */
[----:B0-----:R-:W4:Y:S01]  /*290c0*/  LDL.LU R24, [R1+0x1c0] ;  /* 0x0001c00001187983 */ /* 0x001f220000300800 */
[----:B------:R-:W4:Y:S02]  /*290d0*/  LDL.LU R25, [R1+0x1c4] ;  /* 0x0001c40001197983 */ /* 0x000f240000300800 */
[----:B------:R-:W4:Y:S02]  /*290e0*/  LDL.LU R26, [R1+0x1c8] ;  /* 0x0001c800011a7983 */ /* 0x000f240000300800 */
[----:B------:R-:W4:Y:S01]  /*290f0*/  LDL.LU R27, [R1+0x1cc] ;  /* 0x0001cc00011b7983 */ /* 0x000f220000300800 */
[----:B--2---:R-:W-:Y:S01]  /*29100*/  HMMA.16816.F32.BF16 R16, R16, R6, R20 ;  /* 0x000000061010723c */ /* 0x004fe20000041814 */
[----:B------:R-:W4:Y:S01]  /*29110*/  LDL.LU.64 R22, [R1+0x1600] ;  /* 0x0016000001167983 */ /* 0x000f220000300a00 */
[----:B------:R-:W4:Y:S02]  /*29120*/  LDL.LU.64 R20, [R1+0x15f8] ;  /* 0x0015f80001147983 */ /* 0x000f240000300a00 */
[----:B------:R0:W-:Y:S02]  /*29130*/  STL.64 [R1+0x1598], R6 ;  /* 0x0015980601007387 */ /* 0x0001e40000100a00 */
[----:B---3--:R-:W-:Y:S11]  /*29140*/  STL.64 [R1+0x1590], R4 ;  /* 0x0015900401007387 */ /* 0x008ff60000100a00 */
[----:B------:R-:W-:Y:S06]  /*29150*/  @!UPT UIADD3 URZ, URZ, URZ, URZ ;  /* 0x0000003f3f3ff290 */ /* 0x000fec000fffe03f */
[----:B------:R-:W-:Y:S01]  /*29160*/  STL.64 [R1+0x500], R16 ;  /* 0x0005001001007387 */ /* 0x000fe20000100a00 */
[----:B------:R1:W-:Y:S02]  /*29170*/  STL.64 [R1+0x508], R18 ;  /* 0x0005081201007387 */ /* 0x0003e40000100a00 */
[----:B0-----:R-:W2:Y:S01]  /*29180*/  LDL.64 R6, [R1+0x58] ;  /* 0x0000580001067983 */ /* 0x001ea20000100a00 */
[----:B-1----:R-:W3:Y:S01]  /*29190*/  LDL.64 R18, [R1+0x28] ;  /* 0x0000280001127983 */ /* 0x002ee20000100a00 */
[----:B----4-:R-:W-:Y:S03]  /*291a0*/  HMMA.16816.F32.BF16 R8, R20, R10, R24 ;  /* 0x0000000a1408723c */ /* 0x010fe60000041818 */
[----:B---3--:R0:W-:Y:S01]  /*291b0*/  STL.64 [R1+0x15d0], R18 ;  /* 0x0015d01201007387 */ /* 0x0081e20000100a00 */
[----:B------:R-:W3:Y:S02]  /*291c0*/  LDL.LU R16, [R1+0x1b0] ;  /* 0x0001b00001107983 */ /* 0x000ee40000300800 */
[----:B------:R-:W3:Y:S01]  /*291d0*/  LDL.LU R17, [R1+0x1b4] ;  /* 0x0001b40001117983 */ /* 0x000ee20000300800 */
[----:B0-----:R-:W3:Y:S01]  /*291e0*/  LDL.LU R18, [R1+0x1b8] ;  /* 0x0001b80001127983 */ /* 0x001ee20000300800 */
[----:B------:R-:W3:Y:S02]  /*291f0*/  LDL.LU R19, [R1+0x1bc] ;  /* 0x0001bc0001137983 */ /* 0x000ee40000300800 */
[----:B------:R-:W4:Y:S11]  /*29200*/  LDL.LU R24, [R1+0x15f0] ;  /* 0x0015f00001187983 */ /* 0x000f360000300800 */
[----:B------:R-:W-:Y:S02]  /*29210*/  @!UPT UIADD3 URZ, URZ, URZ, URZ ;  /* 0x0000003f3f3ff290 */ /* 0x000fe4000fffe03f */
[----:B------:R-:W-:Y:S01]  /*29220*/  STL.64 [R1+0x640], R8 ;  /* 0x0006400801007387 */ /* 0x000fe20000100a00 */
[----:B------:R0:W-:Y:S04]  /*29230*/  STL.64 [R1+0x648], R10 ;  /* 0x0006480a01007387 */ /* 0x0001e80000100a00 */
[----:B0-----:R-:W4:Y:S01]  /*29240*/  LDL.LU.64 R10, [R1+0x15e8] ;  /* 0x0015e800010a7983 */ /* 0x001f220000300a00 */
[----:B------:R-:W4:Y:S02]  /*29250*/  LDL.LU.64 R8, [R1+0x15e0] ;  /* 0x0015e00001087983 */ /* 0x000f240000300a00 */
[----:B------:R-:W-:Y:S02]  /*29260*/  IMAD.MOV.U32 R14, RZ, RZ, R28 ;  /* 0x000000ffff0e7224 */ /* 0x000fe400078e001c */
[----:B------:R-:W-:-:S02]  /*29270*/  IMAD.MOV.U32 R15, RZ, RZ, R0 ;  /* 0x000000ffff0f7224 */ /* 0x000fc400078e0000 */
[----:B--2---:R-:W-:Y:S02]  /*29280*/  IMAD.MOV.U32 R12, RZ, RZ, R6 ;  /* 0x000000ffff0c7224 */ /* 0x004fe400078e0006 */
[----:B------:R-:W-:Y:S01]  /*29290*/  IMAD.MOV.U32 R0, RZ, RZ, R7 ;  /* 0x000000ffff007224 */ /* 0x000fe200078e0007 */
[C---:B---3--:R-:W-:Y:S08]  /*292a0*/  HMMA.16816.F32.BF16 R16, R20.reuse, R6, R16 ;  /* 0x000000061410723c */ /* 0x048ff00000041810 */
[----:B----4-:R-:W-:Y:S11]  /*292b0*/  HMMA.16816.F32.BF16 R4, R20, R14, R8 ;  /* 0x0000000e1404723c */ /* 0x010ff60000041808 */
[----:B------:R-:W-:Y:S04]  /*292c0*/  @!UPT UIADD3 URZ, URZ, URZ, URZ ;  /* 0x0000003f3f3ff290 */ /* 0x000fe8000fffe03f */
[----:B------:R-:W-:Y:S01]  /*292d0*/  STL.64 [R1+0x620], R16 ;  /* 0x0006201001007387 */ /* 0x000fe20000100a00 */
[----:B------:R0:W-:Y:S02]  /*292e0*/  STL.64 [R1+0x628], R18 ;  /* 0x0006281201007387 */ /* 0x0001e40000100a00 */
[----:B------:R-:W2:Y:S05]  /*292f0*/  LDL.LU R8, [R1+0x190] ;  /* 0x0001900001087983 */ /* 0x000eaa0000300800 */
[----:B------:R-:W-:Y:S01]  /*29300*/  STL.64 [R1+0x610], R4 ;  /* 0x0006100401007387 */ /* 0x000fe20000100a00 */
[----:B------:R1:W-:Y:S02]  /*29310*/  STL.64 [R1+0x618], R6 ;  /* 0x0006180601007387 */ /* 0x0003e40000100a00 */
[----:B------:R-:W2:Y:S02]  /*29320*/  LDL.LU R9, [R1+0x194] ;  /* 0x0001940001097983 */ /* 0x000ea40000300800 */
[----:B------:R-:W2:Y:S01]  /*29330*/  LDL.LU R10, [R1+0x198] ;  /* 0x00019800010a7983 */ /* 0x000ea20000300800 */
[----:B------:R-:W2:Y:S01]  /*29340*/  LDL.LU R11, [R1+0x19c] ;  /* 0x00019c00010b7983 */ /* 0x000ea20000300800 */
[----:B0-----:R-:W2:Y:S02]  /*29350*/  LDL.64 R18, [R1+0x38] ;  /* 0x0000380001127983 */ /* 0x001ea40000100a00 */
[----:B-1----:R-:W-:-:S02]  /*29360*/  IMAD.MOV.U32 R6, RZ, RZ, R24 ;  /* 0x000000ffff067224 */ /* 0x002fc400078e0018 */
[----:B------:R-:W-:-:S05]  /*29370*/  IMAD.MOV.U32 R7, RZ, RZ, R13 ;  /* 0x000000ffff077224 */ /* 0x000fca00078e000d */
[----:B------:R0:W-:Y:S01]  /*29380*/  STL.64 [R1+0x15b0], R6 ;  /* 0x0015b00601007387 */ /* 0x0001e20000100a00 */
[----:B------:R-:W3:Y:S02]  /*29390*/  LDL.LU R24, [R1+0xf0] ;  /* 0x0000f00001187983 */ /* 0x000ee40000300800 */
[----:B------:R-:W3:Y:S02]  /*293a0*/  LDL.LU R25, [R1+0xf4] ;  /* 0x0000f40001197983 */ /* 0x000ee40000300800 */
[----:B------:R-:W4:Y:S01]  /*293b0*/  LDL.LU R26, [R1+0xf8] ;  /* 0x0000f800011a7983 */ /* 0x000f220000300800 */
[----:B------:R-:W4:Y:S04]  /*293c0*/  LDL.LU R27, [R1+0xfc] ;  /* 0x0000fc00011b7983 */ /* 0x000f280000300800 */
[----:B0-----:R-:W2:Y:S04]  /*293d0*/  LDL.64 R6, [R1+0x18] ;  /* 0x0000180001067983 */ /* 0x001ea80000100a00 */
[----:B--2---:R0:W-:Y:S01]  /*293e0*/  STL.64 [R1+0x15c8], R6 ;  /* 0x0015c80601007387 */ /* 0x0041e20000100a00 */
[----:B------:R-:W2:Y:S02]  /*293f0*/  LDL.LU R4, [R1+0x180] ;  /* 0x0001800001047983 */ /* 0x000ea40000300800 */
[----:B------:R-:W2:Y:S01]  /*29400*/  LDL.LU R5, [R1+0x184] ;  /* 0x0001840001057983 */ /* 0x000ea20000300800 */
[----:B0-----:R-:W2:Y:S01]  /*29410*/  LDL.LU R6, [R1+0x188] ;  /* 0x0001880001067983 */ /* 0x001ea20000300800 */
[----:B------:R-:W2:Y:S02]  /*29420*/  LDL.LU R7, [R1+0x18c] ;  /* 0x00018c0001077983 */ /* 0x000ea40000300800 */
[----:B----4-:R-:W-:Y:S02]  /*29430*/  STL.64 [R1+0x15a8], R26 ;  /* 0x0015a81a01007387 */ /* 0x010fe40000100a00 */
[----:B---3--:R0:W-:Y:S02]  /*29440*/  STL.64 [R1+0x15a0], R24 ;  /* 0x0015a01801007387 */ /* 0x0081e40000100a00 */
        /* <DEDUP_REMOVED lines=9> */
[----:B------:R-:W3:Y:S02]  /*294e0*/  LDL.LU R26, [R1+0x178] ;  /* 0x00017800011a7983 */ /* 0x000ee40000300800 */
[----:B------:R-:W3:Y:S01]  /*294f0*/  LDL.LU R27, [R1+0x17c] ;  /* 0x00017c00011b7983 */ /* 0x000ee20000300800 */
[----:B------:R0:W-:Y:S02]  /*29500*/  STL.64 [R1+0x1550], R14 ;  /* 0x0015500e01007387 */ /* 0x0001e40000100a00 */
[----:B0-----:R-:W-:-:S02]  /*29510*/  IMAD.MOV.U32 R14, RZ, RZ, R12 ;  /* 0x000000ffff0e7224 */ /* 0x001fc400078e000c */
[----:B------:R-:W-:-:S05]  /*29520*/  IMAD.MOV.U32 R15, RZ, RZ, R0 ;  /* 0x000000ffff0f7224 */ /* 0x000fca00078e0000 */
[----:B------:R0:W-:Y:S04]  /*29530*/  STL.64 [R1+0x1568], R14 ;  /* 0x0015680e01007387 */ /* 0x0001e80000100a00 */
[----:B0-----:R-:W4:Y:S01]  /*29540*/  LDL.64 R14, [R1+0x68] ;  /* 0x00006800010e7983 */ /* 0x001f220000100a00 */
[----:B------:R0:W-:Y:S02]  /*29550*/  STL.64 [R1+0x600], R8 ;  /* 0x0006000801007387 */ /* 0x0001e40000100a00 */
[----:B------:R1:W-:Y:S02]  /*29560*/  STL.64 [R1+0x608], R10 ;  /* 0x0006080a01007387 */ /* 0x0003e40000100a00 */
[----:B0-----:R-:W-:Y:S01]  /*29570*/  IMAD.MOV.U32 R9, RZ, RZ, R18 ;  /* 0x000000ffff097224 */ /* 0x001fe200078e0012 */
[----:B-1----:R-:W2:Y:S01]  /*29580*/  LDL.LU R11, [R1+0x15d8] ;  /* 0x0015d800010b7983 */ /* 0x002ea20000300800 */
[----:B------:R-:W-:-:S02]  /*29590*/  IMAD.MOV.U32 R8, RZ, RZ, R19 ;  /* 0x000000ffff087224 */ /* 0x000fc400078e0013 */
[----:B------:R-:W2:Y:S02]  /*295a0*/  LDL.LU.64 R18, [R1+0x15d0] ;  /* 0x0015d00001127983 */ /* 0x000ea40000300a00 */
[C---:B--2---:R-:W-:Y:S11]  /*295b0*/  HMMA.16816.F32.BF16 R4, R20.reuse, R18, R4 ;  /* 0x000000121404723c */ /* 0x044ff60000041804 */
[----:B------:R-:W-:Y:S11]  /*295c0*/  @!UPT UIADD3 URZ, URZ, URZ, URZ ;  /* 0x0000003f3f3ff290 */ /* 0x000ff6000fffe03f */
[----:B------:R-:W-:Y:S01]  /*295d0*/  @!UPT UIADD3 URZ, URZ, URZ, URZ ;  /* 0x0000003f3f3ff290 */ /* 0x000fe2000fffe03f */
[----:B------:R-:W-:Y:S01]  /*295e0*/  STL.64 [R1+0x570], R4 ;  /* 0x0005700401007387 */ /* 0x000fe20000100a00 */
[----:B------:R0:W-:Y:S03]  /*295f0*/  STL.64 [R1+0x578], R6 ;  /* 0x0005780601007387 */ /* 0x0001e60000100a00 */
[----:B0-----:R-:W3:Y:S01]  /*29600*/  LDL.LU.64 R6, [R1+0x15c8] ;  /* 0x0015c80001067983 */ /* 0x001ee20000300a00 */
[----:B------:R0:W-:Y:S02]  /*29610*/  STL.64 [R1+0x1548], R18 ;  /* 0x0015481201007387 */ /* 0x0001e40000100a00 */
        /* <DEDUP_REMOVED lines=11> */
[----:B------:R-:W-:-:S02]  /*296d0*/  IMAD.MOV.U32 R10, RZ, RZ, R6 ;  /* 0x000000ffff0a7224 */ /* 0x000fc400078e0006 */
[----:B------:R-:W-:Y:S01]  /*296e0*/  IMAD.MOV.U32 R0, RZ, RZ, R7 ;  /* 0x000000ffff007224 */ /* 0x000fe200078e0007 */
[----:B--2---:R-:W-:Y:S01]  /*296f0*/  STL.64 [R1+0x1578], R18 ;  /* 0x0015781201007387 */ /* 0x004fe20000100a00 */
[----:B------:R0:W-:Y:S03]  /*29700*/  STL.64 [R1+0x1570], R16 ;  /* 0x0015701001007387 */ /* 0x0001e60000100a00 */
        /* <DEDUP_REMOVED lines=15> */
[----:B0-----:R-:W3:Y:S01]  /*29800*/  LDL.LU.64 R6, [R1+0x1598] ;  /* 0x0015980001067983 */ /* 0x001ee20000300a00 */
[----:B------:R-:W2:Y:S01]  /*29810*/  LDL.LU.64 R4, [R1+0x1590] ;  /* 0x0015900001047983 */ /* 0x000ea20000300a00 */
[----:B---3--:R-:W-:Y:S02]  /*29820*/  HMMA.16816.F32.BF16 R20, R20, R6, R24 ;  /* 0x000000061414723c */ /* 0x008fe40000041818 */
[----:B------:R-:W3:Y:S01]  /*29830*/  LDL.LU.64 R26, [R1+0x1588] ;  /* 0x00158800011a7983 */ /* 0x000ee20000300a00 */
[----:B------:R-:W3:Y:S11]  /*29840*/  LDL.LU.64 R24, [R1+0x1580] ;  /* 0x0015800001187983 */ /* 0x000ef60000300a00 */
[----:B------:R-:W-:Y:S09]  /*29850*/  @!UPT UIADD3 URZ, URZ, URZ, URZ ;  /* 0x0000003f3f3ff290 */ /* 0x000ff2000fffe03f */
[----:B------:R-:W-:Y:S01]  /*29860*/  STL.64 [R1+0xf0], R20 ;  /* 0x0000f01401007387 */ /* 0x000fe20000100a00 */
[----:B------:R-:W-:Y:S02]  /*29870*/  STL.64 [R1+0xf8], R22 ;  /* 0x0000f81601007387 */ /* 0x000fe40000100a00 */
[----:B------:R-:W-:Y:S02]  /*29880*/  STL.64 [R1+0x1518], R6 ;  /* 0x0015180601007387 */ /* 0x000fe40000100a00 */
[----:B--2---:R0:W-:Y:S02]  /*29890*/  STL.64 [R1+0x1510], R4 ;  /* 0x0015100401007387 */ /* 0x0041e40000100a00 */
[----:B0-----:R-:W2:Y:S01]  /*298a0*/  LDL.LU R4, [R1+0x2e0] ;  /* 0x0002e00001047983 */ /* 0x001ea20000300800 */
[----:B------:R-:W2:Y:S02]  /*298b0*/  LDL.LU R5, [R1+0x2e4] ;  /* 0x0002e40001057983 */ /* 0x000ea40000300800 */
[----:B------:R-:W2:Y:S02]  /*298c0*/  LDL.LU R6, [R1+0x2e8] ;  /* 0x0002e80001067983 */ /* 0x000ea40000300800 */
[----:B------:R-:W2:Y:S02]  /*298d0*/  LDL.LU R7, [R1+0x2ec] ;  /* 0x0002ec0001077983 */ /* 0x000ea40000300800 */
[----:B------:R-:W-:-:S02]  /*298e0*/  IMAD.MOV.U32 R22, RZ, RZ, R9 ;  /* 0x000000ffff167224 */ /* 0x000fc400078e0009 */
[----:B------:R-:W-:Y:S02]  /*298f0*/  IMAD.MOV.U32 R23, RZ, RZ, R8 ;  /* 0x000000ffff177224 */ /* 0x000fe400078e0008 */
[----:B----4-:R-:W-:Y:S02]  /*29900*/  IMAD.MOV.U32 R9, RZ, RZ, R14 ;  /* 0x000000ffff097224 */ /* 0x010fe400078e000e */
[----:B------:R-:W-:Y:S01]  /*29910*/  IMAD.MOV.U32 R8, RZ, RZ, R15 ;  /* 0x000000ffff087224 */ /* 0x000fe200078e000f */
[C---:B---3--:R-:W-:Y:S11]  /*29920*/  HMMA.16816.F32.BF16 R16, R24.reuse, R14, R16 ;  /* 0x0000000e1810723c */ /* 0x048ff60000041810 */
[----:B------:R-:W-:Y:S11]  /*29930*/  @!UPT UIADD3 URZ, URZ, URZ, URZ ;  /* 0x0000003f3f3ff290 */ /* 0x000ff6000fffe03f */
[----:B------:R-:W-:Y:S01]  /*29940*/  @!UPT UIADD3 URZ, URZ, URZ, URZ ;  /* 0x0000003f3f3ff290 */ /* 0x000fe2000fffe03f */
        /* <DEDUP_REMOVED lines=12> */
[C---:B---3--:R-:W-:Y:S02]  /*29a10*/  HMMA.16816.F32.BF16 R12, R24.reuse, R14, R16 ;  /* 0x0000000e180c723c */ /* 0x048fe40000041810 */
[----:B------:R-:W3:Y:S11]  /*29a20*/  LDL.LU.64 R18, [R1+0x1548] ;  /* 0x0015480001127983 */ /* 0x000ef60000300a00 */
[----:B------:R-:W-:Y:S10]  /*29a30*/  @!UPT UIADD3 URZ, URZ, URZ, URZ ;  /* 0x0000003f3f3ff290 */ /* 0x000ff4000fffe03f */
[----:B------:R-:W-:Y:S01]  /*29a40*/  STL.64 [R1+0x710], R12 ;  /* 0x0007100c01007387 */ /* 0x000fe20000100a00 */
[----:B------:R0:W-:Y:S03]  /*29a50*/  STL.64 [R1+0x718], R14 ;  /* 0x0007180e01007387 */ /* 0x0001e60000100a00 */
[----:B0-----:R-:W4:Y:S01]  /*29a60*/  LDL.LU.64 R14, [R1+0x1540] ;  /* 0x00154000010e7983 */ /* 0x001f220000300a00 */
[----:B------:R-:W4:Y:S02]  /*29a70*/  LDL.LU.64 R12, [R1+0x1538] ;  /* 0x00153800010c7983 */ /* 0x000f240000300a00 */
[C---:B----4-:R-:W-:Y:S01]  /*29a80*/  HMMA.16816.F32.BF16 R20, R24.reuse, R22, R12 ;  /* 0x000000161814723c */ /* 0x050fe2000004180c */
[----:B------:R-:W3:Y:S01]  /*29a90*/  LDL.LU.64 R14, [R1+0x1530] ;  /* 0x00153000010e7983 */ /* 0x000ee20000300a00 */
[----:B------:R-:W3:Y:S11]  /*29aa0*/  LDL.LU.64 R12, [R1+0x1528] ;  /* 0x00152800010c7983 */ /* 0x000ef60000300a00 */
[----:B------:R-:W-:Y:S10]  /*29ab0*/  @!UPT UIADD3 URZ, URZ, URZ, URZ ;  /* 0x0000003f3f3ff290 */ /* 0x000ff4000fffe03f */
[----:B------:R-:W-:Y:S01]  /*29ac0*/  STL.64 [R1+0x700], R20 ;  /* 0x0007001401007387 */ /* 0x000fe20000100a00 */
[----:B------:R-:W-:Y:S02]  /*29ad0*/  STL.64 [R1+0x708], R22 ;  /* 0x0007081601007387 */ /* 0x000fe40000100a00 */
[----:B------:R-:W0:Y:S02]  /*29ae0*/  LDSM.16.MT88.4 R20, [R11+0x3080] ;  /* 0x003080000b14783b */ /* 0x000e240000004200 */
[----:B0-----:R-:W-:Y:S02]  /*29af0*/  STL.64 [R1+0x1508], R22 ;  /* 0x0015081601007387 */ /* 0x001fe40000100a00 */
[----:B------:R-:W-:Y:S01]  /*29b00*/  STL.64 [R1+0x1500], R20 ;  /* 0x0015001401007387 */ /* 0x000fe20000100a00 */
[----:B---3--:R-:W-:Y:S11]  /*29b10*/  HMMA.16816.F32.BF16 R12, R24, R18, R12 ;  /* 0x00000012180c723c */ /* 0x008ff6000004180c */
[----:B------:R-:W-:Y:S11]  /*29b20*/  @!UPT UIADD3 URZ, URZ, URZ, URZ ;  /* 0x0000003f3f3ff290 */ /* 0x000ff6000fffe03f */
[----:B------:R-:W-:Y:S01]  /*29b30*/  @!UPT UIADD3 URZ, URZ, URZ, URZ ;  /* 0x0000003f3f3ff290 */ /* 0x000fe2000fffe03f */
[----:B------:R-:W-:Y:S01]  /*29b40*/  STL.64 [R1+0x4f0], R12 ;  /* 0x0004f00c01007387 */ /* 0x000fe20000100a00 */
[----:B------:R0:W-:Y:S03]  /*29b50*/  STL.64 [R1+0x4f8], R14 ;  /* 0x0004f80e01007387 */ /* 0x0001e60000100a00 */
[----:B0-----:R-:W3:Y:S01]  /*29b60*/  LDL.LU R15, [R1+0x1520] ;  /* 0x00152000010f7983 */ /* 0x001ee20000300800 */
[----:B------:R-:W-:Y:S02]  /*29b70*/  IMAD.MOV.U32 R22, RZ, RZ, R10 ;  /* 0x000000ffff167224 */ /* 0x000fe400078e000a */
[----:B------:R-:W-:Y:S02]  /*29b80*/  IMAD.MOV.U32 R11, RZ, RZ, R18 ;  /* 0x000000ffff0b7224 */ /* 0x000fe400078e0012 */
[----:B------:R-:W-:Y:S02]  /*29b90*/  IMAD.MOV.U32 R10, RZ, RZ, R19 ;  /* 0x000000ffff0a7224 */ /* 0x000fe400078e0013 */
[----:B------:R-:W-:-:S02]  /*29ba0*/  IMAD.MOV.U32 R23, RZ, RZ, R0 ;  /* 0x000000ffff177224 */ /* 0x000fc400078e0000 */
[----:B------:R-:W4:Y:S05]  /*29bb0*/  LDL R0, [R1+0xf70] ;  /* 0x000f700001007983 */ /* 0x000f2a0000100800 */
[C---:B--2---:R-:W-:Y:S01]  /*29bc0*/  HMMA.16816.F32.BF16 R20, R24.reuse, R22, R4 ;  /* 0x000000161814723c */ /* 0x044fe20000041804 */
[----:B---3--:R-:W0:Y:S02]  /*29bd0*/  LDSM.16.MT88.4 R16, [R15+0x3000] ;  /* 0x003000000f10783b */ /* 0x008e240000004200 */
[----:B------:R-:W1:Y:S02]  /*29be0*/  LDSM.16.MT88.4 R12, [R15+0x3080] ;  /* 0x003080000f0c783b */ /* 0x000e640000004200 */
[----:B0-----:R0:W-:Y:S02]  /*29bf0*/  STL.64 [R1+0x1498], R18 ;  /* 0x0014981201007387 */ /* 0x0011e40000100a00 */
[----:B------:R-:W-:Y:S02]  /*29c00*/  STL.64 [R1+0x1490], R16 ;  /* 0x0014901001007387 */ /* 0x000fe40000100a00 */
[----:B0-----:R-:W2:Y:S01]  /*29c10*/  LDL.64 R18, [R1+0x8] ;  /* 0x0000080001127983 */ /* 0x001ea20000100a00 */
[----:B------:R-:W3:Y:S02]  /*29c20*/  LDL.LU.64 R6, [R1+0x1518] ;  /* 0x0015180001067983 */ /* 0x000ee40000300a00 */
[----:B------:R-:W2:Y:S11]  /*29c30*/  LDL.LU.64 R4, [R1+0x1510] ;  /* 0x0015100001047983 */ /* 0x000eb60000300a00 */
[----:B------:R0:W-:Y:S01]  /*29c40*/  STL.64 [R1+0x4e0], R20 ;  /* 0x0004e01401007387 */ /* 0x0001e20000100a00 */
[----:B------:R1:W-:Y:S04]  /*29c50*/  STL.64 [R1+0x4e8], R22 ;  /* 0x0004e81601007387 */ /* 0x0003e80000100a00 */
[----:B0-----:R-:W3:Y:S01]  /*29c60*/  LDL.LU R20, [R1+0x3f0] ;  /* 0x0003f00001147983 */ /* 0x001ee20000300800 */
[----:B------:R-:W3:Y:S02]  /*29c70*/  LDL.LU R21, [R1+0x3f4] ;  /* 0x0003f40001157983 */ /* 0x000ee40000300800 */
[----:B-1----:R-:W3:Y:S02]  /*29c80*/  LDL.LU R22, [R1+0x3f8] ;  /* 0x0003f80001167983 */ /* 0x002ee40000300800 */
[----:B------:R-:W3:Y:S01]  /*29c90*/  LDL.LU R23, [R1+0x3fc] ;  /* 0x0003fc0001177983 */ /* 0x000ee20000300800 */
[----:B------:R0:W-:Y:S01]  /*29ca0*/  STL.64 [R1+0x1420], R14 ;  /* 0x0014200e01007387 */ /* 0x0001e20000100a00 */
[----:B------:R1:W-:Y:S03]  /*29cb0*/  STL.64 [R1+0x1418], R12 ;  /* 0x0014180c01007387 */ /* 0x0003e60000100a00 */
[----:B0-----:R-:W2:Y:S04]  /*29cc0*/  LDL.64 R14, [R1+0x18] ;  /* 0x00001800010e7983 */ /* 0x001ea80000100a00 */
[----:B--2---:R0:W-:Y:S01]  /*29cd0*/  STL.64 [R1+0x14d8], R14 ;  /* 0x0014d80e01007387 */ /* 0x0041e20000100a00 */
[----:B-1----:R-:W2:Y:S02]  /*29ce0*/  LDL.LU R12, [R1+0x400] ;  /* 0x00040000010c7983 */ /* 0x002ea40000300800 */
[----:B------:R-:W2:Y:S01]  /*29cf0*/  LDL.LU R13, [R1+0x404] ;  /* 0x00040400010d7983 */ /* 0x000ea20000300800 */
[----:B0-----:R-:W2:Y:S01]  /*29d00*/  LDL.LU R14, [R1+0x408] ;  /* 0x00040800010e7983 */ /* 0x001ea20000300800 */
[----:B------:R-:W2:Y:S02]  /*29d10*/  LDL.LU R15, [R1+0x40c] ;  /* 0x00040c00010f7983 */ /* 0x000ea40000300800 */
[----:B------:R-:W-:Y:S01]  /*29d20*/  STL.64 [R1+0x14a0], R18 ;  /* 0x0014a01201007387 */ /* 0x000fe20000100a00 */
[----:B--2---:R-:W-:Y:S11]  /*29d30*/  HMMA.16816.F32.BF16 R12, R24, R18, R12 ;  /* 0x00000012180c723c */ /* 0x004ff6000004180c */
[----:B------:R-:W-:Y:S11]  /*29d40*/  @!UPT UIADD3 URZ, URZ, URZ, URZ ;  /* 0x0000003f3f3ff290 */ /* 0x000ff6000fffe03f */
[----:B------:R-:W-:Y:S01]  /*29d50*/  @!UPT UIADD3 URZ, URZ, URZ, URZ ;  /* 0x0000003f3f3ff290 */ /* 0x000fe2000fffe03f */
[----:B------:R0:W-:Y:S01]  /*29d60*/  STL.64 [R1+0x400], R12 ;  /* 0x0004000c01007387 */ /* 0x0001e20000100a00 */
[----:B------:R1:W-:Y:S03]  /*29d70*/  STL.64 [R1+0x408], R14 ;  /* 0x0004080e01007387 */ /* 0x0003e60000100a00 */
[----:B0-----:R-:W2:Y:S01]  /*29d80*/  LDL.LU R12, [R1+0x450] ;  /* 0x00045000010c7983 */ /* 0x001ea20000300800 */
[----:B------:R-:W2:Y:S02]  /*29d90*/  LDL.LU R13, [R1+0x454] ;  /* 0x00045400010d7983 */ /* 0x000ea40000300800 */
[----:B-1----:R-:W2:Y:S02]  /*29da0*/  LDL.LU R14, [R1+0x458] ;  /* 0x00045800010e7983 */ /* 0x002ea40000300800 */
[----:B------:R-:W2:Y:S02]  /*29db0*/  LDL.LU R15, [R1+0x45c] ;  /* 0x00045c00010f7983 */ /* 0x000ea40000300800 */
[----:B------:R-:W-:-:S02]  /*29dc0*/  IMAD.MOV.U32 R18, RZ, RZ, R11 ;  /* 0x000000ffff127224 */ /* 0x000fc400078e000b */
[----:B------:R-:W-:Y:S01]  /*29dd0*/  IMAD.MOV.U32 R19, RZ, RZ, R10 ;  /* 0x000000ffff137224 */ /* 0x000fe200078e000a */
[----:B--2---:R0:W-:Y:S01]  /*29de0*/  STL.64 [R1+0x14e8], R14 ;  /* 0x0014e80e01007387 */ /* 0x0041e20000100a00 */
[----:B------:R-:W-:Y:S03]  /*29df0*/  STL.64 [R1+0x14e0], R12 ;  /* 0x0014e00c01007387 */ /* 0x000fe60000100a00 */
[----:B0-----:R-:W2:Y:S04]  /*29e00*/  LDL.64 R14, [R1+0x58] ;  /* 0x00005800010e7983 */ /* 0x001ea80000100a00 */
[----:B--2---:R-:W-:Y:S01]  /*29e10*/  STL.64 [R1+0x14f0], R14 ;  /* 0x0014f00e01007387 */ /* 0x004fe20000100a00 */
[----:B------:R0:W-:Y:S03]  /*29e20*/  STL.64 [R1+0x14b8], R18 ;  /* 0x0014b81201007387 */ /* 0x0001e60000100a00 */
[----:B0-----:R-:W2:Y:S01]  /*29e30*/  LDL.LU.64 R18, [R1+0x38] ;  /* 0x0000380001127983 */ /* 0x001ea20000300a00 */
[----:B------:R-:W-:-:S02]  /*29e40*/  IMAD.MOV.U32 R14, RZ, RZ, R9 ;  /* 0x000000ffff0e7224 */ /* 0x000fc400078e0009 */
[----:B------:R-:W-:Y:S02]  /*29e50*/  IMAD.MOV.U32 R15, RZ, RZ, R8 ;  /* 0x000000ffff0f7224 */ /* 0x000fe400078e0008 */
[----:B----4-:R-:W0:Y:S01]  /*29e60*/  LDSM.16.MT88.4 R8, [R0+0x3000] ;  /* 0x003000000008783b */ /* 0x010e220000004200 */
[----:B---3--:R-:W-:Y:S03]  /*29e70*/  HMMA.16816.F32.BF16 R24, R24, R6, R20 ;  /* 0x000000061818723c */ /* 0x008fe60000041814 */
[----:B--2---:R1:W-:Y:S04]  /*29e80*/  STL.64 [R1+0x14d0], R18 ;  /* 0x0014d01201007387 */ /* 0x0043e80000100a00 */
[----:B-1----:R-:W2:Y:S04]  /*29e90*/  LDL.64 R18, [R1+0x48] ;  /* 0x0000480001127983 */ /* 0x002ea80000100a00 */
[----:B--2---:R1:W-:Y:S01]  /*29ea0*/  STL.64 [R1+0x14f8], R18 ;  /* 0x0014f81201007387 */ /* 0x0043e20000100a00 */
[----:B------:R-:W2:Y:S02]  /*29eb0*/  LDL.LU R16, [R1+0x470] ;  /* 0x0004700001107983 */ /* 0x000ea40000300800 */
[----:B------:R-:W2:Y:S01]  /*29ec0*/  LDL.LU R17, [R1+0x474] ;  /* 0x0004740001117983 */ /* 0x000ea20000300800 */
[----:B-1----:R-:W2:Y:S01]  /*29ed0*/  LDL.LU R18, [R1+0x478] ;  /* 0x0004780001127983 */ /* 0x002ea20000300800 */
[----:B------:R-:W2:Y:S02]  /*29ee0*/  LDL.LU R19, [R1+0x47c] ;  /* 0x00047c0001137983 */ /* 0x000ea40000300800 */
[----:B0-----:R-:W-:Y:S02]  /*29ef0*/  STL.64 [R1+0x1388], R10 ;  /* 0x0013880a01007387 */ /* 0x001fe40000100a00 */
[----:B------:R0:W-:Y:S02]  /*29f00*/  STL.64 [R1+0x1380], R8 ;  /* 0x0013800801007387 */ /* 0x0001e40000100a00 */
[----:B0-----:R-:W3:Y:S01]  /*29f10*/  LDL.LU R8, [R1+0x460] ;  /* 0x0004600001087983 */ /* 0x001ee20000300800 */
[----:B------:R-:W3:Y:S02]  /*29f20*/  LDL.LU R9, [R1+0x464] ;  /* 0x0004640001097983 */ /* 0x000ee40000300800 */
[----:B------:R-:W3:Y:S02]  /*29f30*/  LDL.LU R10, [R1+0x468] ;  /* 0x00046800010a7983 */ /* 0x000ee40000300800 */
[----:B------:R-:W3:Y:S01]  /*29f40*/  LDL.LU R11, [R1+0x46c] ;  /* 0x00046c00010b7983 */ /* 0x000ee20000300800 */
[----:B------:R-:W2:Y:S01]  /*29f50*/  LDL.LU.64 R22, [R1+0x1508] ;  /* 0x0015080001167983 */ /* 0x000ea20000300a00 */
[----:B------:R-:W2:Y:S02]  /*29f60*/  LDL.LU.64 R20, [R1+0x1500] ;  /* 0x0015000001147983 */ /* 0x000ea40000300a00 */
[----:B------:R-:W-:Y:S02]  /*29f70*/  STL.64 [R1+0x14b0], R6 ;  /* 0x0014b00601007387 */ /* 0x000fe40000100a00 */
[----:B------:R0:W-:Y:S01]  /*29f80*/  STL.64 [R1+0x14a8], R4 ;  /* 0x0014a80401007387 */ /* 0x0001e20000100a00 */
[----:B------:R-:W-:Y:S01]  /*29f90*/  STL.64 [R1+0x360], R24 ;  /* 0x0003601801007387 */ /* 0x000fe20000100a00 */
[----:B------:R-:W-:Y:S02]  /*29fa0*/  STL.64 [R1+0x368], R26 ;  /* 0x0003681a01007387 */ /* 0x000fe40000100a00 */
[----:B------:R-:W1:Y:S01]  /*29fb0*/  LDSM.16.MT88.4 R24, [R0+0x3080] ;  /* 0x003080000018783b */ /* 0x000e620000004200 */
[----:B0-----:R-:W4:Y:S03]  /*29fc0*/  LDL.LU R4, [R1+0x430] ;  /* 0x0004300001047983 */ /* 0x001f260000300800 */
[----:B------:R-:W4:Y:S02]  /*29fd0*/  LDL.LU R5, [R1+0x434] ;  /* 0x0004340001057983 */ /* 0x000f240000300800 */
[----:B------:R-:W3:Y:S02]  /*29fe0*/  LDL.LU R6, [R1+0x438] ;  /* 0x0004380001067983 */ /* 0x000ee40000300800 */
[----:B------:R-:W3:Y:S01]  /*29ff0*/  LDL.LU R7, [R1+0x43c] ;  /* 0x00043c0001077983 */ /* 0x000ee20000300800 */
[C---:B--2---:R-:W-:Y:S01]  /*2a000*/  HMMA.16816.F32.BF16 R12, R20.reuse, R14, R16 ;  /* 0x0000000e140c723c */ /* 0x044fe20000041810 */
[----:B---3--:R-:W-:Y:S01]  /*2a010*/  STL.64 [R1+0x14c8], R6 ;  /* 0x0014c80601007387 */ /* 0x008fe20000100a00 */
[----:B----4-:R0:W-:Y:S03]  /*2a020*/  STL.64 [R1+0x14c0], R4 ;  /* 0x0014c00401007387 */ /* 0x0101e60000100a00 */
[----:B0-----:R-:W2:Y:S01]  /*2a030*/  LDL.LU R4, [R1+0x440] ;  /* 0x0004400001047983 */ /* 0x001ea20000300800 */
[----:B------:R-:W2:Y:S02]  /*2a040*/  LDL.LU R5, [R1+0x444] ;  /* 0x0004440001057983 */ /* 0x000ea40000300800 */
[----:B------:R-:W2:Y:S02]  /*2a050*/  LDL.LU R6, [R1+0x448] ;  /* 0x0004480001067983 */ /* 0x000ea40000300800 */
[----:B------:R-:W2:Y:S01]  /*2a060*/  LDL.LU R7, [R1+0x44c] ;  /* 0x00044c0001077983 */ /* 0x000ea20000300800 */
[----:B-1----:R-:W-:Y:S01]  /*2a070*/  STL.64 [R1+0x1310], R26 ;  /* 0x0013101a01007387 */ /* 0x002fe20000100a00 */
[----:B------:R0:W-:Y:S03]  /*2a080*/  STL.64 [R1+0x1308], R24 ;  /* 0x0013081801007387 */ /* 0x0001e60000100a00 */
[----:B0-----:R-:W3:Y:S01]  /*2a090*/  LDL.LU R24, [R1+0x420] ;  /* 0x0004200001187983 */ /* 0x001ee20000300800 */
[----:B------:R-:W3:Y:S02]  /*2a0a0*/  LDL.LU R25, [R1+0x424] ;  /* 0x0004240001197983 */ /* 0x000ee40000300800 */
[----:B------:R-:W3:Y:S02]  /*2a0b0*/  LDL.LU R26, [R1+0x428] ;  /* 0x00042800011a7983 */ /* 0x000ee40000300800 */
[----:B------:R-:W3:Y:S01]  /*2a0c0*/  LDL.LU R27, [R1+0x42c] ;  /* 0x00042c00011b7983 */ /* 0x000ee20000300800 */
[----:B------:R-:W4:Y:S02]  /*2a0d0*/  LDL.LU.64 R18, [R1+0x14f8] ;  /* 0x0014f80001127983 */ /* 0x000f240000300a00 */
[----:B------:R-:W-:Y:S02]  /*2a0e0*/  STL.64 [R1+0x5f0], R12 ;  /* 0x0005f00c01007387 */ /* 0x000fe40000100a00 */
[----:B------:R0:W-:Y:S02]  /*2a0f0*/  STL.64 [R1+0x5f8], R14 ;  /* 0x0005f80e01007387 */ /* 0x0001e40000100a00 */
[----:B0-----:R-:W2:Y:S02]  /*2a100*/  LDL.LU.64 R14, [R1+0x14f0] ;  /* 0x0014f000010e7983 */ /* 0x001ea40000300a00 */
[C---:B--2---:R-:W-:Y:S11]  /*2a110*/  HMMA.16816.F32.BF16 R8, R20.reuse, R14, R8 ;  /* 0x0000000e1408723c */ /* 0x044ff60000041808 */
[----:B------:R-:W-:Y:S11]  /*2a120*/  @!UPT UIADD3 URZ, URZ, URZ, URZ ;  /* 0x0000003f3f3ff290 */ /* 0x000ff6000fffe03f */
[----:B------:R-:W-:Y:S01]  /*2a130*/  @!UPT UIADD3 URZ, URZ, URZ, URZ ;  /* 0x0000003f3f3ff290 */ /* 0x000fe2000fffe03f */
[----:B------:R-:W-:Y:S01]  /*2a140*/  STL.64 [R1+0x5e0], R8 ;  /* 0x0005e00801007387 */ /* 0x000fe20000100a00 */
[----:B------:R0:W-:Y:S02]  /*2a150*/  STL.64 [R1+0x5e8], R10 ;  /* 0x0005e80a01007387 */ /* 0x0001e40000100a00 */
[----:B0-----:R-:W-:Y:S02]  /*2a160*/  IMAD.MOV.U32 R11, RZ, RZ, R14 ;  /* 0x000000ffff0b7224 */ /* 0x001fe400078e000e */
[----:B------:R-:W-:Y:S02]  /*2a170*/  IMAD.MOV.U32 R10, RZ, RZ, R15 ;  /* 0x000000ffff0a7224 */ /* 0x000fe400078e000f */
[----:B------:R-:W2:Y:S01]  /*2a180*/  LDL.LU.64 R14, [R1+0x14e8] ;  /* 0x0014e800010e7983 */ /* 0x000ea20000300a00 */
[----:B------:R-:W2:Y:S02]  /*2a190*/  LDL.LU.64 R12, [R1+0x14e0] ;  /* 0x0014e000010c7983 */ /* 0x000ea40000300a00 */
[----:B----4-:R-:W-:Y:S01]  /*2a1a0*/  IMAD.MOV.U32 R0, RZ, RZ, R19 ;  /* 0x000000ffff007224 */ /* 0x010fe200078e0013 */
[C---:B--2---:R-:W-:Y:S11]  /*2a1b0*/  HMMA.16816.F32.BF16 R12, R20.reuse, R18, R12 ;  /* 0x00000012140c723c */ /* 0x044ff6000004180c */
[----:B------:R-:W-:Y:S11]  /*2a1c0*/  @!UPT UIADD3 URZ, URZ, URZ, URZ ;  /* 0x0000003f3f3ff290 */ /* 0x000ff6000fffe03f */
[----:B------:R-:W-:Y:S01]  /*2a1d0*/  @!UPT UIADD3 URZ, URZ, URZ, URZ ;  /* 0x0000003f3f3ff290 */ /* 0x000fe2000fffe03f */
[----:B------:R0:W-:Y:S01]  /*2a1e0*/  STL.64 [R1+0x5d0], R12 ;  /* 0x0005d00c01007387 */ /* 0x0001e20000100a00 */
[----:B------:R1:W-:Y:S02]  /*2a1f0*/  STL.64 [R1+0x5d8], R14 ;  /* 0x0005d80e01007387 */ /* 0x0003e40000100a00 */
[----:B0-----:R-:W-:Y:S01]  /*2a200*/  IMAD.MOV.U32 R12, RZ, RZ, R18 ;  /* 0x000000ffff0c7224 */ /* 0x001fe200078e0012 */
[----:B-1----:R-:W3:Y:S01]  /*2a210*/  LDL.LU.64 R14, [R1+0x14d8] ;  /* 0x0014d800010e7983 */ /* 0x002ee20000300a00 */
[----:B------:R-:W2:Y:S02]  /*2a220*/  LDL.LU.64 R18, [R1+0x14d0] ;  /* 0x0014d00001127983 */ /* 0x000ea40000300a00 */
        /* <DEDUP_REMOVED lines=9> */
[C---:B---3--:R-:W-:Y:S08]  /*2a2c0*/  HMMA.16816.F32.BF16 R24, R20.reuse, R14, R24 ;  /* 0x0000000e1418723c */ /* 0x048ff00000041818 */
[----:B--2---:R-:W-:Y:S01]  /*2a2d0*/  HMMA.16816.F32.BF16 R16, R20, R18, R4 ;  /* 0x000000121410723c */ /* 0x004fe20000041804 */
[----:B------:R-:W2:Y:S01]  /*2a2e0*/  LDL.LU.64 R6, [R1+0x14b0] ;  /* 0x0014b00001067983 */ /* 0x000ea20000300a00 */
[----:B------:R-:W3:Y:S11]  /*2a2f0*/  LDL.LU.64 R4, [R1+0x14a8] ;  /* 0x0014a80001047983 */ /* 0x000ef60000300a00 */
[----:B------:R-:W-:Y:S10]  /*2a300*/  @!UPT UIADD3 URZ, URZ, URZ, URZ ;  /* 0x0000003f3f3ff290 */ /* 0x000ff4000fffe03f */
[----:B------:R-:W-:Y:S01]  /*2a310*/  STL.64 [R1+0x350], R16 ;  /* 0x0003501001007387 */ /* 0x000fe20000100a00 */
[----:B------:R0:W-:Y:S03]  /*2a320*/  STL.64 [R1+0x358], R18 ;  /* 0x0003581201007387 */ /* 0x0001e60000100a00 */
[----:B0-----:R-:W4:Y:S01]  /*2a330*/  LDL.LU.64 R18, [R1+0x14a0] ;  /* 0x0014a00001127983 */ /* 0x001f220000300a00 */
[----:B------:R0:W-:Y:S02]  /*2a340*/  STL.64 [R1+0x340], R24 ;  /* 0x0003401801007387 */ /* 0x0001e40000100a00 */
[----:B------:R1:W-:Y:S01]  /*2a350*/  STL.64 [R1+0x348], R26 ;  /* 0x0003481a01007387 */ /* 0x0003e20000100a00 */
[----:B0-----:R-:W2:Y:S01]  /*2a360*/  LDL.LU R24, [R1+0x3b0] ;  /* 0x0003b00001187983 */ /* 0x001ea20000300800 */
[----:B------:R-:W2:Y:S02]  /*2a370*/  LDL.LU R25, [R1+0x3b4] ;  /* 0x0003b40001197983 */ /* 0x000ea40000300800 */
[----:B-1----:R-:W2:Y:S02]  /*2a380*/  LDL.LU R26, [R1+0x3b8] ;  /* 0x0003b800011a7983 */ /* 0x002ea40000300800 */
[----:B------:R-:W2:Y:S02]  /*2a390*/  LDL.LU R27, [R1+0x3bc] ;  /* 0x0003bc00011b7983 */ /* 0x000ea40000300800 */
[----:B--2---:R0:W-:Y:S01]  /*2a3a0*/  STL.64 [R1+0x1458], R26 ;  /* 0x0014581a01007387 */ /* 0x0041e20000100a00 */
        /* <DEDUP_REMOVED lines=8> */
[----:B------:R0:W-:Y:S02]  /*2a430*/  STL.64 [R1+0x1438], R14 ;  /* 0x0014380e01007387 */ /* 0x0001e40000100a00 */
[----:B------:R-:W3:Y:S01]  /*2a440*/  LDL.LU R12, [R1+0x370] ;  /* 0x00037000010c7983 */ /* 0x000ee20000300800 */
[----:B------:R-:W3:Y:S04]  /*2a450*/  LDL.LU R13, [R1+0x374] ;  /* 0x00037400010d7983 */ /* 0x000ee80000300800 */
[----:B0-----:R-:W3:Y:S01]  /*2a460*/  LDL.LU R14, [R1+0x378] ;  /* 0x00037800010e7983 */ /* 0x001ee20000300800 */
[----:B------:R-:W3:Y:S02]  /*2a470*/  LDL.LU R15, [R1+0x37c] ;  /* 0x00037c00010f7983 */ /* 0x000ee40000300800 */
[----:B----4-:R-:W-:Y:S01]  /*2a480*/  IMAD.MOV.U32 R0, RZ, RZ, R19 ;  /* 0x000000ffff007224 */ /* 0x010fe200078e0013 */
[C---:B--2---:R-:W-:Y:S08]  /*2a490*/  HMMA.16816.F32.BF16 R24, R20.reuse, R18, R24 ;  /* 0x000000121418723c */ /* 0x044ff00000041818 */
[----:B---3--:R-:W-:Y:S11]  /*2a4a0*/  HMMA.16816.F32.BF16 R12, R20, R6, R12 ;  /* 0x00000006140c723c */ /* 0x008ff6000004180c */
[----:B------:R-:W-:Y:S04]  /*2a4b0*/  @!UPT UIADD3 URZ, URZ, URZ, URZ ;  /* 0x0000003f3f3ff290 */ /* 0x000fe8000fffe03f */
[----:B------:R0:W-:Y:S01]  /*2a4c0*/  STL.64 [R1+0x250], R24 ;  /* 0x0002501801007387 */ /* 0x0001e20000100a00 */
[----:B------:R1:W-:Y:S02]  /*2a4d0*/  STL.64 [R1+0x258], R26 ;  /* 0x0002581a01007387 */ /* 0x0003e40000100a00 */
[----:B------:R-:W-:Y:S02]  /*2a4e0*/  IMAD.MOV.U32 R22, RZ, RZ, R9 ;  /* 0x000000ffff167224 */ /* 0x000fe400078e0009 */
[----:B------:R-:W-:Y:S02]  /*2a4f0*/  IMAD.MOV.U32 R23, RZ, RZ, R8 ;  /* 0x000000ffff177224 */ /* 0x000fe400078e0008 */
[----:B0-----:R-:W-:Y:S02]  /*2a500*/  IMAD.MOV.U32 R24, RZ, RZ, R18 ;  /* 0x000000ffff187224 */ /* 0x001fe400078e0012 */
[----:B-1----:R-:W-:Y:S02]  /*2a510*/  IMAD.MOV.U32 R26, RZ, RZ, R11 ;  /* 0x000000ffff1a7224 */ /* 0x002fe400078e000b */
[----:B------:R-:W-:Y:S01]  /*2a520*/  IMAD.MOV.U32 R27, RZ, RZ, R10 ;  /* 0x000000ffff1b7224 */ /* 0x000fe200078e000a */
[----:B------:R-:W2:Y:S01]  /*2a530*/  LDL.LU.64 R18, [R1+0x1498] ;  /* 0x0014980001127983 */ /* 0x000ea20000300a00 */
[----:B------:R-:W2:Y:S02]  /*2a540*/  LDL.LU.64 R16, [R1+0x1490] ;  /* 0x0014900001107983 */ /* 0x000ea40000300a00 */
[----:B------:R-:W-:Y:S02]  /*2a550*/  STL.64 [R1+0x1a0], R12 ;  /* 0x0001a00c01007387 */ /* 0x000fe40000100a00 */
[----:B------:R-:W-:Y:S01]  /*2a560*/  STL.64 [R1+0x1a8], R14 ;  /* 0x0001a80e01007387 */ /* 0x000fe20000100a00 */
[----:B------:R-:W-:Y:S01]  /*2a570*/  STL.64 [R1+0x1480], R26 ;  /* 0x0014801a01007387 */ /* 0x000fe20000100a00 */
[----:B------:R-:W-:Y:S02]  /*2a580*/  STL.64 [R1+0x1430], R6 ;  /* 0x0014300601007387 */ /* 0x000fe40000100a00 */
[----:B------:R-:W-:Y:S02]  /*2a590*/  STL.64 [R1+0x1428], R4 ;  /* 0x0014280401007387 */ /* 0x000fe40000100a00 */
[----:B------:R0:W-:Y:S01]  /*2a5a0*/  STL.64 [R1+0x1488], R22 ;  /* 0x0014881601007387 */ /* 0x0001e20000100a00 */
[----:B------:R-:W2:Y:S01]  /*2a5b0*/  LDL.LU R20, [R1+0x3e0] ;  /* 0x0003e00001147983 */ /* 0x000ea20000300800 */
[----:B------:R-:W2:Y:S03]  /*2a5c0*/  LDL.LU R21, [R1+0x3e4] ;  /* 0x0003e40001157983 */ /* 0x000ea60000300800 */
[----:B0-----:R-:W2:Y:S01]  /*2a5d0*/  LDL.LU R22, [R1+0x3e8] ;  /* 0x0003e80001167983 */ /* 0x001ea20000300800 */
[----:B------:R-:W2:Y:S02]  /*2a5e0*/  LDL.LU R23, [R1+0x3ec] ;  /* 0x0003ec0001177983 */ /* 0x000ea40000300800 */
[----:B------:R-:W3:Y:S02]  /*2a5f0*/  LDL.64 R14, [R1+0x28] ;  /* 0x00002800010e7983 */ /* 0x000ee40000100a00 */
[----:B------:R-:W2:Y:S01]  /*2a600*/  LDL.64 R26, [R1+0x68] ;  /* 0x00006800011a7983 */ /* 0x000ea20000100a00 */
[----:B---3--:R0:W-:Y:S01]  /*2a610*/  STL.64 [R1+0x1460], R14 ;  /* 0x0014600e01007387 */ /* 0x0081e20000100a00 */
[----:B------:R-:W3:Y:S02]  /*2a620*/  LDL.LU R12, [R1+0x3c0] ;  /* 0x0003c000010c7983 */ /* 0x000ee40000300800 */
[----:B------:R-:W3:Y:S01]  /*2a630*/  LDL.LU R13, [R1+0x3c4] ;  /* 0x0003c400010d7983 */ /* 0x000ee20000300800 */
[----:B0-----:R-:W4:Y:S01]  /*2a640*/  LDL.LU R14, [R1+0x3c8] ;  /* 0x0003c800010e7983 */ /* 0x001f220000300800 */
[----:B------:R-:W4:Y:S03]  /*2a650*/  LDL.LU R15, [R1+0x3cc] ;  /* 0x0003cc00010f7983 */ /* 0x000f260000300800 */
[----:B----4-:R-:W-:Y:S01]  /*2a660*/  STL.64 [R1+0x1478], R14 ;  /* 0x0014780e01007387 */ /* 0x010fe20000100a00 */
[----:B---3--:R0:W-:Y:S03]  /*2a670*/  STL.64 [R1+0x1470], R12 ;  /* 0x0014700c01007387 */ /* 0x0081e60000100a00 */
[----:B0-----:R-:W3:Y:S01]  /*2a680*/  LDL.LU R12, [R1+0x3d0] ;  /* 0x0003d000010c7983 */ /* 0x001ee20000300800 */
[----:B------:R-:W3:Y:S02]  /*2a690*/  LDL.LU R13, [R1+0x3d4] ;  /* 0x0003d400010d7983 */ /* 0x000ee40000300800 */
[----:B------:R-:W3:Y:S02]  /*2a6a0*/  LDL.LU R14, [R1+0x3d8] ;  /* 0x0003d800010e7983 */ /* 0x000ee40000300800 */
[----:B------:R-:W3:Y:S01]  /*2a6b0*/  LDL.LU R15, [R1+0x3dc] ;  /* 0x0003dc00010f7983 */ /* 0x000ee20000300800 */
[----:B------:R-:W4:Y:S01]  /*2a6c0*/  LDL.LU R4, [R1+0x390] ;  /* 0x0003900001047983 */ /* 0x000f220000300800 */
[----:B------:R-:W4:Y:S02]  /*2a6d0*/  LDL.LU R5, [R1+0x394] ;  /* 0x0003940001057983 */ /* 0x000f240000300800 */
[----:B------:R-:W3:Y:S02]  /*2a6e0*/  LDL.LU R6, [R1+0x398] ;  /* 0x0003980001067983 */ /* 0x000ee40000300800 */
[----:B------:R-:W3:Y:S01]  /*2a6f0*/  LDL.LU R7, [R1+0x39c] ;  /* 0x00039c0001077983 */ /* 0x000ee20000300800 */
[----:B--2---:R-:W-:Y:S01]  /*2a700*/  HMMA.16816.F32.BF16 R20, R16, R26, R20 ;  /* 0x0000001a1014723c */ /* 0x004fe20000041814 */
[----:B---3--:R-:W-:Y:S01]  /*2a710*/  STL.64 [R1+0x1448], R6 ;  /* 0x0014480601007387 */ /* 0x008fe20000100a00 */
[----:B----4-:R0:W-:Y:S03]  /*2a720*/  STL.64 [R1+0x1440], R4 ;  /* 0x0014400401007387 */ /* 0x0101e60000100a00 */
[----:B0-----:R-:W2:Y:S01]  /*2a730*/  LDL.LU R4, [R1+0x3a0] ;  /* 0x0003a00001047983 */ /* 0x001ea20000300800 */
[----:B------:R-:W2:Y:S02]  /*2a740*/  LDL.LU R5, [R1+0x3a4] ;  /* 0x0003a40001057983 */ /* 0x000ea40000300800 */
[----:B------:R-:W2:Y:S02]  /*2a750*/  LDL.LU R6, [R1+0x3a8] ;  /* 0x0003a80001067983 */ /* 0x000ea40000300800 */
[----:B------:R-:W2:Y:S01]  /*2a760*/  LDL.LU R7, [R1+0x3ac] ;  /* 0x0003ac0001077983 */ /* 0x000ea20000300800 */
[----:B------:R-:W3:Y:S01]  /*2a770*/  LDL.LU R8, [R1+0x150] ;  /* 0x0001500001087983 */ /* 0x000ee20000300800 */
[----:B------:R-:W3:Y:S02]  /*2a780*/  LDL.LU R9, [R1+0x154] ;  /* 0x0001540001097983 */ /* 0x000ee40000300800 */
[----:B------:R-:W4:Y:S02]  /*2a790*/  LDL.LU R10, [R1+0x158] ;  /* 0x00015800010a7983 */ /* 0x000f240000300800 */
[----:B------:R-:W4:Y:S02]  /*2a7a0*/  LDL.LU R11, [R1+0x15c] ;  /* 0x00015c00010b7983 */ /* 0x000f240000300800 */
[----:B----4-:R-:W-:Y:S01]  /*2a7b0*/  STL.64 [R1+0x1398], R10 ;  /* 0x0013980a01007387 */ /* 0x010fe20000100a00 */
[----:B---3--:R0:W-:Y:S04]  /*2a7c0*/  STL.64 [R1+0x1390], R8 ;  /* 0x0013900801007387 */ /* 0x0081e80000100a00 */
[----:B------:R1:W-:Y:S02]  /*2a7d0*/  STL.64 [R1+0x6a0], R20 ;  /* 0x0006a01401007387 */ /* 0x0003e40000100a00 */
[----:B------:R3:W-:Y:S02]  /*2a7e0*/  STL.64 [R1+0x6a8], R22 ;  /* 0x0006a81601007387 */ /* 0x0007e40000100a00 */
[----:B0-----:R-:W-:-:S02]  /*2a7f0*/  IMAD.MOV.U32 R9, RZ, RZ, R27 ;  /* 0x000000ffff097224 */ /* 0x001fc400078e001b */
[----:B-1----:R-:W-:Y:S01]  /*2a800*/  IMAD.MOV.U32 R20, RZ, RZ, R26 ;  /* 0x000000ffff147224 */ /* 0x002fe200078e001a */
[----:B---3--:R-:W3:Y:S01]  /*2a810*/  LDL.LU.64 R22, [R1+0x1488] ;  /* 0x0014880001167983 */ /* 0x008ee20000300a00 */
[----:B------:R-:W4:Y:S02]  /*2a820*/  LDL.LU.64 R26, [R1+0x1480] ;  /* 0x00148000011a7983 */ /* 0x000f240000300a00 */
[----:B------:R-:W-:Y:S02]  /*2a830*/  IMAD.MOV.U32 R10, RZ, RZ, R24 ;  /* 0x000000ffff0a7224 */ /* 0x000fe400078e0018 */
[C---:B----4-:R-:W-:Y:S01]  /*2a840*/  HMMA.16816.F32.BF16 R24, R16.reuse, R26, R12 ;  /* 0x0000001a1018723c */ /* 0x050fe2000004180c */
[----:B------:R-:W4:Y:S01]  /*2a850*/  LDL.LU.64 R14, [R1+0x1478] ;  /* 0x00147800010e7983 */ /* 0x000f220000300a00 */
[----:B------:R-:W4:Y:S11]  /*2a860*/  LDL.LU.64 R12, [R1+0x1470] ;  /* 0x00147000010c7983 */ /* 0x000f360000300a00 */
[----:B------:R-:W-:Y:S10]  /*2a870*/  @!UPT UIADD3 URZ, URZ, URZ, URZ ;  /* 0x0000003f3f3ff290 */ /* 0x000ff4000fffe03f */
[----:B------:R-:W-:Y:S01]  /*2a880*/  STL.64 [R1+0x660], R24 ;  /* 0x0006601801007387 */ /* 0x000fe20000100a00 */
[----:B------:R0:W-:Y:S03]  /*2a890*/  STL.64 [R1+0x668], R26 ;  /* 0x0006681a01007387 */ /* 0x0001e60000100a00 */
[----:B0-----:R-:W4:Y:S02]  /*2a8a0*/  LDL.LU.64 R26, [R1+0x1468] ;  /* 0x00146800011a7983 */ /* 0x001f240000300a00 */
[C---:B----4-:R-:W-:Y:S02]  /*2a8b0*/  HMMA.16816.F32.BF16 R24, R16.reuse, R26, R12 ;  /* 0x0000001a1018723c */ /* 0x050fe4000004180c */
[----:B------:R-:W2:Y:S11]  /*2a8c0*/  LDL.LU.64 R14, [R1+0x1460] ;  /* 0x00146000010e7983 */ /* 0x000eb60000300a00 */
[----:B------:R-:W-:Y:S10]  /*2a8d0*/  @!UPT UIADD3 URZ, URZ, URZ, URZ ;  /* 0x0000003f3f3ff290 */ /* 0x000ff4000fffe03f */
[----:B------:R-:W-:Y:S01]  /*2a8e0*/  STL.64 [R1+0x650], R24 ;  /* 0x0006501801007387 */ /* 0x000fe20000100a00 */
[----:B------:R0:W-:Y:S03]  /*2a8f0*/  STL.64 [R1+0x658], R26 ;  /* 0x0006581a01007387 */ /* 0x0001e60000100a00 */
[----:B0-----:R-:W4:Y:S01]  /*2a900*/  LDL.LU.64 R26, [R1+0x1458] ;  /* 0x00145800011a7983 */ /* 0x001f220000300a00 */
[----:B------:R-:W4:Y:S02]  /*2a910*/  LDL.LU.64 R24, [R1+0x1450] ;  /* 0x0014500001187983 */ /* 0x000f240000300a00 */
[----:B---3--:R-:W-:Y:S01]  /*2a920*/  STL.64 [R1+0x13e8], R22 ;  /* 0x0013e81601007387 */ /* 0x008fe20000100a00 */
[C---:B----4-:R-:W-:Y:S11]  /*2a930*/  HMMA.16816.F32.BF16 R24, R16.reuse, R22, R24 ;  /* 0x000000161018723c */ /* 0x050ff60000041818 */
[----:B------:R-:W-:Y:S11]  /*2a940*/  @!UPT UIADD3 URZ, URZ, URZ, URZ ;  /* 0x0000003f3f3ff290 */ /* 0x000ff6000fffe03f */
[----:B------:R-:W-:Y:S01]  /*2a950*/  @!UPT UIADD3 URZ, URZ, URZ, URZ ;  /* 0x0000003f3f3ff290 */ /* 0x000fe2000fffe03f */
[----:B------:R0:W-:Y:S01]  /*2a960*/  STL.64 [R1+0x370], R24 ;  /* 0x0003701801007387 */ /* 0x0001e20000100a00 */
[----:B------:R1:W-:Y:S03]  /*2a970*/  STL.64 [R1+0x378], R26 ;  /* 0x0003781a01007387 */ /* 0x0003e60000100a00 */
[----:B0-----:R-:W3:Y:S01]  /*2a980*/  LDL.LU R24, [R1+0x200] ;  /* 0x0002000001187983 */ /* 0x001ee20000300800 */
[----:B------:R-:W3:Y:S02]  /*2a990*/  LDL.LU R25, [R1+0x204] ;  /* 0x0002040001197983 */ /* 0x000ee40000300800 */
[----:B-1----:R-:W4:Y:S02]  /*2a9a0*/  LDL.LU R26, [R1+0x208] ;  /* 0x00020800011a7983 */ /* 0x002f240000300800 */
[----:B------:R-:W4:Y:S01]  /*2a9b0*/  LDL.LU R27, [R1+0x20c] ;  /* 0x00020c00011b7983 */ /* 0x000f220000300800 */
[----:B--2---:R-:W-:Y:S01]  /*2a9c0*/  HMMA.16816.F32.BF16 R4, R16, R14, R4 ;  /* 0x0000000e1004723c */ /* 0x004fe20000041804 */
[----:B----4-:R0:W-:Y:S01]  /*2a9d0*/  STL.64 [R1+0x1368], R26 ;  /* 0x0013681a01007387 */ /* 0x0101e20000100a00 */
[----:B---3--:R1:W-:Y:S03]  /*2a9e0*/  STL.64 [R1+0x1360], R24 ;  /* 0x0013601801007387 */ /* 0x0083e60000100a00 */
[----:B0-----:R-:W2:Y:S01]  /*2a9f0*/  LDL.LU.64 R26, [R1+0x48] ;  /* 0x00004800011a7983 */ /* 0x001ea20000300a00 */
[----:B------:R-:W-:-:S02]  /*2aa00*/  IMAD.MOV.U32 R11, RZ, RZ, R0 ;  /* 0x000000ffff0b7224 */ /* 0x000fc400078e0000 */
[----:B------:R-:W-:Y:S02]  /*2aa10*/  IMAD.MOV.U32 R8, RZ, RZ, R14 ;  /* 0x000000ffff087224 */ /* 0x000fe400078e000e */
[----:B------:R-:W-:Y:S01]  /*2aa20*/  IMAD.MOV.U32 R0, RZ, RZ, R15 ;  /* 0x000000ffff007224 */ /* 0x000fe200078e000f */
[----:B--2---:R0:W-:Y:S01]  /*2aa30*/  STL.64 [R1+0x13f0], R26 ;  /* 0x0013f01a01007387 */ /* 0x0041e20000100a00 */
[----:B-1----:R-:W2:Y:S02]  /*2aa40*/  LDL.LU R24, [R1+0x380] ;  /* 0x0003800001187983 */ /* 0x002ea40000300800 */
[----:B------:R-:W2:Y:S01]  /*2aa50*/  LDL.LU R25, [R1+0x384] ;  /* 0x0003840001197983 */ /* 0x000ea20000300800 */
[----:B0-----:R-:W2:Y:S01]  /*2aa60*/  LDL.LU R26, [R1+0x388] ;  /* 0x00038800011a7983 */ /* 0x001ea20000300800 */
[----:B------:R-:W2:Y:S07]  /*2aa70*/  LDL.LU R27, [R1+0x38c] ;  /* 0x00038c00011b7983 */ /* 0x000eae0000300800 */
[----:B------:R-:W-:Y:S02]  /*2aa80*/  STL.64 [R1+0x240], R4 ;  /* 0x0002400401007387 */ /* 0x000fe40000100a00 */
[----:B------:R0:W-:Y:S02]  /*2aa90*/  STL.64 [R1+0x248], R6 ;  /* 0x0002480601007387 */ /* 0x0001e40000100a00 */
[----:B0-----:R-:W3:Y:S01]  /*2aaa0*/  LDL.LU.64 R6, [R1+0x1448] ;  /* 0x0014480001067983 */ /* 0x001ee20000300a00 */
[----:B------:R-:W3:Y:S02]  /*2aab0*/  LDL.LU.64 R4, [R1+0x1440] ;  /* 0x0014400001047983 */ /* 0x000ee40000300a00 */
[----:B------:R-:W3:Y:S01]  /*2aac0*/  LDL.LU.64 R14, [R1+0x1438] ;  /* 0x00143800010e7983 */ /* 0x000ee20000300a00 */
[C---:B--2---:R-:W-:Y:S08]  /*2aad0*/  HMMA.16816.F32.BF16 R24, R16.reuse, R10, R24 ;  /* 0x0000000a1018723c */ /* 0x044ff00000041818 */
[----:B---3--:R-:W-:Y:S01]  /*2aae0*/  HMMA.16816.F32.BF16 R4, R16, R14, R4 ;  /* 0x0000000e1004723c */ /* 0x008fe20000041804 */
[----:B------:R-:W-:-:S02]  /*2aaf0*/  IMAD.MOV.U32 R22, RZ, RZ, R14 ;  /* 0x000000ffff167224 */ /* 0x000fc400078e000e */
[----:B------:R-:W-:Y:S11]  /*2ab00*/  IMAD.MOV.U32 R21, RZ, RZ, R15 ;  /* 0x000000ffff157224 */ /* 0x000ff600078e000f */
[----:B------:R-:W-:Y:S09]  /*2ab10*/  @!UPT UIADD3 URZ, URZ, URZ, URZ ;  /* 0x0000003f3f3ff290 */ /* 0x000ff2000fffe03f */
[----:B------:R-:W-:Y:S01]  /*2ab20*/  STL.64 [R1+0x1c0], R4 ;  /* 0x0001c00401007387 */ /* 0x000fe20000100a00 */
[----:B------:R0:W-:Y:S03]  /*2ab30*/  STL.64 [R1+0x1c8], R6 ;  /* 0x0001c80601007387 */ /* 0x0001e60000100a00 */
[----:B0-----:R-:W2:Y:S01]  /*2ab40*/  LDL.LU.64 R6, [R1+0x1430] ;  /* 0x0014300001067983 */ /* 0x001ea20000300a00 */
[----:B------:R-:W3:Y:S02]  /*2ab50*/  LDL.LU.64 R4, [R1+0x1428] ;  /* 0x0014280001047983 */ /* 0x000ee40000300a00 */
[----:B------:R-:W2:Y:S02]  /*2ab60*/  LDL.LU R12, [R1+0x2d0] ;  /* 0x0002d000010c7983 */ /* 0x000ea40000300800 */
[----:B------:R-:W2:Y:S01]  /*2ab70*/  LDL.LU R13, [R1+0x2d4] ;  /* 0x0002d400010d7983 */ /* 0x000ea20000300800 */
[----:B------:R-:W2:Y:S01]  /*2ab80*/  LDL.LU R14, [R1+0x2d8] ;  /* 0x0002d800010e7983 */ /* 0x000ea20000300800 */
[----:B------:R-:W2:Y:S02]  /*2ab90*/  LDL.LU R15, [R1+0x2dc] ;  /* 0x0002dc00010f7983 */ /* 0x000ea40000300800 */
[----:B------:R-:W-:Y:S02]  /*2aba0*/  STL.64 [R1+0x13b0], R10 ;  /* 0x0013b00a01007387 */ /* 0x000fe40000100a00 */
[----:B------:R0:W-:Y:S01]  /*2abb0*/  STL.64 [R1+0x1b0], R24 ;  /* 0x0001b01801007387 */ /* 0x0001e20000100a00 */
[----:B------:R1:W-:Y:S04]  /*2abc0*/  STL.64 [R1+0x1b8], R26 ;  /* 0x0001b81a01007387 */ /* 0x0003e80000100a00 */
[----:B0-----:R-:W4:Y:S01]  /*2abd0*/  LDL.LU R24, [R1+0x2b0] ;  /* 0x0002b00001187983 */ /* 0x001f220000300800 */
[----:B------:R-:W4:Y:S02]  /*2abe0*/  LDL.LU R25, [R1+0x2b4] ;  /* 0x0002b40001197983 */ /* 0x000f240000300800 */
[----:B-1----:R-:W2:Y:S02]  /*2abf0*/  LDL.LU R26, [R1+0x2b8] ;  /* 0x0002b800011a7983 */ /* 0x002ea40000300800 */
[----:B------:R-:W2:Y:S02]  /*2ac00*/  LDL.LU R27, [R1+0x2bc] ;  /* 0x0002bc00011b7983 */ /* 0x000ea40000300800 */
[----:B------:R-:W-:-:S02]  /*2ac10*/  IMAD.MOV.U32 R11, RZ, RZ, R21 ;  /* 0x000000ffff0b7224 */ /* 0x000fc400078e0015 */
[----:B------:R-:W-:Y:S01]  /*2ac20*/  IMAD.MOV.U32 R10, RZ, RZ, R22 ;  /* 0x000000ffff0a7224 */ /* 0x000fe200078e0016 */
[----:B--2---:R0:W-:Y:S01]  /*2ac30*/  STL.64 [R1+0x1400], R26 ;  /* 0x0014001a01007387 */ /* 0x0041e20000100a00 */
[----:B----4-:R-:W-:Y:S02]  /*2ac40*/  STL.64 [R1+0x13f8], R24 ;  /* 0x0013f81801007387 */ /* 0x010fe40000100a00 */
[----:B0-----:R-:W-:Y:S02]  /*2ac50*/  IMAD.MOV.U32 R26, RZ, RZ, R20 ;  /* 0x000000ffff1a7224 */ /* 0x001fe400078e0014 */
[----:B------:R-:W2:Y:S01]  /*2ac60*/  LDL.LU R20, [R1+0x2a0] ;  /* 0x0002a00001147983 */ /* 0x000ea20000300800 */
[----:B------:R-:W2:Y:S02]  /*2ac70*/  LDL.LU R21, [R1+0x2a4] ;  /* 0x0002a40001157983 */ /* 0x000ea40000300800 */
[----:B------:R-:W4:Y:S02]  /*2ac80*/  LDL.LU R22, [R1+0x2a8] ;  /* 0x0002a80001167983 */ /* 0x000f240000300800 */
[----:B------:R-:W4:Y:S01]  /*2ac90*/  LDL.LU R23, [R1+0x2ac] ;  /* 0x0002ac0001177983 */ /* 0x000f220000300800 */
[----:B------:R-:W-:Y:S01]  /*2aca0*/  HMMA.16816.F32.BF16 R16, R16, R6, R12 ;  /* 0x000000061010723c */ /* 0x000fe2000004180c */
[----:B------:R-:W-:Y:S01]  /*2acb0*/  IMAD.MOV.U32 R27, RZ, RZ, R9 ;  /* 0x000000ffff1b7224 */ /* 0x000fe200078e0009 */
[----:B----4-:R-:W-:Y:S01]  /*2acc0*/  STL.64 [R1+0x1410], R22 ;  /* 0x0014101601007387 */ /* 0x010fe20000100a00 */
[----:B--2---:R0:W-:Y:S03]  /*2acd0*/  STL.64 [R1+0x1408], R20 ;  /* 0x0014081401007387 */ /* 0x0041e60000100a00 */
[----:B0-----:R-:W2:Y:S01]  /*2ace0*/  LDL.LU R20, [R1+0x2c0] ;  /* 0x0002c00001147983 */ /* 0x001ea20000300800 */
[----:B------:R-:W2:Y:S02]  /*2acf0*/  LDL.LU R21, [R1+0x2c4] ;  /* 0x0002c40001157983 */ /* 0x000ea40000300800 */
[----:B------:R-:W2:Y:S02]  /*2ad00*/  LDL.LU R22, [R1+0x2c8] ;  /* 0x0002c80001167983 */ /* 0x000ea40000300800 */
[----:B------:R-:W2:Y:S01]  /*2ad10*/  LDL.LU R23, [R1+0x2cc] ;  /* 0x0002cc0001177983 */ /* 0x000ea20000300800 */
[----:B------:R0:W-:Y:S02]  /*2ad20*/  STL.64 [R1+0x13c8], R10 ;  /* 0x0013c80a01007387 */ /* 0x0001e40000100a00 */
[----:B0-----:R-:W-:-:S02]  /*2ad30*/  IMAD.MOV.U32 R10, RZ, RZ, R8 ;  /* 0x000000ffff0a7224 */ /* 0x001fc400078e0008 */
[----:B------:R-:W-:-:S05]  /*2ad40*/  IMAD.MOV.U32 R11, RZ, RZ, R0 ;  /* 0x000000ffff0b7224 */ /* 0x000fca00078e0000 */
[----:B------:R0:W-:Y:S01]  /*2ad50*/  STL.64 [R1+0x13e0], R10 ;  /* 0x0013e00a01007387 */ /* 0x0001e20000100a00 */
[----:B------:R-:W4:Y:S02]  /*2ad60*/  LDL.LU R8, [R1+0x290] ;  /* 0x0002900001087983 */ /* 0x000f240000300800 */
[----:B------:R-:W4:Y:S01]  /*2ad70*/  LDL.LU R9, [R1+0x294] ;  /* 0x0002940001097983 */ /* 0x000f220000300800 */
[----:B0-----:R-:W4:Y:S01]  /*2ad80*/  LDL.LU R10, [R1+0x298] ;  /* 0x00029800010a7983 */ /* 0x001f220000300800 */
[----:B------:R-:W4:Y:S02]  /*2ad90*/  LDL.LU R11, [R1+0x29c] ;  /* 0x00029c00010b7983 */ /* 0x000f240000300800 */
[----:B------:R-:W2:Y:S02]  /*2ada0*/  LDL.LU.64 R14, [R1+0x1420] ;  /* 0x00142000010e7983 */ /* 0x000ea40000300a00 */
[----:B------:R-:W2:Y:S01]  /*2adb0*/  LDL.LU.64 R12, [R1+0x1418] ;  /* 0x00141800010c7983 */ /* 0x000ea20000300a00 */
[----:B------:R-:W-:Y:S01]  /*2adc0*/  STL.64 [R1+0x13a8], R6 ;  /* 0x0013a80601007387 */ /* 0x000fe20000100a00 */
[----:B---3--:R0:W-:Y:S02]  /*2add0*/  STL.64 [R1+0x13a0], R4 ;  /* 0x0013a00401007387 */ /* 0x0081e40000100a00 */
[----:B------:R-:W-:Y:S02]  /*2ade0*/  STL.64 [R1+0x110], R16 ;  /* 0x0001101001007387 */ /* 0x000fe40000100a00 */
[----:B------:R-:W-:Y:S01]  /*2adf0*/  STL.64 [R1+0x118], R18 ;  /* 0x0001181201007387 */ /* 0x000fe20000100a00 */
[----:B0-----:R-:W3:Y:S01]  /*2ae00*/  LDL.LU R4, [R1+0x260] ;  /* 0x0002600001047983 */ /* 0x001ee20000300800 */
[----:B------:R-:W3:Y:S02]  /*2ae10*/  LDL.LU R5, [R1+0x264] ;  /* 0x0002640001057983 */ /* 0x000ee40000300800 */
[----:B------:R-:W2:Y:S02]  /*2ae20*/  LDL.LU R6, [R1+0x268] ;  /* 0x0002680001067983 */ /* 0x000ea40000300800 */
[----:B------:R-:W2:Y:S02]  /*2ae30*/  LDL.LU R7, [R1+0x26c] ;  /* 0x00026c0001077983 */ /* 0x000ea40000300800 */
[----:B--2---:R-:W-:Y:S01]  /*2ae40*/  STL.64 [R1+0x13c0], R6 ;  /* 0x0013c00601007387 */ /* 0x004fe20000100a00 */
[----:B---3--:R0:W-:Y:S03]  /*2ae50*/  STL.64 [R1+0x13b8], R4 ;  /* 0x0013b80401007387 */ /* 0x0081e60000100a00 */
[----:B0-----:R-:W2:Y:S01]  /*2ae60*/  LDL.LU R4, [R1+0x270] ;  /* 0x0002700001047983 */ /* 0x001ea20000300800 */
[----:B------:R-:W2:Y:S02]  /*2ae70*/  LDL.LU R5, [R1+0x274] ;  /* 0x0002740001057983 */ /* 0x000ea40000300800 */
[----:B------:R-:W3:Y:S02]  /*2ae80*/  LDL.LU R6, [R1+0x278] ;  /* 0x0002780001067983 */ /* 0x000ee40000300800 */
[----:B------:R-:W3:Y:S01]  /*2ae90*/  LDL.LU R7, [R1+0x27c] ;  /* 0x00027c0001077983 */ /* 0x000ee20000300800 */
        /* <DEDUP_REMOVED lines=8> */
[----:B------:R-:W2:Y:S02]  /*2af20*/  LDL.LU.64 R22, [R1+0x1410] ;  /* 0x0014100001167983 */ /* 0x000ea40000300a00 */
[----:B------:R-:W2:Y:S09]  /*2af30*/  LDL.LU.64 R20, [R1+0x1408] ;  /* 0x0014080001147983 */ /* 0x000eb20000300a00 */
[----:B------:R-:W-:Y:S01]  /*2af40*/  STL.64 [R1+0x5c0], R24 ;  /* 0x0005c01801007387 */ /* 0x000fe20000100a00 */
[----:B------:R0:W-:Y:S04]  /*2af50*/  STL.64 [R1+0x5c8], R26 ;  /* 0x0005c81a01007387 */ /* 0x0001e80000100a00 */
[----:B0-----:R-:W3:Y:S01]  /*2af60*/  LDL.LU.64 R26, [R1+0x1400] ;  /* 0x00140000011a7983 */ /* 0x001ee20000300a00 */
[----:B------:R-:W3:Y:S02]  /*2af70*/  LDL.LU.64 R24, [R1+0x13f8] ;  /* 0x0013f80001187983 */ /* 0x000ee40000300a00 */
[C---:B---3--:R-:W-:Y:S11]  /*2af80*/  HMMA.16816.F32.BF16 R24, R12.reuse, R18, R24 ;  /* 0x000000120c18723c */ /* 0x048ff60000041818 */
[----:B------:R-:W-:Y:S11]  /*2af90*/  @!UPT UIADD3 URZ, URZ, URZ, URZ ;  /* 0x0000003f3f3ff290 */ /* 0x000ff6000fffe03f */
[----:B------:R-:W-:Y:S01]  /*2afa0*/  @!UPT UIADD3 URZ, URZ, URZ, URZ ;  /* 0x0000003f3f3ff290 */ /* 0x000fe2000fffe03f */
[----:B------:R-:W-:Y:S01]  /*2afb0*/  STL.64 [R1+0x540], R24 ;  /* 0x0005401801007387 */ /* 0x000fe20000100a00 */
[----:B------:R0:W-:Y:S03]  /*2afc0*/  STL.64 [R1+0x548], R26 ;  /* 0x0005481a01007387 */ /* 0x0001e60000100a00 */
[----:B0-----:R-:W2:Y:S01]  /*2afd0*/  LDL.LU.64 R26, [R1+0x13f0] ;  /* 0x0013f000011a7983 */ /* 0x001ea20000300a00 */
[----:B------:R0:W-:Y:S03]  /*2afe0*/  STL.64 [R1+0x1378], R18 ;  /* 0x0013781201007387 */ /* 0x0001e60000100a00 */
[----:B0-----:R-:W3:Y:S01]  /*2aff0*/  LDL.LU.64 R18, [R1+0x68] ;  /* 0x0000680001127983 */ /* 0x001ee20000300a00 */
[C---:B--2---:R-:W-:Y:S11]  /*2b000*/  HMMA.16816.F32.BF16 R20, R12.reuse, R26, R20 ;  /* 0x0000001a0c14723c */ /* 0x044ff60000041814 */
[----:B------:R-:W-:Y:S11]  /*2b010*/  @!UPT UIADD3 URZ, URZ, URZ, URZ ;  /* 0x0000003f3f3ff290 */ /* 0x000ff6000fffe03f */
[----:B------:R-:W-:Y:S01]  /*2b020*/  @!UPT UIADD3 URZ, URZ, URZ, URZ ;  /* 0x0000003f3f3ff290 */ /* 0x000fe2000fffe03f */
[----:B------:R-:W-:Y:S01]  /*2b030*/  STL.64 [R1+0x530], R20 ;  /* 0x0005301401007387 */ /* 0x000fe20000100a00 */
[----:B------:R0:W-:Y:S03]  /*2b040*/  STL.64 [R1+0x538], R22 ;  /* 0x0005381601007387 */ /* 0x0001e60000100a00 */
[----:B0-----:R-:W4:Y:S02]  /*2b050*/  LDL.LU.64 R22, [R1+0x13e8] ;  /* 0x0013e80001167983 */ /* 0x001f240000300a00 */
[C---:B----4-:R-:W-:Y:S11]  /*2b060*/  HMMA.16816.F32.BF16 R8, R12.reuse, R22, R8 ;  /* 0x000000160c08723c */ /* 0x050ff60000041808 */
[----:B------:R-:W-:Y:S11]  /*2b070*/  @!UPT UIADD3 URZ, URZ, URZ, URZ ;  /* 0x0000003f3f3ff290 */ /* 0x000ff6000fffe03f */
[----:B------:R-:W-:Y:S01]  /*2b080*/  @!UPT UIADD3 URZ, URZ, URZ, URZ ;  /* 0x0000003f3f3ff290 */ /* 0x000fe2000fffe03f */
[----:B------:R-:W-:Y:S01]  /*2b090*/  STL.64 [R1+0x520], R8 ;  /* 0x0005200801007387 */ /* 0x000fe20000100a00 */
[----:B------:R0:W-:Y:S03]  /*2b0a0*/  STL.64 [R1+0x528], R10 ;  /* 0x0005280a01007387 */ /* 0x0001e60000100a00 */
[----:B0-----:R-:W2:Y:S01]  /*2b0b0*/  LDL.LU.64 R10, [R1+0x13e0] ;  /* 0x0013e000010a7983 */ /* 0x001ea20000300a00 */
[----:B------:R0:W-:Y:S02]  /*2b0c0*/  STL.64 [R1+0x1370], R22 ;  /* 0x0013701601007387 */ /* 0x0001e40000100a00 */
[----:B------:R-:W4:Y:S02]  /*2b0d0*/  LDL.LU R20, [R1+0x210] ;  /* 0x0002100001147983 */ /* 0x000f240000300800 */
[----:B------:R-:W4:Y:S01]  /*2b0e0*/  LDL.LU R21, [R1+0x214] ;  /* 0x0002140001157983 */ /* 0x000f220000300800 */
[----:B0-----:R-:W4:Y:S01]  /*2b0f0*/  LDL.LU R22, [R1+0x218] ;  /* 0x0002180001167983 */ /* 0x001f220000300800 */
[----:B------:R-:W4:Y:S01]  /*2b100*/  LDL.LU R23, [R1+0x21c] ;  /* 0x00021c0001177983 */ /* 0x000f220000300800 */
[C---:B--2---:R-:W-:Y:S02]  /*2b110*/  HMMA.16816.F32.BF16 R8, R12.reuse, R10, R4 ;  /* 0x0000000a0c08723c */ /* 0x044fe40000041804 */
[----:B------:R-:W2:Y:S01]  /*2b120*/  LDL.LU.64 R6, [R1+0x13d8] ;  /* 0x0013d80001067983 */ /* 0x000ea20000300a00 */
[----:B------:R-:W2:Y:S11]  /*2b130*/  LDL.LU.64 R4, [R1+0x13d0] ;  /* 0x0013d00001047983 */ /* 0x000eb60000300a00 */
[----:B------:R-:W-:Y:S09]  /*2b140*/  @!UPT UIADD3 URZ, URZ, URZ, URZ ;  /* 0x0000003f3f3ff290 */ /* 0x000ff2000fffe03f */
        /* <DEDUP_REMOVED lines=17> */
[----:B------:R-:W2:Y:S02]  /*2b260*/  LDL.LU.64 R8, [R1+0x1390] ;  /* 0x0013900001087983 */ /* 0x000ea40000300a00 */
[----:B--2---:R-:W-:Y:S01]  /*2b270*/  HMMA.16816.F32.BF16 R12, R12, R6, R8 ;  /* 0x000000060c0c723c */ /* 0x004fe20000041808 */
[----:B------:R-:W2:Y:S01]  /*2b280*/  LDL.LU.64 R10, [R1+0x1388] ;  /* 0x00138800010a7983 */ /* 0x000ea20000300a00 */
[----:B------:R-:W2:Y:S11]  /*2b290*/  LDL.LU.64 R8, [R1+0x1380] ;  /* 0x0013800001087983 */ /* 0x000eb60000300a00 */
        /* <DEDUP_REMOVED lines=13> */
[----:B---3--:R-:W-:Y:S01]  /*2b370*/  IMAD.MOV.U32 R0, RZ, RZ, R19 ;  /* 0x000000ffff007224 */ /* 0x008fe200078e0013 */
[C---:B--2---:R-:W-:Y:S11]  /*2b380*/  HMMA.16816.F32.BF16 R4, R8.reuse, R18, R4 ;  /* 0x000000120804723c */ /* 0x044ff60000041804 */
[----:B------:R-:W-:Y:S11]  /*2b390*/  @!UPT UIADD3 URZ, URZ, URZ, URZ ;  /* 0x0000003f3f3ff290 */ /* 0x000ff6000fffe03f */
[----:B------:R-:W-:Y:S01]  /*2b3a0*/  @!UPT UIADD3 URZ, URZ, URZ, URZ ;  /* 0x0000003f3f3ff290 */ /* 0x000fe2000fffe03f */
[----:B------:R0:W-:Y:S01]  /*2b3b0*/  STL.64 [R1+0x6b0], R4 ;  /* 0x0006b00401007387 */ /* 0x0001e20000100a00 */
[----:B------:R1:W-:Y:S02]  /*2b3c0*/  STL.64 [R1+0x6b8], R6 ;  /* 0x0006b80601007387 */ /* 0x0003e40000100a00 */
[----:B0-----:R-:W-:Y:S02]  /*2b3d0*/  IMAD.MOV.U32 R4, RZ, RZ, R18 ;  /* 0x000000ffff047224 */ /* 0x001fe400078e0012 */
[----:B------:R-:W2:Y:S02]  /*2b3e0*/  LDL.LU.64 R18, [R1+0x1378] ;  /* 0x0013780001127983 */ /* 0x000ea40000300a00 */
[C---:B--2---:R-:W-:Y:S01]  /*2b3f0*/  HMMA.16816.F32.BF16 R12, R8.reuse, R18, R12 ;  /* 0x00000012080c723c */ /* 0x044fe2000004180c */
[----:B-1----:R-:W-:Y:S02]  /*2b400*/  IMAD.MOV.U32 R6, RZ, RZ, R18 ;  /* 0x000000ffff067224 */ /* 0x002fe400078e0012 */
[----:B------:R-:W-:Y:S11]  /*2b410*/  IMAD.MOV.U32 R5, RZ, RZ, R19 ;  /* 0x000000ffff057224 */ /* 0x000ff600078e0013 */
[----:B------:R-:W-:Y:S09]  /*2b420*/  @!UPT UIADD3 URZ, URZ, URZ, URZ ;  /* 0x0000003f3f3ff290 */ /* 0x000ff2000fffe03f */
[----:B------:R-:W-:Y:S01]  /*2b430*/  STL.64 [R1+0x690], R12 ;  /* 0x0006900c01007387 */ /* 0x000fe20000100a00 */
[----:B------:R0:W-:Y:S02]  /*2b440*/  STL.64 [R1+0x698], R14 ;  /* 0x0006980e01007387 */ /* 0x0001e40000100a00 */
[----:B------:R-:W2:Y:S02]  /*2b450*/  LDL.LU R16, [R1+0x1f0] ;  /* 0x0001f00001107983 */ /* 0x000ea40000300800 */
[----:B------:R-:W2:Y:S01]  /*2b460*/  LDL.LU R17, [R1+0x1f4] ;  /* 0x0001f40001117983 */ /* 0x000ea20000300800 */
[----:B------:R-:W2:Y:S01]  /*2b470*/  LDL.LU R18, [R1+0x1f8] ;  /* 0x0001f80001127983 */ /* 0x000ea20000300800 */
[----:B------:R-:W2:Y:S03]  /*2b480*/  LDL.LU R19, [R1+0x1fc] ;  /* 0x0001fc0001137983 */ /* 0x000ea60000300800 */
[----:B0-----:R-:W3:Y:S01]  /*2b490*/  LDL.LU R14, [R1+0x75c] ;  /* 0x00075c00010e7983 */ /* 0x001ee20000300800 */
[----:B----4-:R-:W-:Y:S01]  /*2b4a0*/  HMMA.16816.F32.BF16 R20, R8, R26, R20 ;  /* 0x0000001a0814723c */ /* 0x010fe20000041814 */
[----:B------:R-:W-:-:S02]  /*2b4b0*/  IMAD.MOV.U32 R12, RZ, RZ, R26 ;  /* 0x000000ffff0c7224 */ /* 0x000fc400078e001a */
[----:B------:R-:W-:Y:S01]  /*2b4c0*/  IMAD.MOV.U32 R7, RZ, RZ, R27 ;  /* 0x000000ffff077224 */ /* 0x000fe200078e001b */
[----:B---3--:R0:W-:Y:S04]  /*2b4d0*/  STL [R1+0x1358], R14 ;  /* 0x0013580e01007387 */ /* 0x0081e80000100800 */
[----:B0-----:R-:W2:Y:S11]  /*2b4e0*/  LDL.LU.64 R14, [R1+0x28] ;  /* 0x00002800010e7983 */ /* 0x001eb60000300a00 */
[----:B------:R-:W-:Y:S04]  /*2b4f0*/  @!UPT UIADD3 URZ, URZ, URZ, URZ ;  /* 0x0000003f3f3ff290 */ /* 0x000fe8000fffe03f */
[----:B------:R-:W-:Y:S02]  /*2b500*/  STL.64 [R1+0x680], R20 ;  /* 0x0006801401007387 */ /* 0x000fe40000100a00 */
[----:B------:R0:W-:Y:S02]  /*2b510*/  STL.64 [R1+0x688], R22 ;  /* 0x0006881601007387 */ /* 0x0001e40000100a00 */
[----:B0-----:R-:W3:Y:S01]  /*2b520*/  LDL.LU.64 R22, [R1+0x1370] ;  /* 0x0013700001167983 */ /* 0x001ee20000300a00 */
[----:B------:R-:W3:Y:S02]  /*2b530*/  LDL.LU.64 R26, [R1+0x1368] ;  /* 0x00136800011a7983 */ /* 0x000ee40000300a00 */
[----:B------:R-:W3:Y:S02]  /*2b540*/  LDL.LU.64 R24, [R1+0x1360] ;  /* 0x0013600001187983 */ /* 0x000ee40000300a00 */
[----:B---3--:R-:W-:Y:S01]  /*2b550*/  HMMA.16816.F32.BF16 R24, R8, R22, R24 ;  /* 0x000000160818723c */ /* 0x008fe20000041818 */
[----:B------:R0:W-:Y:S06]  /*2b560*/  STL.64 [R1+0x12c0], R22 ;  /* 0x0012c01601007387 */ /* 0x0001ec0000100a00 */
[----:B0-----:R-:W-:-:S02]  /*2b570*/  IMAD.MOV.U32 R22, RZ, RZ, R12 ;  /* 0x000000ffff167224 */ /* 0x001fc400078e000c */
[----:B------:R-:W-:Y:S11]  /*2b580*/  IMAD.MOV.U32 R23, RZ, RZ, R7 ;  /* 0x000000ffff177224 */ /* 0x000ff600078e0007 */
[----:B------:R-:W-:Y:S03]  /*2b590*/  @!UPT UIADD3 URZ, URZ, URZ, URZ ;  /* 0x0000003f3f3ff290 */ /* 0x000fe6000fffe03f */
[----:B------:R-:W-:Y:S01]  /*2b5a0*/  STL.64 [R1+0x670], R24 ;  /* 0x0006701801007387 */ /* 0x000fe20000100a00 */
[----:B------:R-:W-:Y:S02]  /*2b5b0*/  STL.64 [R1+0x678], R26 ;  /* 0x0006781a01007387 */ /* 0x000fe40000100a00 */
[----:B------:R0:W-:Y:S02]  /*2b5c0*/  STL.64 [R1+0x12d0], R22 ;  /* 0x0012d01601007387 */ /* 0x0001e40000100a00 */
[----:B0-----:R-:W-:Y:S02]  /*2b5d0*/  IMAD.MOV.U32 R22, RZ, RZ, R6 ;  /* 0x000000ffff167224 */ /* 0x001fe400078e0006 */
[----:B------:R-:W3:Y:S04]  /*2b5e0*/  LDL.LU.64 R6, [R1+0x8] ;  /* 0x0000080001067983 */ /* 0x000ee80000300a00 */
[----:B---3--:R0:W-:Y:S04]  /*2b5f0*/  STL.64 [R1+0x1338], R6 ;  /* 0x0013380601007387 */ /* 0x0081e80000100a00 */
[----:B0-----:R-:W3:Y:S01]  /*2b600*/  LDL.LU.64 R6, [R1+0x18] ;  /* 0x0000180001067983 */ /* 0x001ee20000300a00 */
[----:B------:R-:W4:Y:S02]  /*2b610*/  LDL.LU R24, [R1+0x100] ;  /* 0x0001000001187983 */ /* 0x000f240000300800 */
[----:B------:R-:W4:Y:S02]  /*2b620*/  LDL.LU R25, [R1+0x104] ;  /* 0x0001040001197983 */ /* 0x000f240000300800 */
[----:B------:R-:W3:Y:S01]  /*2b630*/  LDL.LU R26, [R1+0x108] ;  /* 0x00010800011a7983 */ /* 0x000ee20000300800 */
[----:B------:R-:W3:Y:S01]  /*2b640*/  LDL.LU R27, [R1+0x10c] ;  /* 0x00010c00011b7983 */ /* 0x000ee20000300800 */
[----:B--2---:R-:W-:Y:S03]  /*2b650*/  HMMA.16816.F32.BF16 R16, R8, R14, R16 ;  /* 0x0000000e0810723c */ /* 0x004fe60000041810 */
[----:B---3--:R-:W-:Y:S01]  /*2b660*/  STL.64 [R1+0x1330], R26 ;  /* 0x0013301a01007387 */ /* 0x008fe20000100a00 */
[----:B----4-:R0:W-:Y:S03]  /*2b670*/  STL.64 [R1+0x1328], R24 ;  /* 0x0013281801007387 */ /* 0x0101e60000100a00 */
[----:B0-----:R-:W2:Y:S01]  /*2b680*/  LDL.LU R24, [R1+0x1d0] ;  /* 0x0001d00001187983 */ /* 0x001ea20000300800 */
[----:B------:R-:W2:Y:S02]  /*2b690*/  LDL.LU R25, [R1+0x1d4] ;  /* 0x0001d40001197983 */ /* 0x000ea40000300800 */
[----:B------:R-:W3:Y:S02]  /*2b6a0*/  LDL.LU R26, [R1+0x1d8] ;  /* 0x0001d800011a7983 */ /* 0x000ee40000300800 */
[----:B------:R-:W3:Y:S02]  /*2b6b0*/  LDL.LU R27, [R1+0x1dc] ;  /* 0x0001dc00011b7983 */ /* 0x000ee40000300800 */
[----:B------:R-:W-:Y:S01]  /*2b6c0*/  IMAD.MOV.U32 R23, RZ, RZ, R5 ;  /* 0x000000ffff177224 */ /* 0x000fe200078e0005 */
[----:B---3--:R-:W-:Y:S01]  /*2b6d0*/  STL.64 [R1+0x1348], R26 ;  /* 0x0013481a01007387 */ /* 0x008fe20000100a00 */
[----:B--2---:R0:W-:Y:S03]  /*2b6e0*/  STL.64 [R1+0x1340], R24 ;  /* 0x0013401801007387 */ /* 0x0041e60000100a00 */
[----:B0-----:R-:W2:Y:S01]  /*2b6f0*/  LDL.LU R24, [R1+0x1e0] ;  /* 0x0001e00001187983 */ /* 0x001ea20000300800 */
[----:B------:R-:W2:Y:S02]  /*2b700*/  LDL.LU R25, [R1+0x1e4] ;  /* 0x0001e40001197983 */ /* 0x000ea40000300800 */
[----:B------:R-:W2:Y:S02]  /*2b710*/  LDL.LU R26, [R1+0x1e8] ;  /* 0x0001e800011a7983 */ /* 0x000ea40000300800 */
[----:B------:R-:W2:Y:S01]  /*2b720*/  LDL.LU R27, [R1+0x1ec] ;  /* 0x0001ec00011b7983 */ /* 0x000ea20000300800 */
[----:B------:R-:W-:Y:S01]  /*2b730*/  STL.64 [R1+0x12e8], R22 ;  /* 0x0012e81601007387 */ /* 0x000fe20000100a00 */
[----:B------:R0:W-:Y:S02]  /*2b740*/  STL.64 [R1+0x5a0], R16 ;  /* 0x0005a01001007387 */ /* 0x0001e40000100a00 */
[----:B------:R-:W-:Y:S02]  /*2b750*/  STL.64 [R1+0x5a8], R18 ;  /* 0x0005a81201007387 */ /* 0x000fe40000100a00 */
[----:B0-----:R-:W-:-:S02]  /*2b760*/  IMAD.MOV.U32 R16, RZ, RZ, R14 ;  /* 0x000000ffff107224 */ /* 0x001fc400078e000e */
[----:B------:R-:W3:Y:S03]  /*2b770*/  LDL.LU R14, [R1+0x1358] ;  /* 0x00135800010e7983 */ /* 0x000ee60000300800 */
[----:B------:R0:W-:Y:S02]  /*2b780*/  STL [R1+0x12c8], R16 ;  /* 0x0012c81001007387 */ /* 0x0001e40000100800 */
[----:B0-----:R-:W4:Y:S01]  /*2b790*/  LDL.LU R16, [R1+0xc0] ;  /* 0x0000c00001107983 */ /* 0x001f220000300800 */
[----:B------:R-:W4:Y:S02]  /*2b7a0*/  LDL.LU R17, [R1+0xc4] ;  /* 0x0000c40001117983 */ /* 0x000f240000300800 */
[----:B------:R-:W-:Y:S02]  /*2b7b0*/  IMAD.MOV.U32 R18, RZ, RZ, R2 ;  /* 0x000000ffff127224 */ /* 0x000fe400078e0002 */
[----:B------:R-:W-:Y:S01]  /*2b7c0*/  IMAD.MOV.U32 R19, RZ, RZ, R3 ;  /* 0x000000ffff137224 */ /* 0x000fe200078e0003 */
[----:B------:R-:W2:Y:S01]  /*2b7d0*/  LDL.LU R2, [R1+0x1354] ;  /* 0x0013540001027983 */ /* 0x000ea20000300800 */
[----:B------:R-:W2:Y:S03]  /*2b7e0*/  LDL.LU R3, [R1+0x1350] ;  /* 0x0013500001037983 */ /* 0x000ea60000300800 */
[----:B------:R-:W-:Y:S04]  /*2b7f0*/  STL.64 [R1+0x12e0], R18 ;  /* 0x0012e01201007387 */ /* 0x000fe80000100a00 */
        /* <DEDUP_REMOVED lines=11> */
[----:B------:R-:W2:Y:S11]  /*2b8b0*/  LDL.LU R17, [R1+0xe4] ;  /* 0x0000e40001117983 */ /* 0x000eb60000300800 */
[----:B------:R-:W-:Y:S03]  /*2b8c0*/  @!UPT UIADD3 URZ, URZ, URZ, URZ ;  /* 0x0000003f3f3ff290 */ /* 0x000fe6000fffe03f */
[----:B------:R-:W-:Y:S02]  /*2b8d0*/  STL.64 [R1+0x590], R24 ;  /* 0x0005901801007387 */ /* 0x000fe40000100a00 */
[----:B------:R0:W-:Y:S02]  /*2b8e0*/  STL.64 [R1+0x598], R26 ;  /* 0x0005981a01007387 */ /* 0x0001e40000100a00 */
[----:B0-----:R-:W3:Y:S01]  /*2b8f0*/  LDL.LU.64 R26, [R1+0x1348] ;  /* 0x00134800011a7983 */ /* 0x001ee20000300a00 */
[----:B------:R-:W3:Y:S02]  /*2b900*/  LDL.LU.64 R24, [R1+0x1340] ;  /* 0x0013400001187983 */ /* 0x000ee40000300a00 */
[----:B------:R-:W3:Y:S02]  /*2b910*/  LDL.LU.64 R6, [R1+0x1338] ;  /* 0x0013380001067983 */ /* 0x000ee40000300a00 */
[----:B------:R-:W-:Y:S02]  /*2b920*/  IMAD.MOV.U32 R18, RZ, RZ, R3 ;  /* 0x000000ffff127224 */ /* 0x000fe400078e0003 */
[----:B------:R-:W-:-:S02]  /*2b930*/  IMAD.MOV.U32 R19, RZ, RZ, R2 ;  /* 0x000000ffff137224 */ /* 0x000fc400078e0002 */
[----:B------:R-:W4:Y:S01]  /*2b940*/  LDL.LU.64 R2, [R1+0x638] ;  /* 0x0006380001027983 */ /* 0x000f220000300a00 */
[----:B------:R-:W-:Y:S01]  /*2b950*/  IMAD.MOV.U32 R23, RZ, RZ, R0 ;  /* 0x000000ffff177224 */ /* 0x000fe200078e0000 */
[C---:B---3--:R-:W-:Y:S01]  /*2b960*/  HMMA.16816.F32.BF16 R24, R8.reuse, R6, R24 ;  /* 0x000000060818723c */ /* 0x048fe20000041818 */
[----:B------:R-:W-:Y:S02]  /*2b970*/  IMAD.MOV.U32 R0, RZ, RZ, R6 ;  /* 0x000000ffff007224 */ /* 0x000fe400078e0006 */
[----:B------:R-:W-:Y:S11]  /*2b980*/  IMAD.MOV.U32 R28, RZ, RZ, R7 ;  /* 0x000000ffff1c7224 */ /* 0x000ff600078e0007 */
[----:B------:R-:W-:Y:S09]  /*2b990*/  @!UPT UIADD3 URZ, URZ, URZ, URZ ;  /* 0x0000003f3f3ff290 */ /* 0x000ff2000fffe03f */
[----:B------:R-:W-:Y:S01]  /*2b9a0*/  STL.64 [R1+0x580], R24 ;  /* 0x0005801801007387 */ /* 0x000fe20000100a00 */
[----:B------:R0:W-:Y:S03]  /*2b9b0*/  STL.64 [R1+0x588], R26 ;  /* 0x0005881a01007387 */ /* 0x0001e60000100a00 */
[----:B0-----:R-:W3:Y:S01]  /*2b9c0*/  LDL.LU.64 R26, [R1+0x1330] ;  /* 0x00133000011a7983 */ /* 0x001ee20000300a00 */
[----:B------:R-:W3:Y:S02]  /*2b9d0*/  LDL.LU.64 R24, [R1+0x1328] ;  /* 0x0013280001187983 */ /* 0x000ee40000300a00 */
[----:B------:R-:W3:Y:S02]  /*2b9e0*/  LDL.LU.64 R6, [R1+0x1320] ;  /* 0x0013200001067983 */ /* 0x000ee40000300a00 */
[----:B------:R-:W-:Y:S02]  /*2b9f0*/  IMAD.MOV.U32 R22, RZ, RZ, R4 ;  /* 0x000000ffff167224 */ /* 0x000fe400078e0004 */
[----:B------:R-:W2:Y:S01]  /*2ba00*/  LDL.LU.64 R4, [R1+0x1318] ;  /* 0x0013180001047983 */ /* 0x000ea20000300a00 */
[----:B------:R-:W2:Y:S01]  /*2ba10*/  LDL.LU.64 R12, [R1+0x630] ;  /* 0x00063000010c7983 */ /* 0x000ea20000300a00 */
[----:B---3--:R-:W-:Y:S02]  /*2ba20*/  HMMA.16816.F32.BF16 R8, R8, R6, R24 ;  /* 0x000000060808723c */ /* 0x008fe40000041818 */
[----:B------:R-:W2:Y:S01]  /*2ba30*/  LDL.LU.64 R26, [R1+0x1310] ;  /* 0x00131000011a7983 */ /* 0x000ea20000300a00 */
[----:B------:R-:W2:Y:S11]  /*2ba40*/  LDL.LU.64 R24, [R1+0x1308] ;  /* 0x0013080001187983 */ /* 0x000eb60000300a00 */
[----:B------:R-:W-:Y:S09]  /*2ba50*/  @!UPT UIADD3 URZ, URZ, URZ, URZ ;  /* 0x0000003f3f3ff290 */ /* 0x000ff2000fffe03f */
[----:B------:R0:W-:Y:S01]  /*2ba60*/  STL.64 [R1+0x4d0], R8 ;  /* 0x0004d00801007387 */ /* 0x0001e20000100a00 */
[----:B------:R1:W-:Y:S03]  /*2ba70*/  STL.64 [R1+0x4d8], R10 ;  /* 0x0004d80a01007387 */ /* 0x0003e60000100a00 */
[----:B0-----:R-:W3:Y:S01]  /*2ba80*/  LDL.LU R8, [R1+0xb0] ;  /* 0x0000b00001087983 */ /* 0x001ee20000300800 */
[----:B------:R-:W3:Y:S02]  /*2ba90*/  LDL.LU R9, [R1+0xb4] ;  /* 0x0000b40001097983 */ /* 0x000ee40000300800 */
[----:B-1----:R-:W3:Y:S02]  /*2baa0*/  LDL.LU R10, [R1+0xb8] ;  /* 0x0000b800010a7983 */ /* 0x002ee40000300800 */
[----:B------:R-:W3:Y:S01]  /*2bab0*/  LDL.LU R11, [R1+0xbc] ;  /* 0x0000bc00010b7983 */ /* 0x000ee20000300800 */
[----:B------:R0:W-:Y:S02]  /*2bac0*/  STL.64 [R1+0x1270], R6 ;  /* 0x0012700601007387 */ /* 0x0001e40000100a00 */
[----:B0-----:R-:W-:-:S02]  /*2bad0*/  IMAD.MOV.U32 R6, RZ, RZ, R0 ;  /* 0x000000ffff067224 */ /* 0x001fc400078e0000 */
[----:B------:R-:W-:Y:S01]  /*2bae0*/  IMAD.MOV.U32 R7, RZ, RZ, R28 ;  /* 0x000000ffff077224 */ /* 0x000fe200078e001c */
[----:B------:R-:W3:Y:S04]  /*2baf0*/  LDL.LU R0, [R1+0x1300] ;  /* 0x0013000001007983 */ /* 0x000ee80000300800 */
[----:B------:R0:W-:Y:S02]  /*2bb00*/  STL.64 [R1+0x1288], R6 ;  /* 0x0012880601007387 */ /* 0x0001e40000100a00 */
[----:B0-----:R-:W-:Y:S02]  /*2bb10*/  IMAD.MOV.U32 R6, RZ, RZ, R21 ;  /* 0x000000ffff067224 */ /* 0x001fe400078e0015 */
[----:B------:R-:W-:-:S05]  /*2bb20*/  IMAD.MOV.U32 R7, RZ, RZ, R20 ;  /* 0x000000ffff077224 */ /* 0x000fca00078e0014 */
[----:B------:R-:W-:Y:S01]  /*2bb30*/  STL.64 [R1+0x12a0], R6 ;  /* 0x0012a00601007387 */ /* 0x000fe20000100a00 */
[C---:B--2---:R-:W-:Y:S03]  /*2bb40*/  HMMA.16816.F32.BF16 R20, R24.reuse, R22, R16 ;  /* 0x000000161814723c */ /* 0x044fe60000041810 */
[----:B------:R-:W2:Y:S01]  /*2bb50*/  LDL.LU.64 R18, [R1+0x12f8] ;  /* 0x0012f80001127983 */ /* 0x000ea20000300a00 */
[----:B------:R-:W2:Y:S11]  /*2bb60*/  LDL.LU.64 R16, [R1+0x12f0] ;  /* 0x0012f00001107983 */ /* 0x000eb60000300a00 */
[----:B------:R-:W-:Y:S08]  /*2bb70*/  @!UPT UIADD3 URZ, URZ, URZ, URZ ;  /* 0x0000003f3f3ff290 */ /* 0x000ff0000fffe03f */
        /* <DEDUP_REMOVED lines=11> */
[----:B------:R-:W2:Y:S11]  /*2bc30*/  LDL.LU R16, [R1+0x12c8] ;  /* 0x0012c80001107983 */ /* 0x000eb60000300800 */
[----:B------:R-:W-:Y:S10]  /*2bc40*/  @!UPT UIADD3 URZ, URZ, URZ, URZ ;  /* 0x0000003f3f3ff290 */ /* 0x000ff4000fffe03f */
[----:B------:R-:W-:Y:S01]  /*2bc50*/  STL.64 [R1+0x60], R20 ;  /* 0x0000601401007387 */ /* 0x000fe20000100a00 */
[----:B------:R0:W-:Y:S03]  /*2bc60*/  STL.64 [R1+0x68], R22 ;  /* 0x0000681601007387 */ /* 0x0001e60000100a00 */
[----:B0-----:R-:W3:Y:S01]  /*2bc70*/  LDL.LU.64 R22, [R1+0x12c0] ;  /* 0x0012c00001167983 */ /* 0x001ee20000300a00 */
[----:B------:R-:W-:Y:S01]  /*2bc80*/  IMAD.MOV.U32 R7, RZ, RZ, R15 ;  /* 0x000000ffff077224 */ /* 0x000fe200078e000f */
[----:B---3--:R-:W-:Y:S11]  /*2bc90*/  HMMA.16816.F32.BF16 R8, R24, R22, R8 ;  /* 0x000000161808723c */ /* 0x008ff60000041808 */
[----:B------:R-:W-:Y:S11]  /*2bca0*/  @!UPT UIADD3 URZ, URZ, URZ, URZ ;  /* 0x0000003f3f3ff290 */ /* 0x000ff6000fffe03f */
[----:B------:R-:W-:Y:S01]  /*2bcb0*/  @!UPT UIADD3 URZ, URZ, URZ, URZ ;  /* 0x0000003f3f3ff290 */ /* 0x000fe2000fffe03f */
[----:B------:R-:W-:Y:S01]  /*2bcc0*/  STL.64 [R1+0x50], R8 ;  /* 0x0000500801007387 */ /* 0x000fe20000100a00 */
[----:B------:R-:W-:Y:S02]  /*2bcd0*/  STL.64 [R1+0x58], R10 ;  /* 0x0000580a01007387 */ /* 0x000fe40000100a00 */
[----:B------:R-:W3:Y:S02]  /*2bce0*/  LDL.LU R15, [R1+0xb50] ;  /* 0x000b5000010f7983 */ /* 0x000ee40000300800 */
[----:B---3--:R-:W-:Y:S01]  /*2bcf0*/  STL.64 [R1+0x1280], R14 ;  /* 0x0012800e01007387 */ /* 0x008fe20000100a00 */
[----:B------:R0:W-:Y:S03]  /*2bd00*/  STL.64 [R1+0x1278], R12 ;  /* 0x0012780c01007387 */ /* 0x0001e60000100a00 */
        /* <DEDUP_REMOVED lines=21> */
[----:B--2---:R0:W-:Y:S02]  /*2be60*/  STL.64 [R1+0x1268], R18 ;  /* 0x0012681201007387 */ /* 0x0041e40000100a00 */
[----:B0-----:R-:W-:-:S02]  /*2be70*/  IMAD.MOV.U32 R18, RZ, RZ, R5 ;  /* 0x000000ffff127224 */ /* 0x001fc400078e0005 */
[----:B------:R-:W-:Y:S02]  /*2be80*/  IMAD.MOV.U32 R5, RZ, RZ, c[0x0][0x188] ;  /* 0x00006200ff057624 */ /* 0x000fe400078e00ff */
[----:B------:R-:W-:Y:S02]  /*2be90*/  IMAD.MOV.U32 R19, RZ, RZ, R4 ;  /* 0x000000ffff137224 */ /* 0x000fe400078e0004 */
[----:B------:R-:W-:Y:S02]  /*2bea0*/  IMAD.SHL.U32 R11, R5, 0x40, RZ ;  /* 0x00000040050b7824 */ /* 0x000fe400078e00ff */
[----:B------:R-:W-:Y:S01]  /*2beb0*/  HMMA.16816.F32.BF16 R4, R24, R6, R12 ;  /* 0x000000061804723c */ /* 0x000fe2000004180c */
[----:B---3--:R0:W-:Y:S02]  /*2bec0*/  STL.64 [R1+0x1260], R16 ;  /* 0x0012601001007387 */ /* 0x0081e40000100a00 */
[----:B0-----:R-:W-:Y:S02]  /*2bed0*/  IMAD.MOV.U32 R16, RZ, RZ, R0 ;  /* 0x000000ffff107224 */ /* 0x001fe400078e0000 */
[----:B------:R-:W2:Y:S01]  /*2bee0*/  LDL.LU R0, [R1+0x12b8] ;  /* 0x0012b80001007983 */ /* 0x000ea20000300800 */
[----:B------:R-:W3:Y:S02]  /*2bef0*/  LDL.LU R20, [R1+0xb28] ;  /* 0x000b280001147983 */ /* 0x000ee40000300800 */
[----:B------:R-:W2:Y:S02]  /*2bf00*/  LDL.LU R21, [R1+0xb4c] ;  /* 0x000b4c0001157983 */ /* 0x000ea40000300800 */
[----:B------:R-:W2:Y:S01]  /*2bf10*/  LDL.LU R22, [R1+0xb20] ;  /* 0x000b200001167983 */ /* 0x000ea20000300800 */
[----:B------:R-:W2:Y:S01]  /*2bf20*/  LDL.LU R23, [R1+0xb44] ;  /* 0x000b440001177983 */ /* 0x000ea20000300800 */
[----:B------:R-:W-:-:S02]  /*2bf30*/  IMAD.MOV.U32 R17, RZ, RZ, R29 ;  /* 0x000000ffff117224 */ /* 0x000fc400078e001d */
[----:B------:R-:W2:Y:S02]  /*2bf40*/  LDL.LU R28, [R1+0xb18] ;  /* 0x000b1800011c7983 */ /* 0x000ea40000300800 */
[----:B------:R-:W2:Y:S01]  /*2bf50*/  LDL.LU R29, [R1+0xb3c] ;  /* 0x000b3c00011d7983 */ /* 0x000ea20000300800 */
[----:B------:R-:W2:Y:S01]  /*2bf60*/  LDL.LU.64 R14, [R1+0x12b0] ;  /* 0x0012b000010e7983 */ /* 0x000ea20000300a00 */
[----:B------:R-:W2:Y:S05]  /*2bf70*/  LDL.LU.64 R12, [R1+0x12a8] ;  /* 0x0012a800010c7983 */ /* 0x000eaa0000300a00 */
[----:B------:R-:W-:Y:S02]  /*2bf80*/  STL.64 [R1+0x220], R4 ;  /* 0x0002200401007387 */ /* 0x000fe40000100a00 */
[----:B------:R0:W-:Y:S02]  /*2bf90*/  STL.64 [R1+0x228], R6 ;  /* 0x0002280601007387 */ /* 0x0001e40000100a00 */
        /* <DEDUP_REMOVED lines=8> */
[----:B------:R-:W3:Y:S01]  /*2c020*/  LDL R8, [R1+0xf6c] ;  /* 0x000f6c0001087983 */ /* 0x000ee20000100800 */
[----:B--2---:R-:W-:Y:S02]  /*2c030*/  HMMA.16816.F32.BF16 R4, R24, R6, R12 ;  /* 0x000000061804723c */ /* 0x004fe4000004180c */
[----:B------:R-:W2:Y:S01]  /*2c040*/  LDL.LU.64 R14, [R1+0x1280] ;  /* 0x00128000010e7983 */ /* 0x000ea20000300a00 */
[----:B------:R-:W2:Y:S11]  /*2c050*/  LDL.LU.64 R12, [R1+0x1278] ;  /* 0x00127800010c7983 */ /* 0x000eb60000300a00 */
[----:B------:R-:W-:Y:S09]  /*2c060*/  @!UPT UIADD3 URZ, URZ, URZ, URZ ;  /* 0x0000003f3f3ff290 */ /* 0x000ff2000fffe03f */
[----:B------:R-:W-:Y:S01]  /*2c070*/  STL.64 [R1+0x450], R4 ;  /* 0x0004500401007387 */ /* 0x000fe20000100a00 */
[----:B------:R0:W-:Y:S03]  /*2c080*/  STL.64 [R1+0x458], R6 ;  /* 0x0004580601007387 */ /* 0x0001e60000100a00 */
[----:B0-----:R-:W3:Y:S01]  /*2c090*/  LDL.LU.64 R6, [R1+0x1270] ;  /* 0x0012700001067983 */ /* 0x001ee20000300a00 */
[----:B------:R-:W-:-:S05]  /*2c0a0*/  IMAD.SHL.U32 R11, R11, 0x2, RZ ;  /* 0x000000020b0b7824 */ /* 0x000fca00078e00ff */
[----:B----4-:R-:W-:-:S05]  /*2c0b0*/  IADD3 R4, P0, R2, R11, RZ ;  /* 0x0000000b02047210 */ /* 0x010fca0007f1e0ff */
[----:B------:R-:W-:Y:S01]  /*2c0c0*/  IMAD.X R2, R3, 0x1, R0, P0 ;  /* 0x0000000103027824 */ /* 0x000fe200000e0600 */
[----:B------:R-:W-:Y:S01]  /*2c0d0*/  STL [R1+0x1184], R4 ;  /* 0x0011840401007387 */ /* 0x000fe20000100800 */
[----:B--2---:R-:W-:Y:S02]  /*2c0e0*/  IADD3 R5, P1, R12, R11, RZ ;  /* 0x0000000b0c057210 */ /* 0x004fe40007f3e0ff */
[----:B------:R-:W-:-:S03]  /*2c0f0*/  IADD3 R14, R14, 0x1, RZ ;  /* 0x000000010e0e7810 */ /* 0x000fc60007ffe0ff */
[----:B------:R-:W-:Y:S01]  /*2c100*/  IMAD.X R3, R13, 0x1, R0, P1 ;  /* 0x000000010d037824 */ /* 0x000fe200008e0600 */
[----:B------:R-:W-:Y:S01]  /*2c110*/  STL [R1+0x1188], R5 ;  /* 0x0011880501007387 */ /* 0x000fe20000100800 */
[----:B------:R-:W-:Y:S02]  /*2c120*/  STL [R1+0x118c], R2 ;  /* 0x00118c0201007387 */ /* 0x000fe40000100800 */
[----:B------:R-:W-:Y:S01]  /*2c130*/  STL [R1+0x75c], R14 ;  /* 0x00075c0e01007387 */ /* 0x000fe20000100800 */
[----:B------:R-:W-:Y:S01]  /*2c140*/  STL [R1+0x1190], R3 ;  /* 0x0011900301007387 */ /* 0x000fe20000100800 */
[----:B---3--:R-:W-:Y:S03]  /*2c150*/  HMMA.16816.F32.BF16 R24, R24, R6, R16 ;  /* 0x000000061818723c */ /* 0x008fe60000041810 */
[----:B------:R-:W2:Y:S01]  /*2c160*/  LDL.LU.64 R18, [R1+0x1268] ;  /* 0x0012680001127983 */ /* 0x000ea20000300a00 */
[----:B------:R-:W3:Y:S01]  /*2c170*/  LDL.LU.64 R16, [R1+0x1260] ;  /* 0x0012600001107983 */ /* 0x000ee20000300a00 */
[----:B------:R-:W-:-:S02]  /*2c180*/  IADD3 R15, P3, R15, R11, RZ ;  /* 0x0000000b0f0f7210 */ /* 0x000fc40007f7e0ff */
[----:B------:R-:W-:-:S03]  /*2c190*/  IADD3 R20, P2, R20, R11, RZ ;  /* 0x0000000b14147210 */ /* 0x000fc60007f5e0ff */
[----:B------:R-:W-:Y:S01]  /*2c1a0*/  IMAD.X R21, R21, 0x1, R0, P3 ;  /* 0x0000000115157824 */ /* 0x000fe200018e0600 */
[-C--:B------:R-:W-:Y:S11]  /*2c1b0*/  IADD3 R22, P3, R22, R11.reuse, RZ ;  /* 0x0000000b16167210 */ /* 0x080ff60007f7e0ff */
[----:B------:R-:W-:Y:S02]  /*2c1c0*/  @!UPT UIADD3 URZ, URZ, URZ, URZ ;  /* 0x0000003f3f3ff290 */ /* 0x000fe4000fffe03f */
[----:B------:R-:W-:Y:S02]  /*2c1d0*/  IMAD.MOV.U32 R6, RZ, RZ, R27 ;  /* 0x000000ffff067224 */ /* 0x000fe400078e001b */
[----:B------:R-:W-:Y:S01]  /*2c1e0*/  IMAD.MOV.U32 R7, RZ, RZ, R26 ;  /* 0x000000ffff077224 */ /* 0x000fe200078e001a */
[----:B------:R-:W-:Y:S01]  /*2c1f0*/  STL.64 [R1+0x460], R24 ;  /* 0x0004601801007387 */ /* 0x000fe20000100a00 */
[----:B------:R-:W-:Y:S02]  /*2c200*/  STL.64 [R1+0x468], R26 ;  /* 0x0004681a01007387 */ /* 0x000fe40000100a00 */
[----:B------:R-:W-:Y:S01]  /*2c210*/  STL [R1+0x1198], R6 ;  /* 0x0011980601007387 */ /* 0x000fe20000100800 */
[----:B------:R-:W-:Y:S01]  /*2c220*/  STL [R1+0x1194], R7 ;  /* 0x0011940701007387 */ /* 0x000fe20000100800 */
[----:B------:R-:W-:Y:S01]  /*2c230*/  STL [R1+0xb50], R15 ;  /* 0x000b500f01007387 */ /* 0x000fe20000100800 */
[-C--:B---3--:R-:W-:Y:S02]  /*2c240*/  IADD3 R16, P4, R16, R11.reuse, RZ ;  /* 0x0000000b10107210 */ /* 0x088fe40007f9e0ff */
[----:B------:R-:W-:-:S02]  /*2c250*/  IADD3 R17, P5, R17, R11, RZ ;  /* 0x0000000b11117210 */ /* 0x000fc40007fbe0ff */
[-C--:B--2---:R-:W-:Y:S02]  /*2c260*/  IADD3 R18, P6, R18, R11.reuse, RZ ;  /* 0x0000000b12127210 */ /* 0x084fe40007fde0ff */
[-C--:B------:R-:W-:Y:S01]  /*2c270*/  IADD3 R19, P1, R19, R11.reuse, RZ ;  /* 0x0000000b13137210 */ /* 0x080fe20007f3e0ff */
[----:B------:R-:W-:Y:S01]  /*2c280*/  STL [R1+0xb48], R16 ;  /* 0x000b481001007387 */ /* 0x000fe20000100800 */
[----:B------:R-:W-:Y:S02]  /*2c290*/  STL [R1+0xb40], R17 ;  /* 0x000b401101007387 */ /* 0x000fe40000100800 */
[----:B------:R-:W-:Y:S02]  /*2c2a0*/  STL [R1+0xb38], R18 ;  /* 0x000b381201007387 */ /* 0x000fe40000100800 */
[----:B------:R-:W-:Y:S02]  /*2c2b0*/  STL [R1+0xb30], R19 ;  /* 0x000b301301007387 */ /* 0x000fe40000100800 */
[--C-:B------:R-:W-:Y:S01]  /*2c2c0*/  IMAD.X R23, R23, 0x1, R0.reuse, P4 ;  /* 0x0000000117177824 */ /* 0x100fe200020e0600 */
[----:B------:R-:W-:Y:S01]  /*2c2d0*/  STL [R1+0xb28], R20 ;  /* 0x000b281401007387 */ /* 0x000fe20000100800 */
[----:B------:R-:W-:Y:S01]  /*2c2e0*/  IADD3 R28, P4, R28, R11, RZ ;  /* 0x0000000b1c1c7210 */ /* 0x000fe20007f9e0ff */
[----:B------:R-:W-:Y:S02]  /*2c2f0*/  STL [R1+0xb4c], R21 ;  /* 0x000b4c1501007387 */ /* 0x000fe40000100800 */
[----:B------:R-:W-:Y:S01]  /*2c300*/  STL [R1+0xb20], R22 ;  /* 0x000b201601007387 */ /* 0x000fe20000100800 */
[----:B------:R0:W-:Y:S01]  /*2c310*/  STL [R1+0x1258], R0 ;  /* 0x0012580001007387 */ /* 0x0001e20000100800 */
[----:B------:R-:W-:-:S02]  /*2c320*/  IMAD.X R29, R29, 0x1, R0, P5 ;  /* 0x000000011d1d7824 */ /* 0x000fc400028e0600 */
[----:B------:R-:W-:Y:S01]  /*2c330*/  STL [R1+0xb44], R23 ;  /* 0x000b441701007387 */ /* 0x000fe20000100800 */
[----:B0-----:R-:W2:Y:S01]  /*2c340*/  LDL.LU R0, [R1+0xb10] ;  /* 0x000b100001007983 */ /* 0x001ea20000300800 */
[----:B------:R-:W-:Y:S02]  /*2c350*/  STL [R1+0xb18], R28 ;  /* 0x000b181c01007387 */ /* 0x000fe40000100800 */
[----:B------:R-:W3:Y:S02]  /*2c360*/  LDL.LU R7, [R1+0xb00] ;  /* 0x000b000001077983 */ /* 0x000ee40000300800 */
[----:B------:R-:W-:Y:S01]  /*2c370*/  STL [R1+0xb3c], R29 ;  /* 0x000b3c1d01007387 */ /* 0x000fe20000100800 */
[----:B---3--:R0:W-:Y:S04]  /*2c380*/  STL [R1+0x124c], R7 ;  /* 0x00124c0701007387 */ /* 0x0081e80000100800 */
[----:B0-----:R-:W3:Y:S04]  /*2c390*/  LDL.LU R7, [R1+0xb2c] ;  /* 0x000b2c0001077983 */ /* 0x001ee80000300800 */
[----:B---3--:R0:W-:Y:S04]  /*2c3a0*/  STL [R1+0x1250], R7 ;  /* 0x0012500701007387 */ /* 0x0081e80000100800 */
[----:B0-----:R-:W3:Y:S01]  /*2c3b0*/  LDL.LU R7, [R1+0xb08] ;  /* 0x000b080001077983 */ /* 0x001ee20000300800 */
[----:B------:R-:W-:-:S02]  /*2c3c0*/  ISETP.NE.U32.AND P0, PT, R14, R8, PT ;  /* 0x000000080e00720c */ /* 0x000fc40003f05070 */
[----:B--2---:R-:W-:Y:S01]  /*2c3d0*/  IADD3 R0, P5, R0, R11, RZ ;  /* 0x0000000b00007210 */ /* 0x004fe20007fbe0ff */
[----:B---3--:R0:W-:Y:S04]  /*2c3e0*/  STL [R1+0x1254], R7 ;  /* 0x0012540701007387 */ /* 0x0081e80000100800 */
[----:B0-----:R-:W2:Y:S01]  /*2c3f0*/  LDL.LU R7, [R1+0xb34] ;  /* 0x000b340001077983 */ /* 0x001ea20000300800 */
[----:B------:R-:W3:Y:S02]  /*2c400*/  LDL.LU R6, [R1+0xb24] ;  /* 0x000b240001067983 */ /* 0x000ee40000300800 */
[----:B------:R-:W4:Y:S02]  /*2c410*/  LDL.LU R24, [R1+0xaf8] ;  /* 0x000af80001187983 */ /* 0x000f240000300800 */
[----:B------:R-:W2:Y:S01]  /*2c420*/  LDL.LU R25, [R1+0xb1c] ;  /* 0x000b1c0001197983 */ /* 0x000ea20000300800 */
[----:B------:R-:W2:Y:S01]  /*2c430*/  LDL.LU R26, [R1+0xaf0] ;  /* 0x000af000011a7983 */ /* 0x000ea20000300800 */
[----:B------:R-:W2:Y:S02]  /*2c440*/  LDL.LU R27, [R1+0xb14] ;  /* 0x000b1400011b7983 */ /* 0x000ea40000300800 */
[----:B------:R-:W2:Y:S02]  /*2c450*/  LDL.LU R3, [R1+0xae8] ;  /* 0x000ae80001037983 */ /* 0x000ea40000300800 */
        /* <DEDUP_REMOVED lines=20> */
[----:B------:R0:W-:Y:S02]  /*2c5a0*/  STL [R1+0xb10], R0 ;  /* 0x000b100001007387 */ /* 0x0001e40000100800 */
[----:B0-----:R-:W2:Y:S02]  /*2c5b0*/  LDL.LU R0, [R1+0x1258] ;  /* 0x0012580001007983 */ /* 0x001ea40000300800 */
[----:B--2---:R-:W-:-:S05]  /*2c5c0*/  IMAD.X R7, R7, 0x1, R0, P6 ;  /* 0x0000000107077824 */ /* 0x004fca00030e0600 */
[----:B------:R0:W-:Y:S04]  /*2c5d0*/  STL [R1+0xb34], R7 ;  /* 0x000b340701007387 */ /* 0x0001e80000100800 */
[----:B0-----:R-:W2:Y:S02]  /*2c5e0*/  LDL.LU R7, [R1+0x1254] ;  /* 0x0012540001077983 */ /* 0x001ea40000300800 */
[----:B--2---:R-:W-:-:S05]  /*2c5f0*/  IADD3 R7, P6, R7, R11, RZ ;  /* 0x0000000b07077210 */ /* 0x004fca0007fde0ff */
[----:B------:R0:W-:Y:S04]  /*2c600*/  STL [R1+0xb08], R7 ;  /* 0x000b080701007387 */ /* 0x0001e80000100800 */
[----:B0-----:R-:W2:Y:S02]  /*2c610*/  LDL.LU R7, [R1+0x1250] ;  /* 0x0012500001077983 */ /* 0x001ea40000300800 */
[----:B--2---:R-:W-:-:S05]  /*2c620*/  IMAD.X R7, R7, 0x1, R0, P1 ;  /* 0x0000000107077824 */ /* 0x004fca00008e0600 */
[----:B------:R0:W-:Y:S04]  /*2c630*/  STL [R1+0xb2c], R7 ;  /* 0x000b2c0701007387 */ /* 0x0001e80000100800 */
[----:B0-----:R-:W2:Y:S01]  /*2c640*/  LDL.LU R7, [R1+0x124c] ;  /* 0x00124c0001077983 */ /* 0x001ea20000300800 */
[--C-:B---3--:R-:W-:Y:S01]  /*2c650*/  IMAD.X R6, R6, 0x1, R0.reuse, P2 ;  /* 0x0000000106067824 */ /* 0x108fe200010e0600 */
[-C--:B----4-:R-:W-:Y:S01]  /*2c660*/  IADD3 R24, P2, R24, R11.reuse, RZ ;  /* 0x0000000b18187210 */ /* 0x090fe20007f5e0ff */
[--C-:B------:R-:W-:Y:S01]  /*2c670*/  IMAD.X R25, R25, 0x1, R0.reuse, P3 ;  /* 0x0000000119197824 */ /* 0x100fe200018e0600 */
[-C--:B------:R-:W-:Y:S01]  /*2c680*/  IADD3 R26, P3, R26, R11.reuse, RZ ;  /* 0x0000000b1a1a7210 */ /* 0x080fe20007f7e0ff */
        /* <DEDUP_REMOVED lines=16> */
[----:B------:R-:W-:Y:S01]  /*2c790*/  IMAD.X R28, R28, 0x1, R0, P2 ;  /* 0x000000011c1c7824 */ /* 0x000fe200010e0600 */
[----:B------:R-:W-:-:S02]  /*2c7a0*/  IADD3 R29, P2, R29, R11, RZ ;  /* 0x0000000b1d1d7210 */ /* 0x000fc40007f5e0ff */
[----:B--2---:R-:W-:-:S05]  /*2c7b0*/  IADD3 R7, P1, R7, R11, RZ ;  /* 0x0000000b07077210 */ /* 0x004fca0007f3e0ff */
[----:B------:R-:W-:Y:S01]  /*2c7c0*/  STL [R1+0xb00], R7 ;  /* 0x000b000701007387 */ /* 0x000fe20000100800 */
[----:B------:R-:W-:Y:S02]  /*2c7d0*/  STL [R1+0xb24], R6 ;  /* 0x000b240601007387 */ /* 0x000fe40000100800 */
[----:B------:R-:W-:Y:S02]  /*2c7e0*/  STL [R1+0xaf8], R24 ;  /* 0x000af81801007387 */ /* 0x000fe40000100800 */
[----:B------:R-:W-:Y:S01]  /*2c7f0*/  STL [R1+0xb1c], R25 ;  /* 0x000b1c1901007387 */ /* 0x000fe20000100800 */
[----:B------:R-:W-:Y:S01]  /*2c800*/  STL [R1+0xaf0], R26 ;  /* 0x000af01a01007387 */ /* 0x000fe20000100800 */
[----:B------:R-:W-:Y:S02]  /*2c810*/  STL [R1+0xb14], R27 ;  /* 0x000b141b01007387 */ /* 0x000fe40000100800 */
[----:B------:R-:W-:Y:S02]  /*2c820*/  STL [R1+0xae8], R3 ;  /* 0x000ae80301007387 */ /* 0x000fe40000100800 */
[--C-:B------:R-:W-:Y:S01]  /*2c830*/  IMAD.X R9, R9, 0x1, R0.reuse, P1 ;  /* 0x0000000109097824 */ /* 0x100fe200008e0600 */
[----:B------:R-:W-:Y:S01]  /*2c840*/  STL [R1+0xb0c], R2 ;  /* 0x000b0c0201007387 */ /* 0x000fe20000100800 */
[----:B------:R-:W-:Y:S01]  /*2c850*/  IADD3 R10, P1, R10, R11, RZ ;  /* 0x0000000b0a0a7210 */ /* 0x000fe20007f3e0ff */
        /* <DEDUP_REMOVED lines=11> */
[----:B------:R-:W-:-:S02]  /*2c910*/  IMAD.X R22, R22, 0x1, R0, P1 ;  /* 0x0000000116167824 */ /* 0x000fc400008e0600 */
[----:B------:R-:W-:Y:S02]  /*2c920*/  STL [R1+0xadc], R18 ;  /* 0x000adc1201007387 */ /* 0x000fe40000100800 */
[----:B------:R-:W-:Y:S01]  /*2c930*/  STL [R1+0xab0], R19 ;  /* 0x000ab01301007387 */ /* 0x000fe20000100800 */
[----:B------:R-:W-:Y:S01]  /*2c940*/  IADD3 R23, P1, R23, R11, RZ ;  /* 0x0000000b17177210 */ /* 0x000fe20007f3e0ff */
[----:B------:R-:W-:Y:S01]  /*2c950*/  STL [R1+0xad4], R20 ;  /* 0x000ad41401007387 */ /* 0x000fe20000100800 */
[----:B------:R-:W-:Y:S02]  /*2c960*/  STL [R1+0xaa8], R21 ;  /* 0x000aa81501007387 */ /* 0x000fe40000100800 */
[----:B------:R-:W-:Y:S02]  /*2c970*/  STL [R1+0xacc], R22 ;  /* 0x000acc1601007387 */ /* 0x000fe40000100800 */
[----:B------:R0:W-:Y:S01]  /*2c980*/  STL [R1+0x1248], R11 ;  /* 0x0012480b01007387 */ /* 0x0001e20000100800 */
[----:B------:R-:W-:Y:S04]  /*2c990*/  STL [R1+0xaa0], R23 ;  /* 0x000aa01701007387 */ /* 0x000fe80000100800 */
        /* <DEDUP_REMOVED lines=8> */
[----:B--2---:R-:W-:-:S03]  /*2ca20*/  IMAD.X R11, R11, 0x1, R0, P3 ;  /* 0x000000010b0b7824 */ /* 0x004fc600018e0600 */
        /* <DEDUP_REMOVED lines=30> */
[----:B--2---:R-:W-:-:S05]  /*2cc10*/  IADD3 R7, P3, R7, R11, RZ ;  /* 0x0000000b07077210 */ /* 0x004fca0007f7e0ff */
[----:B------:R0:W-:Y:S04]  /*2cc20*/  STL [R1+0xa90], R7 ;  /* 0x000a900701007387 */ /* 0x0001e80000100800 */
[----:B0-----:R-:W2:Y:S02]  /*2cc30*/  LDL.LU R7, [R1+0x1244] ;  /* 0x0012440001077983 */ /* 0x001ea40000300800 */
[----:B--2---:R-:W-:-:S05]  /*2cc40*/  IMAD.X R7, R7, 0x1, R0, P4 ;  /* 0x0000000107077824 */ /* 0x004fca00020e0600 */
[----:B------:R0:W-:Y:S04]  /*2cc50*/  STL [R1+0xab4], R7 ;  /* 0x000ab40701007387 */ /* 0x0001e80000100800 */
[----:B0-----:R-:W2:Y:S02]  /*2cc60*/  LDL.LU R7, [R1+0x1240] ;  /* 0x0012400001077983 */ /* 0x001ea40000300800 */
[----:B--2---:R-:W-:-:S05]  /*2cc70*/  IADD3 R7, P4, R7, R11, RZ ;  /* 0x0000000b07077210 */ /* 0x004fca0007f9e0ff */
[----:B------:R0:W-:Y:S04]  /*2cc80*/  STL [R1+0xa88], R7 ;  /* 0x000a880701007387 */ /* 0x0001e80000100800 */
[----:B0-----:R-:W2:Y:S01]  /*2cc90*/  LDL.LU R7, [R1+0x123c] ;  /* 0x00123c0001077983 */ /* 0x001ea20000300800 */
[--C-:B----4-:R-:W-:Y:S01]  /*2cca0*/  IMAD.X R24, R24, 0x1, R0.reuse, P6 ;  /* 0x0000000118187824 */ /* 0x110fe200030e0600 */
        /* <DEDUP_REMOVED lines=18> */
[----:B------:R-:W-:Y:S01]  /*2cdd0*/  IADD3 R22, P4, R22, R11, RZ ;  /* 0x0000000b16167210 */ /* 0x000fe20007f9e0ff */
[----:B------:R-:W-:-:S02]  /*2cde0*/  IMAD.X R29, R29, 0x1, R0, P6 ;  /* 0x000000011d1d7824 */ /* 0x000fc400030e0600 */
[----:B--2---:R-:W-:Y:S01]  /*2cdf0*/  IMAD.X R7, R7, 0x1, R0, P5 ;  /* 0x0000000107077824 */ /* 0x004fe200028e0600 */
[----:B---3--:R-:W-:-:S04]  /*2ce00*/  IADD3 R6, P5, R6, R11, RZ ;  /* 0x0000000b06067210 */ /* 0x008fc80007fbe0ff */
[----:B------:R-:W-:Y:S01]  /*2ce10*/  STL [R1+0xaac], R7 ;  /* 0x000aac0701007387 */ /* 0x000fe20000100800 */
[----:B------:R-:W-:Y:S02]  /*2ce20*/  STL [R1+0xa80], R6 ;  /* 0x000a800601007387 */ /* 0x000fe40000100800 */
[----:B------:R-:W-:Y:S02]  /*2ce30*/  STL [R1+0xaa4], R24 ;  /* 0x000aa41801007387 */ /* 0x000fe40000100800 */
[----:B------:R-:W-:Y:S01]  /*2ce40*/  STL [R1+0xa78], R25 ;  /* 0x000a781901007387 */ /* 0x000fe20000100800 */
        /* <DEDUP_REMOVED lines=19> */
[----:B------:R-:W-:-:S02]  /*2cf80*/  IMAD.X R23, R23, 0x1, R0, P5 ;  /* 0x0000000117177824 */ /* 0x000fc400028e0600 */
[----:B------:R-:W-:Y:S01]  /*2cf90*/  STL [R1+0xa30], R20 ;  /* 0x000a301401007387 */ /* 0x000fe20000100800 */
[-C--:B------:R-:W-:Y:S01]  /*2cfa0*/  IADD3 R28, P5, R28, R11.reuse, RZ ;  /* 0x0000000b1c1c7210 */ /* 0x080fe20007fbe0ff */
[----:B------:R-:W-:Y:S01]  /*2cfb0*/  STL [R1+0xa54], R21 ;  /* 0x000a541501007387 */ /* 0x000fe20000100800 */
[----:B------:R-:W-:Y:S02]  /*2cfc0*/  STL [R1+0xa28], R22 ;  /* 0x000a281601007387 */ /* 0x000fe40000100800 */
[----:B------:R0:W-:Y:S02]  /*2cfd0*/  STL [R1+0x1238], R0 ;  /* 0x0012380001007387 */ /* 0x0001e40000100800 */
        /* <DEDUP_REMOVED lines=9> */
[----:B--2---:R-:W-:-:S03]  /*2d070*/  IADD3 R0, P6, R0, R11, RZ ;  /* 0x0000000b00007210 */ /* 0x004fc60007fde0ff */
        /* <DEDUP_REMOVED lines=531> */
[----:B------:R0:W-:Y:S02]  /*2f1b0*/  STL [R1+0x7d4], R29 ;  /* 0x0007d41d01007387 */ /* 0x0001e40000100800 */
[----:B0-----:R-:W3:Y:S01]  /*2f1c0*/  LDL.LU R29, [R1+0xb6c] ;  /* 0x000b6c00011d7983 */ /* 0x001ee20000300800 */
        /* <DEDUP_REMOVED lines=10> */
[-C--:B---3--:R-:W-:Y:S01]  /*2f270*/  IADD3 R25, P3, R25, R11.reuse, RZ ;  /* 0x0000000b19197210 */ /* 0x088fe20007f7e0ff */
        /* <DEDUP_REMOVED lines=9> */
[----:B------:R-:W-:Y:S01]  /*2f310*/  IADD3 R14, P3, R14, UR8, RZ ;  /* 0x000000080e0e7c10 */ /* 0x000fe2000ff7e0ff */
        /* <DEDUP_REMOVED lines=8> */
[----:B--2---:R-:W-:Y:S01]  /*2f3a0*/  IMAD.X R7, R7, 0x1, R0, P2 ;  /* 0x0000000107077824 */ /* 0x004fe200010e0600 */
[----:B------:R-:W-:-:S04]  /*2f3b0*/  IADD3 R6, P2, R6, R11, RZ ;  /* 0x0000000b06067210 */ /* 0x000fc80007f5e0ff */
        /* <DEDUP_REMOVED lines=25> */
[----:B------:R0:W-:Y:S01]  /*2f550*/  STL [R1+0x119c], R0 ;  /* 0x00119c0001007387 */ /* 0x0001e20000100800 */
[----:B------:R-:W-:Y:S02]  /*2f560*/  STL [R1+0x76c], R21 ;  /* 0x00076c1501007387 */ /* 0x000fe40000100800 */
[----:B------:R-:W-:Y:S02]  /*2f570*/  STL [R1+0xf04], R22 ;  /* 0x000f041601007387 */ /* 0x000fe40000100800 */
[----:B------:R-:W-:Y:S01]  /*2f580*/  STL [R1+0x764], R23 ;  /* 0x0007641701007387 */ /* 0x000fe20000100800 */
[----:B0-----:R-:W2:Y:S01]  /*2f590*/  LDL.LU R0, [R1+0xef8] ;  /* 0x000ef80001007983 */ /* 0x001ea20000300800 */
[----:B------:R-:W-:Y:S02]  /*2f5a0*/  IADD3 R28, P2, R28, UR8, RZ ;  /* 0x000000081c1c7c10 */ /* 0x000fe4000ff5e0ff */
[----:B------:R-:W-:Y:S01]  /*2f5b0*/  IADD3.X R29, R29, UR5, RZ, P3, !PT ;  /* 0x000000051d1d7c10 */ /* 0x000fe20009ffe4ff */
[----:B--2---:R0:W-:Y:S02]  /*2f5c0*/  STL [R1+0x11d8], R0 ;  /* 0x0011d80001007387 */ /* 0x0041e40000100800 */
[----:B------:R-:W-:Y:S02]  /*2f5d0*/  STL [R1+0xf00], R28 ;  /* 0x000f001c01007387 */ /* 0x000fe40000100800 */
[----:B0-----:R-:W2:Y:S01]  /*2f5e0*/  LDL.LU R0, [R1+0x760] ;  /* 0x0007600001007983 */ /* 0x001ea20000300800 */
[----:B------:R-:W-:Y:S03]  /*2f5f0*/  STL [R1+0xb6c], R29 ;  /* 0x000b6c1d01007387 */ /* 0x000fe60000100800 */
        /* <DEDUP_REMOVED lines=30> */
[----:B--2---:R-:W-:-:S05]  /*2f7e0*/  IADD3 R0, P3, R0, UR8, RZ ;  /* 0x0000000800007c10 */ /* 0x004fca000ff7e0ff */
[----:B------:R0:W-:Y:S04]  /*2f7f0*/  STL [R1+0xefc], R0 ;  /* 0x000efc0001007387 */ /* 0x0001e80000100800 */
[----:B0-----:R-:W2:Y:S02]  /*2f800*/  LDL.LU R0, [R1+0x11dc] ;  /* 0x0011dc0001007983 */ /* 0x001ea40000300800 */
[----:B--2---:R-:W-:-:S05]  /*2f810*/  IADD3.X R0, R0, UR5, RZ, P4, !PT ;  /* 0x0000000500007c10 */ /* 0x004fca000a7fe4ff */
[----:B------:R0:W-:Y:S04]  /*2f820*/  STL [R1+0x760], R0 ;  /* 0x0007600001007387 */ /* 0x0001e80000100800 */
[----:B0-----:R-:W2:Y:S01]  /*2f830*/  LDL.LU R0, [R1+0x11d8] ;  /* 0x0011d80001007983 */ /* 0x001ea20000300800 */
[----:B---3--:R-:W-:Y:S01]  /*2f840*/  IADD3.X R7, R7, UR5, RZ, P5, !PT ;  /* 0x0000000507077c10 */ /* 0x008fe2000affe4ff */
[----:B----4-:R-:W-:Y:S01]  /*2f850*/  IADD3 R6, P5, R6, UR8, RZ ;  /* 0x0000000806067c10 */ /* 0x010fe2000ffbe0ff */
[----:B------:R-:W-:Y:S01]  /*2f860*/  IADD3.X R24, R24, UR5, RZ, P6, !PT ;  /* 0x0000000518187c10 */ /* 0x000fe2000b7fe4ff */
[----:B------:R-:W-:Y:S01]  /*2f870*/  IADD3 R25, P6, R25, UR8, RZ ;  /* 0x0000000819197c10 */ /* 0x000fe2000ffde0ff */
        /* <DEDUP_REMOVED lines=16> */
[----:B------:R-:W-:-:S02]  /*2f980*/  IADD3.X R22, R22, UR5, RZ, P5, !PT ;  /* 0x0000000516167c10 */ /* 0x000fc4000affe4ff */
[----:B--2---:R-:W-:-:S05]  /*2f990*/  IADD3 R0, P4, R0, UR8, RZ ;  /* 0x0000000800007c10 */ /* 0x004fca000ff9e0ff */
[----:B------:R0:W-:Y:S01]  /*2f9a0*/  STL [R1+0xef8], R0 ;  /* 0x000ef80001007387 */ /* 0x0001e20000100800 */
[----:B------:R-:W-:Y:S02]  /*2f9b0*/  STL [R1+0xb64], R7 ;  /* 0x000b640701007387 */ /* 0x000fe40000100800 */
[----:B------:R-:W-:Y:S02]  /*2f9c0*/  STL [R1+0xef0], R6 ;  /* 0x000ef00601007387 */ /* 0x000fe40000100800 */
[----:B------:R-:W-:Y:S01]  /*2f9d0*/  STL [R1+0xb60], R24 ;  /* 0x000b601801007387 */ /* 0x000fe20000100800 */
[----:B------:R-:W-:Y:S01]  /*2f9e0*/  STL [R1+0xee8], R25 ;  /* 0x000ee81901007387 */ /* 0x000fe20000100800 */
[----:B------:R-:W-:Y:S02]  /*2f9f0*/  STL [R1+0xb5c], R26 ;  /* 0x000b5c1a01007387 */ /* 0x000fe40000100800 */
[----:B------:R-:W-:Y:S01]  /*2fa00*/  STL [R1+0xee0], R27 ;  /* 0x000ee01b01007387 */ /* 0x000fe20000100800 */
[----:B------:R-:W-:Y:S01]  /*2fa10*/  IADD3.X R8, R8, UR5, RZ, P4, !PT ;  /* 0x0000000508087c10 */ /* 0x000fe2000a7fe4ff */
[----:B------:R-:W-:Y:S01]  /*2fa20*/  STL [R1+0xb58], R3 ;  /* 0x000b580301007387 */ /* 0x000fe20000100800 */
[----:B------:R-:W-:Y:S01]  /*2fa30*/  IADD3 R9, P4, R9, UR8, RZ ;  /* 0x0000000809097c10 */ /* 0x000fe2000ff9e0ff */
        /* <DEDUP_REMOVED lines=11> */
[----:B------:R-:W-:Y:S01]  /*2faf0*/  IADD3.X R20, R20, UR5, RZ, P4, !PT ;  /* 0x0000000514147c10 */ /* 0x000fe2000a7fe4ff */
[----:B------:R-:W-:Y:S01]  /*2fb00*/  STL [R1+0xed4], R16 ;  /* 0x000ed41001007387 */ /* 0x000fe20000100800 */
[----:B------:R-:W-:Y:S01]  /*2fb10*/  IADD3 R21, P4, R21, UR8, RZ ;  /* 0x0000000815157c10 */ /* 0x000fe2000ff9e0ff */
[----:B------:R-:W-:Y:S01]  /*2fb20*/  STL [R1+0xea8], R17 ;  /* 0x000ea81101007387 */ /* 0x000fe20000100800 */
[----:B------:R-:W-:Y:S02]  /*2fb30*/  STL [R1+0xecc], R18 ;  /* 0x000ecc1201007387 */ /* 0x000fe40000100800 */
[----:B------:R-:W-:Y:S02]  /*2fb40*/  STL [R1+0xea0], R19 ;  /* 0x000ea01301007387 */ /* 0x000fe40000100800 */
[----:B------:R-:W-:Y:S01]  /*2fb50*/  STL [R1+0xec4], R20 ;  /* 0x000ec41401007387 */ /* 0x000fe20000100800 */
[----:B------:R-:W-:Y:S01]  /*2fb60*/  STL [R1+0xe98], R21 ;  /* 0x000e981501007387 */ /* 0x000fe20000100800 */
[----:B------:R-:W-:Y:S02]  /*2fb70*/  STL [R1+0xebc], R22 ;  /* 0x000ebc1601007387 */ /* 0x000fe40000100800 */
[----:B0-----:R-:W2:Y:S01]  /*2fb80*/  LDL.LU R0, [R1+0xea4] ;  /* 0x000ea40001007983 */ /* 0x001ea20000300800 */
[----:B------:R-:W-:-:S02]  /*2fb90*/  IADD3 R23, P5, R23, UR8, RZ ;  /* 0x0000000817177c10 */ /* 0x000fc4000ffbe0ff */
[----:B------:R-:W-:-:S03]  /*2fba0*/  IADD3.X R28, R28, UR5, RZ, P6, !PT ;  /* 0x000000051c1c7c10 */ /* 0x000fc6000b7fe4ff */
[----:B------:R-:W-:Y:S04]  /*2fbb0*/  STL [R1+0xe90], R23 ;  /* 0x000e901701007387 */ /* 0x000fe80000100800 */
[----:B--2---:R0:W-:Y:S01]  /*2fbc0*/  STL [R1+0x11d0], R0 ;  /* 0x0011d00001007387 */ /* 0x0041e20000100800 */
[----:B------:R-:W-:Y:S03]  /*2fbd0*/  STL [R1+0xeb4], R28 ;  /* 0x000eb41c01007387 */ /* 0x000fe60000100800 */
[----:B0-----:R-:W2:Y:S01]  /*2fbe0*/  LDL.LU R0, [R1+0xe80] ;  /* 0x000e800001007983 */ /* 0x001ea20000300800 */
[----:B------:R-:W-:-:S05]  /*2fbf0*/  IADD3 R29, P6, R29, UR8, RZ ;  /* 0x000000081d1d7c10 */ /* 0x000fca000ffde0ff */
[----:B------:R-:W-:Y:S04]  /*2fc00*/  STL [R1+0xe88], R29 ;  /* 0x000e881d01007387 */ /* 0x000fe80000100800 */
        /* <DEDUP_REMOVED lines=30> */
[----:B--2---:R-:W-:-:S05]  /*2fdf0*/  IADD3.X R0, R0, UR5, RZ, P1, !PT ;  /* 0x0000000500007c10 */ /* 0x004fca0008ffe4ff */
[----:B------:R0:W-:Y:S04]  /*2fe00*/  STL [R1+0xeac], R0 ;  /* 0x000eac0001007387 */ /* 0x0001e80000100800 */
[----:B0-----:R-:W2:Y:S02]  /*2fe10*/  LDL.LU R0, [R1+0x11d4] ;  /* 0x0011d40001007983 */ /* 0x001ea40000300800 */
[----:B--2---:R-:W-:-:S05]  /*2fe20*/  IADD3 R0, P1, R0, UR8, RZ ;  /* 0x0000000800007c10 */ /* 0x004fca000ff3e0ff */
[----:B------:R0:W-:Y:S04]  /*2fe30*/  STL [R1+0xe80], R0 ;  /* 0x000e800001007387 */ /* 0x0001e80000100800 */
[----:B0-----:R-:W2:Y:S01]  /*2fe40*/  LDL.LU R0, [R1+0x11d0] ;  /* 0x0011d00001007983 */ /* 0x001ea20000300800 */
[----:B----4-:R-:W-:Y:S01]  /*2fe50*/  IADD3.X R6, R6, UR5, RZ, P3, !PT ;  /* 0x0000000506067c10 */ /* 0x010fe20009ffe4ff */
[----:B---3--:R-:W-:Y:S01]  /*2fe60*/  IADD3 R24, P3, R24, UR8, RZ ;  /* 0x0000000818187c10 */ /* 0x008fe2000ff7e0ff */
        /* <DEDUP_REMOVED lines=18> */
[----:B--2---:R-:W-:Y:S01]  /*2ff90*/  IADD3.X R0, R0, UR5, RZ, P2, !PT ;  /* 0x0000000500007c10 */ /* 0x004fe200097fe4ff */
[----:B------:R-:W-:-:S04]  /*2ffa0*/  IADD3 R7, P2, R7, UR8, RZ ;  /* 0x0000000807077c10 */ /* 0x000fc8000ff5e0ff */
[----:B------:R0:W-:Y:S01]  /*2ffb0*/  STL [R1+0xea4], R0 ;  /* 0x000ea40001007387 */ /* 0x0001e20000100800 */
[----:B------:R-:W-:Y:S02]  /*2ffc0*/  STL [R1+0xe78], R7 ;  /* 0x000e780701007387 */ /* 0x000fe40000100800 */
[----:B------:R-:W-:Y:S02]  /*2ffd0*/  STL [R1+0xe9c], R6 ;  /* 0x000e9c0601007387 */ /* 0x000fe40000100800 */
[----:B------:R-:W-:Y:S01]  /*2ffe0*/  STL [R1+0xe70], R24 ;  /* 0x000e701801007387 */ /* 0x000fe20000100800 */
[----:B------:R-:W-:Y:S01]  /*2fff0*/  STL [R1+0xe94], R25 ;  /* 0x000e941901007387 */ /* 0x000fe20000100800 */
[----:B------:R-:W-:Y:S02]  /*30000*/  STL [R1+0xe68], R26 ;  /* 0x000e681a01007387 */ /* 0x000fe40000100800 */
        /* <DEDUP_REMOVED lines=24> */
[----:B0-----:R-:W2:Y:S01]  /*30190*/  LDL.LU R0, [R1+0xe00] ;  /* 0x000e000001007983 */ /* 0x001ea20000300800 */
[----:B------:R-:W-:Y:S01]  /*301a0*/  IADD3.X R23, R23, UR5, RZ, P3, !PT ;  /* 0x0000000517177c10 */ /* 0x000fe20009ffe4ff */
[----:B------:R-:W-:-:S04]  /*301b0*/  IADD3 R28, P3, R28, UR8, RZ ;  /* 0x000000081c1c7c10 */ /* 0x000fc8000ff7e0ff */
[----:B------:R-:W-:Y:S04]  /*301c0*/  STL [R1+0xe3c], R23 ;  /* 0x000e3c1701007387 */ /* 0x000fe80000100800 */
[----:B--2---:R0:W-:Y:S01]  /*301d0*/  STL [R1+0x11c8], R0 ;  /* 0x0011c80001007387 */ /* 0x0041e20000100800 */
[----:B------:R-:W-:Y:S03]  /*301e0*/  STL [R1+0xe10], R28 ;  /* 0x000e101c01007387 */ /* 0x000fe60000100800 */
[----:B0-----:R-:W2:Y:S01]  /*301f0*/  LDL.LU R0, [R1+0xe2c] ;  /* 0x000e2c0001007983 */ /* 0x001ea20000300800 */
[----:B------:R-:W-:-:S05]  /*30200*/  IADD3.X R29, R29, UR5, RZ, P4, !PT ;  /* 0x000000051d1d7c10 */ /* 0x000fca000a7fe4ff */
        /* <DEDUP_REMOVED lines=528> */
[----:B------:R-:W-:-:S02]  /*32310*/  IADD3.X R29, R29, UR5, RZ, P3, !PT ;  /* 0x000000051d1d7c10 */ /* 0x000fc40009ffe4ff */
[----:B--2---:R-:W-:Y:S01]  /*32320*/  IADD3.X R0, R0, UR5, RZ, P5, !PT ;  /* 0x0000000500007c10 */ /* 0x004fe2000affe4ff */
[----:B------:R-:W-:-:S04]  /*32330*/  IADD3 R6, P5, R6, UR8, RZ ;  /* 0x0000000806067c10 */ /* 0x000fc8000ffbe0ff */
[----:B------:R0:W-:Y:S04]  /*32340*/  STL [R1+0xbbc], R0 ;  /* 0x000bbc0001007387 */ /* 0x0001e80000100800 */
[----:B0-----:R0:W5:Y:S01]  /*32350*/  LDL.LU R0, [R1+0x119c] ;  /* 0x00119c0001007983 */ /* 0x0011620000300800 */
[----:B------:R1:W-:Y:S03]  /*32360*/  STL [R1+0xb90], R6 ;  /* 0x000b900601007387 */ /* 0x0003e60000100800 */
[----:B-1----:R0:W5:Y:S01]  /*32370*/  LDL.LU R6, [R1+0x1198] ;  /* 0x0011980001067983 */ /* 0x0021620000300800 */
[----:B------:R1:W-:Y:S03]  /*32380*/  STL [R1+0xbb4], R7 ;  /* 0x000bb40701007387 */ /* 0x0003e60000100800 */
[----:B-1----:R0:W5:Y:S01]  /*32390*/  LDL.LU R7, [R1+0x1194] ;  /* 0x0011940001077983 */ /* 0x0021620000300800 */
[----:B------:R1:W-:Y:S03]  /*323a0*/  STL [R1+0xf18], R3 ;  /* 0x000f180301007387 */ /* 0x0003e60000100800 */
[----:B-1----:R-:W2:Y:S01]  /*323b0*/  LDL.LU R3, [R1+0x1190] ;  /* 0x0011900001037983 */ /* 0x002ea20000300800 */
[----:B------:R1:W-:Y:S03]  /*323c0*/  STL [R1+0xbac], R2 ;  /* 0x000bac0201007387 */ /* 0x0003e60000100800 */
[----:B-1----:R-:W3:Y:S01]  /*323d0*/  LDL.LU R2, [R1+0x118c] ;  /* 0x00118c0001027983 */ /* 0x002ee20000300800 */
[----:B------:R1:W-:Y:S03]  /*323e0*/  STL [R1+0xf20], R5 ;  /* 0x000f200501007387 */ /* 0x0003e60000100800 */
[----:B-1----:R-:W4:Y:S01]  /*323f0*/  LDL.LU R5, [R1+0x1188] ;  /* 0x0011880001057983 */ /* 0x002f220000300800 */
[----:B------:R1:W-:Y:S03]  /*32400*/  STL [R1+0xba4], R4 ;  /* 0x000ba40401007387 */ /* 0x0003e60000100800 */
[----:B-1----:R-:W2:Y:S01]  /*32410*/  LDL.LU R4, [R1+0x1184] ;  /* 0x0011840001047983 */ /* 0x002ea20000300800 */
[----:B------:R1:W-:Y:S03]  /*32420*/  STL [R1+0xf28], R28 ;  /* 0x000f281c01007387 */ /* 0x0003e60000100800 */
[----:B-1----:R0:W5:Y:S01]  /*32430*/  LDL.LU R28, [R1+0x1180] ;  /* 0x00118000011c7983 */ /* 0x0021620000300800 */
[----:B------:R1:W-:Y:S03]  /*32440*/  STL [R1+0xb9c], R29 ;  /* 0x000b9c1d01007387 */ /* 0x0003e60000100800 */
[----:B-1----:R-:W2:Y:S01]  /*32450*/  LDL.LU R29, [R1+0x117c] ;  /* 0x00117c00011d7983 */ /* 0x002ea20000300800 */
[----:B------:R-:W-:-:S02]  /*32460*/  IADD3 R24, P3, R24, UR8, RZ ;  /* 0x0000000818187c10 */ /* 0x000fc4000ff7e0ff */
[----:B------:R-:W-:Y:S01]  /*32470*/  IADD3.X R25, R25, UR5, RZ, P4, !PT ;  /* 0x0000000519197c10 */ /* 0x000fe2000a7fe4ff */
[----:B------:R-:W-:Y:S01]  /*32480*/  IADD3 R26, P4, R26, UR8, RZ ;  /* 0x000000081a1a7c10 */ /* 0x000fe2000ff9e0ff */
[----:B------:R-:W-:Y:S01]  /*32490*/  IADD3.X R27, R27, UR5, RZ, P5, !PT ;  /* 0x000000051b1b7c10 */ /* 0x000fe2000affe4ff */
[----:B------:R-:W-:Y:S01]  /*324a0*/  IADD3 R8, P5, R8, UR8, RZ ;  /* 0x0000000808087c10 */ /* 0x000fe2000ffbe0ff */
[----:B------:R-:W-:Y:S01]  /*324b0*/  STL [R1+0xf30], R24 ;  /* 0x000f301801007387 */ /* 0x000fe20000100800 */
[----:B------:R-:W-:Y:S01]  /*324c0*/  IADD3.X R9, R9, UR5, RZ, P6, !PT ;  /* 0x0000000509097c10 */ /* 0x000fe2000b7fe4ff */
[----:B------:R-:W-:Y:S01]  /*324d0*/  STL [R1+0xb94], R25 ;  /* 0x000b941901007387 */ /* 0x000fe20000100800 */
[----:B------:R-:W-:Y:S01]  /*324e0*/  IADD3 R10, P6, R10, UR8, RZ ;  /* 0x000000080a0a7c10 */ /* 0x000fe2000ffde0ff */
[----:B------:R-:W-:Y:S01]  /*324f0*/  STL [R1+0xf38], R26 ;  /* 0x000f381a01007387 */ /* 0x000fe20000100800 */
[----:B------:R-:W-:Y:S01]  /*32500*/  IADD3.X R11, R11, UR5, RZ, P1, !PT ;  /* 0x000000050b0b7c10 */ /* 0x000fe20008ffe4ff */
[----:B------:R-:W-:Y:S01]  /*32510*/  STL [R1+0xb8c], R27 ;  /* 0x000b8c1b01007387 */ /* 0x000fe20000100800 */
[----:B------:R-:W-:Y:S01]  /*32520*/  IADD3 R12, P1, R12, UR8, RZ ;  /* 0x000000080c0c7c10 */ /* 0x000fe2000ff3e0ff */
[----:B------:R-:W-:Y:S01]  /*32530*/  STL [R1+0xf34], R8 ;  /* 0x000f340801007387 */ /* 0x000fe20000100800 */
[----:B------:R-:W-:Y:S01]  /*32540*/  IADD3.X R13, R13, UR5, RZ, P2, !PT ;  /* 0x000000050d0d7c10 */ /* 0x000fe200097fe4ff */
[----:B------:R3:W-:Y:S01]  /*32550*/  STL [R1+0xb88], R9 ;  /* 0x000b880901007387 */ /* 0x0007e20000100800 */
        /* <DEDUP_REMOVED lines=12> */
[----:B------:R-:W-:Y:S01]  /*32620*/  IADD3.X R20, R20, UR5, RZ, P6, !PT ;  /* 0x0000000514147c10 */ /* 0x000fe2000b7fe4ff */
[----:B------:R-:W-:Y:S01]  /*32630*/  STL [R1+0xf44], R16 ;  /* 0x000f441001007387 */ /* 0x000fe20000100800 */
[----:B------:R-:W-:Y:S01]  /*32640*/  IADD3.X R21, R21, UR5, RZ, P1, !PT ;  /* 0x0000000515157c10 */ /* 0x000fe20008ffe4ff */
[----:B------:R-:W-:Y:S02]  /*32650*/  STL [R1+0xb78], R17 ;  /* 0x000b781101007387 */ /* 0x000fe40000100800 */
[----:B------:R-:W-:Y:S01]  /*32660*/  STL [R1+0xf40], R18 ;  /* 0x000f401201007387 */ /* 0x000fe20000100800 */
[----:B------:R-:W-:Y:S01]  /*32670*/  STL [R1+0xb74], R19 ;  /* 0x000b741301007387 */ /* 0x000fe20000100800 */
[----:B------:R-:W-:Y:S02]  /*32680*/  STL [R1+0xb70], R20 ;  /* 0x000b701401007387 */ /* 0x000fe40000100800 */
[----:B------:R-:W-:Y:S01]  /*32690*/  STL [R1+0xf14], R21 ;  /* 0x000f141501007387 */ /* 0x000fe20000100800 */
[----:B------:R-:W-:-:S02]  /*326a0*/  IADD3.X R22, R22, UR5, RZ, P2, !PT ;  /* 0x0000000516167c10 */ /* 0x000fc400097fe4ff */
[----:B------:R-:W-:Y:S01]  /*326b0*/  IADD3.X R23, R23, UR5, RZ, P3, !PT ;  /* 0x0000000517177c10 */ /* 0x000fe20009ffe4ff */
[----:B---3--:R-:W-:Y:S02]  /*326c0*/  IMAD.MOV.U32 R9, RZ, RZ, R2 ;  /* 0x000000ffff097224 */ /* 0x008fe400078e0002 */
[----:B----4-:R-:W-:Y:S02]  /*326d0*/  IMAD.MOV.U32 R2, RZ, RZ, R5 ;  /* 0x000000ffff027224 */ /* 0x010fe400078e0005 */
[----:B--2---:R-:W-:Y:S01]  /*326e0*/  IMAD.MOV.U32 R8, RZ, RZ, R4 ;  /* 0x000000ffff087224 */ /* 0x004fe200078e0004 */
[----:B------:R-:W-:-:S05]  /*326f0*/  IADD3.X R29, R29, UR5, RZ, P4, !PT ;  /* 0x000000051d1d7c10 */ /* 0x000fca000a7fe4ff */
[----:B------:R1:W-:Y:S01]  /*32700*/  STL [R1+0xf2c], R29 ;  /* 0x000f2c1d01007387 */ /* 0x0003e20000100800 */
[----:B------:R0:W-:Y:S02]  /*32710*/  STL [R1+0xf1c], R22 ;  /* 0x000f1c1601007387 */ /* 0x0001e40000100800 */
[----:B------:R0:W-:Y:S01]  /*32720*/  STL [R1+0xf24], R23 ;  /* 0x000f241701007387 */ /* 0x0001e20000100800 */
[----:B-1----:R-:W1:Y:S01]  /*32730*/  S2R R29, SR_TID.X ;  /* 0x00000000001d7919 */ /* 0x002e620000002100 */
[----:B------:R0:W-:Y:S02]  /*32740*/  STL.64 [R1+0x630], R2 ;  /* 0x0006300201007387 */ /* 0x0001e40000100a00 */
[----:B------:R0:W-:Y:S01]  /*32750*/  STL.64 [R1+0x638], R8 ;  /* 0x0006380801007387 */ /* 0x0001e20000100a00 */
[----:B-1----:R-:W-:-:S05]  /*32760*/  LOP3.LUT R29, R29, 0x3f, RZ, 0xc0, !PT ;  /* 0x0000003f1d1d7812 */ /* 0x002fca00078ec0ff */
[----:B------:R-:W-:Y:S01]  /*32770*/  IMAD.SHL.U32 R29, R29, 0x2, RZ ;  /* 0x000000021d1d7824 */ /* 0x000fe200078e00ff */
[----:B0-----:R-:W-:Y:S01]  /*32780*/  @!P0 CALL.REL.NOINC `(.L_x_2) ;  /* 0x0000001000008944 */ /* 0x001fe20003c00000 */
[----:B------:R-:W-:Y:S05]  /*32790*/  BRA `(.L_x_3) ;  /* 0xfffe097000007947 */ /* 0x000fea000383ffff */
.L_x_2:
[----:B------:R-:W-:-:S04]  /*327a0*/  NOP ;  /* 0x0000000000007918 */ /* 0x000fc80000000000 */
[----:B------:R-:W2:Y:S04]  /*327b0*/  LDL.LU R29, [R1+0x34c] ;  /* 0x00034c00011d7983 */ /* 0x000ea80000300800 */
[----:B--2---:R0:W-:Y:S04]  /*327c0*/  STL [R1+0x1320], R29 ;  /* 0x0013201d01007387 */ /* 0x0041e80000100800 */
[----:B0-----:R-:W2:Y:S04]  /*327d0*/  LDL.LU R29, [R1+0x25c] ;  /* 0x00025c00011d7983 */ /* 0x001ea80000300800 */
        /* <DEDUP_REMOVED lines=33> */
[----:B-----5:R-:W2:Y:S01]  /*329f0*/  LDL.LU R0, [R1+0x348] ;  /* 0x0003480001007983 */ /* 0x020ea20000300800 */
[----:B0-----:R-:W-:-:S03]  /*32a00*/  IMAD.MOV.U32 R29, RZ, RZ, R7 ;  /* 0x000000ffff1d7224 */ /* 0x001fc600078e0007 */
        /* <DEDUP_REMOVED lines=33> */
[----:B------:R-:W2:Y:S04]  /*32c20*/  LDL.LU R5, [R1+0x35c] ;  /* 0x00035c0001057983 */ /* 0x000ea80000300800 */
[----:B------:R-:W2:Y:S04]  /*32c30*/  LDL.LU R3, [R1+0x358] ;  /* 0x0003580001037983 */ /* 0x000ea80000300800 */
[----:B------:R-:W3:Y:S04]  /*32c40*/  LDL.LU R4, [R1+0x1a4] ;  /* 0x0001a40001047983 */ /* 0x000ee80000300800 */
[----:B------:R-:W3:Y:S01]  /*32c50*/  LDL.LU R2, [R1+0x1a0] ;  /* 0x0001a00001027983 */ /* 0x000ee20000300800 */
[----:B0-----:R-:W-:-:S03]  /*32c60*/  IMAD.MOV.U32 R0, RZ, RZ, R6 ;  /* 0x000000ffff007224 */ /* 0x001fc600078e0006 */
[----:B------:R-:W4:Y:S04]  /*32c70*/  LDL.LU R24, [R1+0x254] ;  /* 0x0002540001187983 */ /* 0x000f280000300800 */
[----:B------:R-:W4:Y:S04]  /*32c80*/  LDL.LU R25, [R1+0x250] ;  /* 0x0002500001197983 */ /* 0x000f280000300800 */
[----:B------:R-:W2:Y:S04]  /*32c90*/  LDL.LU R26, [R1+0x344] ;  /* 0x00034400011a7983 */ /* 0x000ea80000300800 */
        /* <DEDUP_REMOVED lines=13> */
[----:B------:R-:W2:Y:S01]  /*32d70*/  LDL.LU R18, [R1+0x554] ;  /* 0x0005540001127983 */ /* 0x000ea20000300800 */
[----:B------:R-:W-:-:S03]  /*32d80*/  F2FP.BF16.PACK_AB R29, R0, R29 ;  /* 0x0000001d001d723e */ /* 0x000fc600000010ff */
[----:B------:R-:W2:Y:S04]  /*32d90*/  LDL.LU R19, [R1+0x550] ;  /* 0x0005500001137983 */ /* 0x000ea80000300800 */
[----:B------:R-:W2:Y:S04]  /*32da0*/  LDL.LU R20, [R1+0x564] ;  /* 0x0005640001147983 */ /* 0x000ea80000300800 */
[----:B------:R-:W2:Y:S04]  /*32db0*/  LDL.LU R21, [R1+0x560] ;  /* 0x0005600001157983 */ /* 0x000ea80000300800 */
[----:B------:R-:W2:Y:S04]  /*32dc0*/  LDL.LU R22, [R1+0x574] ;  /* 0x0005740001167983 */ /* 0x000ea80000300800 */
[----:B------:R-:W2:Y:S04]  /*32dd0*/  LDL.LU R23, [R1+0x570] ;  /* 0x0005700001177983 */ /* 0x000ea80000300800 */
[----:B------:R0:W-:Y:S04]  /*32de0*/  STL [R1+0x117c], R28 ;  /* 0x00117c1c01007387 */ /* 0x0001e80000100800 */
[----:B0-----:R-:W2:Y:S04]  /*32df0*/  LDL.LU R28, [R1+0x258] ;  /* 0x00025800011c7983 */ /* 0x001ea80000300800 */
[----:B------:R-:W2:Y:S04]  /*32e00*/  LDL.LU R0, [R1+0x13a8] ;  /* 0x0013a80001007983 */ /* 0x000ea80000300800 */
[----:B------:R0:W-:Y:S04]  /*32e10*/  STL [R1+0x1ec], R29 ;  /* 0x0001ec1d01007387 */ /* 0x0001e80000100800 */
[----:B0-----:R-:W2:Y:S02]  /*32e20*/  LDL.LU R29, [R1+0x13a4] ;  /* 0x0013a400011d7983 */ /* 0x001ea40000300800 */
[----:B--2---:R-:W-:-:S02]  /*32e30*/  F2FP.BF16.PACK_AB R29, R0, R29 ;  /* 0x0000001d001d723e */ /* 0x004fc400000010ff */
        /* <DEDUP_REMOVED lines=65> */
[----:B------:R2:W-:Y:S02]  /*33250*/  STL [R1+0x168], R28 ;  /* 0x0001681c01007387 */ /* 0x0005e40000100800 */
[----:B--2---:R-:W-:Y:S02]  /*33260*/  F2FP.BF16.PACK_AB R28, R29, R0 ;  /* 0x000000001d1c723e */ /* 0x004fe400000010ff */
[----:B------:R-:W-:Y:S02]  /*33270*/  F2FP.BF16.PACK_AB R0, R5, R3 ;  /* 0x000000030500723e */ /* 0x000fe400000010ff */
[----:B---3--:R-:W-:Y:S01]  /*33280*/  F2FP.BF16.PACK_AB R3, R4, R2 ;  /* 0x000000020403723e */ /* 0x008fe200000010ff */
[----:B------:R-:W-:Y:S01]  /*33290*/  STL [R1+0x164], R28 ;  /* 0x0001641c01007387 */ /* 0x000fe20000100800 */
[----:B----4-:R-:W-:-:S03]  /*332a0*/  F2FP.BF16.PACK_AB R2, R24, R25 ;  /* 0x000000191802723e */ /* 0x010fc600000010ff */
[----:B------:R0:W-:Y:S04]  /*332b0*/  STL [R1+0x160], R0 ;  /* 0x0001600001007387 */ /* 0x0001e80000100800 */
[----:B------:R1:W-:Y:S01]  /*332c0*/  STL [R1+0x15c], R3 ;  /* 0x00015c0301007387 */ /* 0x0003e20000100800 */
[----:B0-----:R-:W-:-:S03]  /*332d0*/  F2FP.BF16.PACK_AB R0, R26, R27 ;  /* 0x0000001b1a00723e */ /* 0x001fc600000010ff */
[----:B------:R0:W-:Y:S01]  /*332e0*/  STL [R1+0x158], R2 ;  /* 0x0001580201007387 */ /* 0x0001e20000100800 */
[----:B-1----:R-:W-:-:S03]  /*332f0*/  F2FP.BF16.PACK_AB R3, R6, R7 ;  /* 0x000000070603723e */ /* 0x002fc600000010ff */
[----:B------:R1:W-:Y:S04]  /*33300*/  STL [R1+0x154], R0 ;  /* 0x0001540001007387 */ /* 0x0003e80000100800 */
[----:B------:R2:W-:Y:S01]  /*33310*/  STL [R1+0x150], R3 ;  /* 0x0001500301007387 */ /* 0x0005e20000100800 */
[----:B0-----:R-:W-:Y:S02]  /*33320*/  F2FP.BF16.PACK_AB R2, R8, R9 ;  /* 0x000000090802723e */ /* 0x001fe400000010ff */
[----:B-1----:R-:W-:-:S03]  /*33330*/  F2FP.BF16.PACK_AB R0, R10, R11 ;  /* 0x0000000b0a00723e */ /* 0x002fc600000010ff */
[----:B------:R0:W-:Y:S01]  /*33340*/  STL [R1+0x14c], R2 ;  /* 0x00014c0201007387 */ /* 0x0001e20000100800 */
[----:B--2---:R-:W-:-:S03]  /*33350*/  F2FP.BF16.PACK_AB R3, R12, R13 ;  /* 0x0000000d0c03723e */ /* 0x004fc600000010ff */
[----:B------:R1:W-:Y:S04]  /*33360*/  STL [R1+0x148], R0 ;  /* 0x0001480001007387 */ /* 0x0003e80000100800 */
[----:B------:R2:W-:Y:S01]  /*33370*/  STL [R1+0x144], R3 ;  /* 0x0001440301007387 */ /* 0x0005e20000100800 */
[----:B0-----:R-:W-:Y:S02]  /*33380*/  F2FP.BF16.PACK_AB R2, R14, R15 ;  /* 0x0000000f0e02723e */ /* 0x001fe400000010ff */
[----:B-1----:R-:W-:-:S03]  /*33390*/  F2FP.BF16.PACK_AB R0, R16, R17 ;  /* 0x000000111000723e */ /* 0x002fc600000010ff */
[----:B------:R0:W-:Y:S01]  /*333a0*/  STL [R1+0x140], R2 ;  /* 0x0001400201007387 */ /* 0x0001e20000100800 */
[----:B--2---:R-:W-:-:S03]  /*333b0*/  F2FP.BF16.PACK_AB R3, R18, R19 ;  /* 0x000000131203723e */ /* 0x004fc600000010ff */
[----:B------:R1:W-:Y:S04]  /*333c0*/  STL [R1+0x13c], R0 ;  /* 0x00013c0001007387 */ /* 0x0003e80000100800 */
[----:B------:R-:W-:Y:S04]  /*333d0*/  STL [R1+0x138], R3 ;  /* 0x0001380301007387 */ /* 0x000fe80000100800 */
[----:B------:R-:W2:Y:S01]  /*333e0*/  LDL.LU R28, [R1+0x408] ;  /* 0x00040800011c7983 */ /* 0x000ea20000300800 */
[----:B0-----:R-:W-:Y:S02]  /*333f0*/  F2FP.BF16.PACK_AB R2, R20, R21 ;  /* 0x000000151402723e */ /* 0x001fe400000010ff */
[----:B-1----:R-:W-:-:S03]  /*33400*/  F2FP.BF16.PACK_AB R0, R22, R23 ;  /* 0x000000171600723e */ /* 0x002fc600000010ff */
        /* <DEDUP_REMOVED lines=36> */
[----:B------:R-:W3:Y:S04]  /*33650*/  LDL.LU R29, [R1+0x4ec] ;  /* 0x0004ec00011d7983 */ /* 0x000ee80000300800 */
[----:B---3--:R0:W-:Y:S04]  /*33660*/  STL [R1+0x1294], R29 ;  /* 0x0012941d01007387 */ /* 0x0081e80000100800 */
[----:B0-----:R-:W3:Y:S04]  /*33670*/  LDL.LU R29, [R1+0x40c] ;  /* 0x00040c00011d7983 */ /* 0x001ee80000300800 */
        /* <DEDUP_REMOVED lines=33> */
[----:B0-----:R-:W2:Y:S04]  /*33890*/  LDL.LU R29, [R1+0x4dc] ;  /* 0x0004dc00011d7983 */ /* 0x001ea80000300800 */
[----:B------:R-:W3:Y:S04]  /*338a0*/  LDL.LU R0, [R1+0x4e8] ;  /* 0x0004e80001007983 */ /* 0x000ee80000300800 */
[----:B------:R-:W4:Y:S04]  /*338b0*/  LDL.LU R5, [R1+0x4fc] ;  /* 0x0004fc0001057983 */ /* 0x000f280000300800 */
[----:B------:R-:W4:Y:S04]  /*338c0*/  LDL.LU R3, [R1+0x4f8] ;  /* 0x0004f80001037983 */ /* 0x000f280000300800 */
        /* <DEDUP_REMOVED lines=24> */
[----:B--2---:R-:W-:-:S03]  /*33a50*/  F2FP.BF16.PACK_AB R28, R29, R28 ;  /* 0x0000001c1d1c723e */ /* 0x004fc600000010ff */
        /* <DEDUP_REMOVED lines=68> */
[----:B------:R-:W3:Y:S04]  /*33ea0*/  LDL.LU R29, [R1+0x1294] ;  /* 0x00129400011d7983 */ /* 0x000ee80000300800 */
[----:B------:R3:W-:Y:S02]  /*33eb0*/  STL [R1+0xd8], R28 ;  /* 0x0000d81c01007387 */ /* 0x0007e40000100800 */
[----:B---3--:R-:W-:Y:S02]  /*33ec0*/  F2FP.BF16.PACK_AB R28, R29, R0 ;  /* 0x000000001d1c723e */ /* 0x008fe400000010ff */
[----:B----4-:R-:W-:Y:S02]  /*33ed0*/  F2FP.BF16.PACK_AB R0, R5, R3 ;  /* 0x000000030500723e */ /* 0x010fe400000010ff */
[----:B------:R-:W-:Y:S01]  /*33ee0*/  F2FP.BF16.PACK_AB R3, R4, R2 ;  /* 0x000000020403723e */ /* 0x000fe200000010ff */
[----:B------:R-:W-:Y:S01]  /*33ef0*/  STL [R1+0xd4], R28 ;  /* 0x0000d41c01007387 */ /* 0x000fe20000100800 */
[----:B------:R-:W-:-:S03]  /*33f00*/  F2FP.BF16.PACK_AB R2, R24, R25 ;  /* 0x000000191802723e */ /* 0x000fc600000010ff */
        /* <DEDUP_REMOVED lines=258> */
[----:B---3--:R0:W-:Y:S04]  /*34f30*/  STL [R1+0x11c0], R5 ;  /* 0x0011c00501007387 */ /* 0x0081e80000100800 */
[----:B0-----:R-:W3:Y:S04]  /*34f40*/  LDL.LU R5, [R1+0x65c] ;  /* 0x00065c0001057983 */ /* 0x001ee80000300800 */
[----:B------:R-:W4:Y:S04]  /*34f50*/  LDL.LU R4, [R1+0x6a8] ;  /* 0x0006a80001047983 */ /* 0x000f280000300800 */
[----:B----4-:R0:W-:Y:S04]  /*34f60*/  STL [R1+0x11bc], R4 ;  /* 0x0011bc0401007387 */ /* 0x0101e80000100800 */
[----:B0-----:R-:W4:Y:S04]  /*34f70*/  LDL.LU R4, [R1+0x66c] ;  /* 0x00066c0001047983 */ /* 0x001f280000300800 */
[----:B------:R-:W2:Y:S04]  /*34f80*/  LDL.LU R11, [R1+0x370] ;  /* 0x00037000010b7983 */ /* 0x000ea80000300800 */
[----:B--2---:R0:W-:Y:S04]  /*34f90*/  STL [R1+0x11b8], R11 ;  /* 0x0011b80b01007387 */ /* 0x0041e80000100800 */
[----:B0-----:R-:W2:Y:S04]  /*34fa0*/  LDL.LU R11, [R1+0x6ac] ;  /* 0x0006ac00010b7983 */ /* 0x001ea80000300800 */
        /* <DEDUP_REMOVED lines=39> */
[----:B------:R-:W2:Y:S01]  /*35220*/  LDL.LU R28, [R1+0x6cc] ;  /* 0x0006cc00011c7983 */ /* 0x000ea20000300800 */
[----:B------:R-:W-:-:S03]  /*35230*/  F2FP.BF16.PACK_AB R7, R6, R7 ;  /* 0x000000070607723e */ /* 0x000fc600000010ff */
[----:B--2---:R0:W-:Y:S04]  /*35240*/  STL [R1+0x1180], R28 ;  /* 0x0011801c01007387 */ /* 0x0041e80000100800 */
[----:B0-----:R-:W2:Y:S04]  /*35250*/  LDL.LU R28, [R1+0x6fc] ;  /* 0x0006fc00011c7983 */ /* 0x001ea80000300800 */
        /* <DEDUP_REMOVED lines=39> */
[----:B------:R0:W-:Y:S04]  /*354d0*/  STL [R1], R7 ;  /* 0x0000000701007387 */ /* 0x0001e80000100800 */
[----:B0-----:R-:W2:Y:S02]  /*354e0*/  LDL.LU R7, [R1+0x11c8] ;  /* 0x0011c80001077983 */ /* 0x001ea40000300800 */
[----:B--2---:R-:W-:-:S02]  /*354f0*/  F2FP.BF16.PACK_AB R7, R6, R7 ;  /* 0x000000070607723e */ /* 0x004fc400000010ff */
[----:B------:R-:W3:Y:S02]  /*35500*/  LDL.LU R6, [R1+0x11c4] ;  /* 0x0011c40001067983 */ /* 0x000ee40000300800 */
[----:B---3--:R-:W-:Y:S02]  /*35510*/  F2FP.BF16.PACK_AB R6, R5, R6 ;  /* 0x000000060506723e */ /* 0x008fe400000010ff */
[----:B------:R-:W4:Y:S02]  /*35520*/  LDL.LU R5, [R1+0x11c0] ;  /* 0x0011c00001057983 */ /* 0x000f240000300800 */
[----:B----4-:R-:W-:Y:S02]  /*35530*/  F2FP.BF16.PACK_AB R5, R4, R5 ;  /* 0x000000050405723e */ /* 0x010fe400000010ff */
[----:B------:R-:W2:Y:S02]  /*35540*/  LDL.LU R4, [R1+0x11bc] ;  /* 0x0011bc0001047983 */ /* 0x000ea40000300800 */
[----:B--2---:R-:W-:-:S02]  /*35550*/  F2FP.BF16.PACK_AB R4, R11, R4 ;  /* 0x000000040b04723e */ /* 0x004fc400000010ff */
[----:B------:R-:W2:Y:S02]  /*35560*/  LDL.LU R11, [R1+0x11b8] ;  /* 0x0011b800010b7983 */ /* 0x000ea40000300800 */
[----:B--2---:R-:W-:Y:S02]  /*35570*/  F2FP.BF16.PACK_AB R11, R10, R11 ;  /* 0x0000000b0a0b723e */ /* 0x004fe400000010ff */
[----:B------:R-:W2:Y:S02]  /*35580*/  LDL.LU R10, [R1+0x11b4] ;  /* 0x0011b400010a7983 */ /* 0x000ea40000300800 */
[----:B--2---:R-:W-:Y:S02]  /*35590*/  F2FP.BF16.PACK_AB R10, R9, R10 ;  /* 0x0000000a090a723e */ /* 0x004fe400000010ff */
        /* <DEDUP_REMOVED lines=26> */
[----:B------:R-:W2:Y:S01]  /*35740*/  LDL.LU R28, [R1+0x117c] ;  /* 0x00117c00011c7983 */ /* 0x000ea20000300800 */
[----:B------:R-:W-:Y:S02]  /*35750*/  F2FP.BF16.PACK_AB R20, R29, R20 ;  /* 0x000000141d14723e */ /* 0x000fe400000010ff */
[----:B------:R-:W-:Y:S02]  /*35760*/  F2FP.BF16.PACK_AB R27, R0, R27 ;  /* 0x0000001b001b723e */ /* 0x000fe400000010ff */
[----:B------:R-:W-:Y:S02]  /*35770*/  F2FP.BF16.PACK_AB R26, R3, R26 ;  /* 0x0000001a031a723e */ /* 0x000fe400000010ff */
[----:B------:R-:W-:Y:S02]  /*35780*/  F2FP.BF16.PACK_AB R25, R2, R25 ;  /* 0x000000190219723e */ /* 0x000fe400000010ff */
[----:B--2---:R-:W-:Y:S02]  /*35790*/  F2FP.BF16.PACK_AB R24, R24, R28 ;  /* 0x0000001c1818723e */ /* 0x004fe400000010ff */
.L_x_1:
[----:B------:R0:W-:Y:S04]  /*357a0*/  STL [R1+0x1300], R7 ;  /* 0x0013000701007387 */ /* 0x0001e80000100800 */
[----:B0-----:R-:W2:Y:S04]  /*357b0*/  LDL.LU R7, [R1+0xf90] ;  /* 0x000f900001077983 */ /* 0x001ea80000300800 */
[----:B------:R-:W3:Y:S04]  /*357c0*/  LDL.LU R3, [R1+0xf8c] ;  /* 0x000f8c0001037983 */ /* 0x000ee80000300800 */
[----:B------:R-:W4:Y:S04]  /*357d0*/  LDL.LU R29, [R1+0xf88] ;  /* 0x000f8800011d7983 */ /* 0x000f280000300800 */
[----:B------:R-:W5:Y:S04]  /*357e0*/  LDL.LU R28, [R1+0xf84] ;  /* 0x000f8400011c7983 */ /* 0x000f680000300800 */
[----:B-1----:R-:W5:Y:S04]  /*357f0*/  LDL.LU R0, [R1+0xf80] ;  /* 0x000f800001007983 */ /* 0x002f680000300800 */
[----:B------:R-:W5:Y:S04]  /*35800*/  LDL.LU R2, [R1+0xf7c] ;  /* 0x000f7c0001027983 */ /* 0x000f680000300800 */
[----:B------:R-:W-:Y:S01]  /*35810*/  BAR.SYNC.DEFER_BLOCKING 0x0 ;  /* 0x0000000000007b1d */ /* 0x000fe20000010000 */
[----:B--2---:R-:W-:-:S05]  /*35820*/  ISETP.GE.AND P1, PT, R7, c[0x0][0x17c], PT ;  /* 0x00005f0007007a0c */ /* 0x004fca0003f26270 */
[----:B------:R-:W2:Y:S01]  /*35830*/  LDL.LU R7, [R1+0x1300] ;  /* 0x0013000001077983 */ /* 0x000ea20000300800 */
[----:B---3--:R-:W-:-:S03]  /*35840*/  ISETP.GE.AND P3, PT, R3, c[0x0][0x17c], PT ;  /* 0x00005f0003007a0c */ /* 0x008fc60003f66270 */
[----:B------:R-:W0:Y:S01]  /*35850*/  S2R R3, SR_TID.X ;  /* 0x0000000000037919 */ /* 0x000e220000002100 */
[----:B----4-:R-:W-:Y:S02]  /*35860*/  ISETP.GE.AND P4, PT, R29, c[0x0][0x17c], PT ;  /* 0x00005f001d007a0c */ /* 0x010fe40003f86270 */
[----:B-----5:R-:W-:Y:S02]  /*35870*/  ISETP.GE.AND P0, PT, R28, c[0x0][0x17c], PT ;  /* 0x00005f001c007a0c */ /* 0x020fe40003f06270 */
[----:B------:R-:W-:Y:S01]  /*35880*/  ISETP.GE.AND P5, PT, R0, c[0x0][0x17c], PT ;  /* 0x00005f0000007a0c */ /* 0x000fe20003fa6270 */
[----:B0-----:R-:W-:-:S05]  /*35890*/  IMAD.SHL.U32 R0, R3, 0x100, RZ ;  /* 0x0000010003007824 */ /* 0x001fca00078e00ff */
[----:B------:R-:W-:-:S04]  /*358a0*/  LOP3.LUT R0, R0, 0x1800, RZ, 0xc0, !PT ;  /* 0x0000180000007812 */ /* 0x000fc800078ec0ff */
[----:B------:R-:W-:Y:S01]  /*358b0*/  LOP3.LUT R0, R0, 0x460, R2, 0xf8, !PT ;  /* 0x0000046000007812 */ /* 0x000fe200078ef802 */
[----:B------:R-:W-:-:S05]  /*358c0*/  IMAD.SHL.U32 R2, R3, 0x4, RZ ;  /* 0x0000000403027824 */ /* 0x000fca00078e00ff */
[----:B------:R-:W-:-:S05]  /*358d0*/  LOP3.LUT R0, R0, 0x70, R2, 0x78, !PT ;  /* 0x0000007000007812 */ /* 0x000fca00078e7802 */
[----:B------:R0:W-:Y:S04]  /*358e0*/  STS.128 [R0], R24 ;  /* 0x0000001800007388 */ /* 0x0001e80000000c00 */
[----:B0-----:R-:W3:Y:S04]  /*358f0*/  LDL.LU R24, [R1+0x90] ;  /* 0x0000900001187983 */ /* 0x001ee80000300800 */
[----:B------:R-:W3:Y:S04]  /*35900*/  LDL.LU R25, [R1+0x94] ;  /* 0x0000940001197983 */ /* 0x000ee80000300800 */
[----:B------:R-:W4:Y:S04]  /*35910*/  LDL.LU R26, [R1+0x98] ;  /* 0x00009800011a7983 */ /* 0x000f280000300800 */
[----:B------:R-:W4:Y:S04]  /*35920*/  LDL.LU R27, [R1+0x9c] ;  /* 0x00009c00011b7983 */ /* 0x000f280000300800 */
[----:B------:R0:W-:Y:S04]  /*35930*/  STS.128 [R0+0x80], R20 ;  /* 0x0000801400007388 */ /* 0x0001e80000000c00 */
[----:B----4-:R-:W-:Y:S04]  /*35940*/  STL.64 [R1+0x12b8], R26 ;  /* 0x0012b81a01007387 */ /* 0x010fe80000100a00 */
[----:B---3--:R-:W-:Y:S04]  /*35950*/  STL.64 [R1+0x12b0], R24 ;  /* 0x0012b01801007387 */ /* 0x008fe80000100a00 */
        /* <DEDUP_REMOVED lines=10> */
[----:B------:R-:W4:Y:S01]  /*35a00*/  LDL.LU R19, [R1+0x7c] ;  /* 0x00007c0001137983 */ /* 0x000f220000300800 */
[----:B------:R-:W-:-:S03]  /*35a10*/  IMAD.SHL.U32 R2, R3, 0x400, RZ ;  /* 0x0000040003027824 */ /* 0x000fc600078e00ff */
[----:B------:R0:W-:Y:S04]  /*35a20*/  STS.128 [R0+0x180], R12 ;  /* 0x0001800c00007388 */ /* 0x0001e80000000c00 */
[----:B----4-:R-:W-:Y:S04]  /*35a30*/  STL.64 [R1+0x12d8], R18 ;  /* 0x0012d81201007387 */ /* 0x010fe80000100a00 */
[----:B---3--:R-:W-:Y:S04]  /*35a40*/  STL.64 [R1+0x12d0], R16 ;  /* 0x0012d01001007387 */ /* 0x008fe80000100a00 */
[----:B------:R-:W3:Y:S04]  /*35a50*/  LDL.LU R24, [R1+0x40] ;  /* 0x0000400001187983 */ /* 0x000ee80000300800 */
[----:B------:R-:W3:Y:S04]  /*35a60*/  LDL.LU R25, [R1+0x44] ;  /* 0x0000440001197983 */ /* 0x000ee80000300800 */
[----:B------:R-:W4:Y:S04]  /*35a70*/  LDL.LU R26, [R1+0x48] ;  /* 0x00004800011a7983 */ /* 0x000f280000300800 */
[----:B------:R-:W4:Y:S04]  /*35a80*/  LDL.LU R27, [R1+0x4c] ;  /* 0x00004c00011b7983 */ /* 0x000f280000300800 */
[----:B0-----:R-:W5:Y:S04]  /*35a90*/  LDL.LU R12, [R1+0xf94] ;  /* 0x000f9400010c7983 */ /* 0x001f680000300800 */
[----:B----4-:R-:W-:Y:S04]  /*35aa0*/  STL.64 [R1+0x12e8], R26 ;  /* 0x0012e81a01007387 */ /* 0x010fe80000100a00 */
[----:B---3--:R0:W-:Y:S04]  /*35ab0*/  STL.64 [R1+0x12e0], R24 ;  /* 0x0012e01801007387 */ /* 0x0081e80000100a00 */
[----:B0-----:R-:W3:Y:S04]  /*35ac0*/  LDL.LU R24, [R1+0x10] ;  /* 0x0000100001187983 */ /* 0x001ee80000300800 */
[----:B------:R-:W3:Y:S04]  /*35ad0*/  LDL.LU R25, [R1+0x14] ;  /* 0x0000140001197983 */ /* 0x000ee80000300800 */
[----:B------:R-:W4:Y:S04]  /*35ae0*/  LDL.LU R26, [R1+0x18] ;  /* 0x00001800011a7983 */ /* 0x000f280000300800 */
[----:B------:R-:W4:Y:S04]  /*35af0*/  LDL.LU R27, [R1+0x1c] ;  /* 0x00001c00011b7983 */ /* 0x000f280000300800 */
[----:B----4-:R-:W-:Y:S04]  /*35b00*/  STL.64 [R1+0x12f8], R26 ;  /* 0x0012f81a01007387 */ /* 0x010fe80000100a00 */
[----:B---3--:R0:W-:Y:S04]  /*35b10*/  STL.64 [R1+0x12f0], R24 ;  /* 0x0012f01801007387 */ /* 0x0081e80000100a00 */
[----:B0-----:R-:W3:Y:S04]  /*35b20*/  LDL.LU R24, [R1] ;  /* 0x0000000001187983 */ /* 0x001ee80000300800 */
[----:B------:R-:W3:Y:S04]  /*35b30*/  LDL.LU R25, [R1+0x4] ;  /* 0x0000040001197983 */ /* 0x000ee80000300800 */
[----:B------:R-:W3:Y:S04]  /*35b40*/  LDL.LU R26, [R1+0x8] ;  /* 0x00000800011a7983 */ /* 0x000ee80000300800 */
[----:B------:R-:W3:Y:S04]  /*35b50*/  LDL.LU R27, [R1+0xc] ;  /* 0x00000c00011b7983 */ /* 0x000ee80000300800 */
[----:B------:R-:W4:Y:S04]  /*35b60*/  LDL.LU R16, [R1+0x20] ;  /* 0x0000200001107983 */ /* 0x000f280000300800 */
[----:B------:R-:W4:Y:S04]  /*35b70*/  LDL.LU R17, [R1+0x24] ;  /* 0x0000240001117983 */ /* 0x000f280000300800 */
[----:B------:R-:W4:Y:S04]  /*35b80*/  LDL.LU R18, [R1+0x28] ;  /* 0x0000280001127983 */ /* 0x000f280000300800 */
[----:B------:R-:W4:Y:S04]  /*35b90*/  LDL.LU R19, [R1+0x2c] ;  /* 0x00002c0001137983 */ /* 0x000f280000300800 */
[----:B------:R-:W4:Y:S04]  /*35ba0*/  LDL.LU R20, [R1+0x30] ;  /* 0x0000300001147983 */ /* 0x000f280000300800 */
[----:B------:R-:W4:Y:S04]  /*35bb0*/  LDL.LU R21, [R1+0x34] ;  /* 0x0000340001157983 */ /* 0x000f280000300800 */
[----:B------:R-:W4:Y:S01]  /*35bc0*/  LDL.LU R22, [R1+0x38] ;  /* 0x0000380001167983 */ /* 0x000f220000300800 */
[----:B------:R-:W-:-:S03]  /*35bd0*/  LOP3.LUT R3, R3, 0x3f, RZ, 0xc0, !PT ;  /* 0x0000003f03037812 */ /* 0x000fc600078ec0ff */
[----:B------:R-:W4:Y:S01]  /*35be0*/  LDL.LU R23, [R1+0x3c] ;  /* 0x00003c0001177983 */ /* 0x000f220000300800 */
[----:B------:R-:W-:Y:S02]  /*35bf0*/  LOP3.LUT R2, R2, 0x1800, RZ, 0xc0, !PT ;  /* 0x0000180002027812 */ /* 0x000fe400078ec0ff */
[----:B-----5:R-:W-:Y:S01]  /*35c00*/  ISETP.GE.AND P2, PT, R12, c[0x0][0x17c], PT ;  /* 0x00005f000c007a0c */ /* 0x020fe20003f46270 */
[----:B------:R0:W-:Y:S02]  /*35c10*/  STS.128 [R0+0x200], R8 ;  /* 0x0002000800007388 */ /* 0x0001e40000000c00 */
[----:B------:R-:W-:Y:S02]  /*35c20*/  IMAD R12, R3, 0x10, R2 ;  /* 0x00000010030c7824 */ /* 0x000fe400078e0202 */
[----:B--2---:R1:W-:Y:S04]  /*35c30*/  STS.128 [R0+0x280], R4 ;  /* 0x0002800400007388 */ /* 0x0043e80000000c00 */
[----:B0-----:R-:W2:Y:S04]  /*35c40*/  LDL.LU R8, [R1+0x60] ;  /* 0x0000600001087983 */ /* 0x001ea80000300800 */
[----:B------:R-:W2:Y:S04]  /*35c50*/  LDL.LU R9, [R1+0x64] ;  /* 0x0000640001097983 */ /* 0x000ea80000300800 */
[----:B------:R-:W2:Y:S04]  /*35c60*/  LDL.LU R10, [R1+0x68] ;  /* 0x00006800010a7983 */ /* 0x000ea80000300800 */
[----:B------:R-:W2:Y:S04]  /*35c70*/  LDL.LU R11, [R1+0x6c] ;  /* 0x00006c00010b7983 */ /* 0x000ea80000300800 */
[----:B-1----:R-:W5:Y:S04]  /*35c80*/  LDL.LU R4, [R1+0x50] ;  /* 0x0000500001047983 */ /* 0x002f680000300800 */
[----:B------:R-:W5:Y:S04]  /*35c90*/  LDL.LU R5, [R1+0x54] ;  /* 0x0000540001057983 */ /* 0x000f680000300800 */
[----:B------:R-:W5:Y:S04]  /*35ca0*/  LDL.LU R6, [R1+0x58] ;  /* 0x0000580001067983 */ /* 0x000f680000300800 */
[----:B------:R-:W5:Y:S04]  /*35cb0*/  LDL.LU R7, [R1+0x5c] ;  /* 0x00005c0001077983 */ /* 0x000f680000300800 */
[----:B---3--:R0:W-:Y:S04]  /*35cc0*/  STS.128 [R0+0x300], R24 ;  /* 0x0003001800007388 */ /* 0x0081e80000000c00 */
[----:B0-----:R-:W3:Y:S04]  /*35cd0*/  LDL.LU.64 R26, [R1+0x12f8] ;  /* 0x0012f800011a7983 */ /* 0x001ee80000300a00 */
[----:B------:R-:W3:Y:S01]  /*35ce0*/  LDL.LU.64 R24, [R1+0x12f0] ;  /* 0x0012f00001187983 */ /* 0x000ee20000300a00 */
[----:B------:R-:W-:-:S02]  /*35cf0*/  LOP3.LUT R28, R12, 0x20, RZ, 0x3c, !PT ;  /* 0x000000200c1c7812 */ /* 0x000fc400078e3cff */
[C---:B------:R-:W-:Y:S02]  /*35d00*/  LOP3.LUT R3, R12.reuse, 0x40, RZ, 0x3c, !PT ;  /* 0x000000400c037812 */ /* 0x040fe400078e3cff */
[----:B------:R-:W-:Y:S01]  /*35d10*/  LOP3.LUT R2, R12, 0x60, RZ, 0x3c, !PT ;  /* 0x000000600c027812 */ /* 0x000fe200078e3cff */
[----:B---3--:R-:W-:Y:S04]  /*35d20*/  STS.128 [R0+0x380], R24 ;  /* 0x0003801800007388 */ /* 0x008fe80000000c00 */
[----:B------:R-:W-:Y:S06]  /*35d30*/  BAR.SYNC.DEFER_BLOCKING 0x0 ;  /* 0x0000000000007b1d */ /* 0x000fec0000010000 */
[----:B------:R-:W0:Y:S04]  /*35d40*/  LDS.128 R24, [R12] ;  /* 0x000000000c187984 */ /* 0x000e280000000c00 */
[----:B0-----:R-:W-:Y:S01]  /*35d50*/  STL [R1+0x194], R25 ;  /* 0x0001941901007387 */ /* 0x001fe20000100800 */
[----:B------:R-:W-:-:S03]  /*35d60*/  IMAD.MOV.U32 R29, RZ, RZ, R24 ;  /* 0x000000ffff1d7224 */ /* 0x000fc600078e0018 */
[----:B------:R-:W-:Y:S04]  /*35d70*/  STL.64 [R1+0x198], R26 ;  /* 0x0001981a01007387 */ /* 0x000fe80000100a00 */
[----:B------:R-:W0:Y:S04]  /*35d80*/  LDS.128 R24, [R12+0x400] ;  /* 0x000400000c187984 */ /* 0x000e280000000c00 */
[----:B0-----:R-:W-:Y:S04]  /*35d90*/  STL.64 [R1+0x210], R24 ;  /* 0x0002101801007387 */ /* 0x001fe80000100a00 */
[----:B------:R-:W-:Y:S04]  /*35da0*/  STL.64 [R1+0x218], R26 ;  /* 0x0002181a01007387 */ /* 0x000fe80000100a00 */
[----:B------:R-:W0:Y:S04]  /*35db0*/  LDS.128 R24, [R28] ;  /* 0x000000001c187984 */ /* 0x000e280000000c00 */
[----:B0-----:R-:W-:Y:S04]  /*35dc0*/  STL.64 [R1+0x1a0], R24 ;  /* 0x0001a01801007387 */ /* 0x001fe80000100a00 */
        /* <DEDUP_REMOVED lines=14> */
[----:B------:R-:W-:Y:S06]  /*35eb0*/  BAR.SYNC.DEFER_BLOCKING 0x0 ;  /* 0x0000000000007b1d */ /* 0x000fec0000010000 */
[----:B0-----:R-:W-:Y:S04]  /*35ec0*/  STL.64 [R1+0x220], R24 ;  /* 0x0002201801007387 */ /* 0x001fe80000100a00 */
[----:B------:R0:W-:Y:S04]  /*35ed0*/  STL.64 [R1+0x228], R26 ;  /* 0x0002281a01007387 */ /* 0x0001e80000100a00 */
[----:B0-----:R-:W3:Y:S04]  /*35ee0*/  LDL.LU.64 R26, [R1+0x12e8] ;  /* 0x0012e800011a7983 */ /* 0x001ee80000300a00 */
[----:B------:R-:W3:Y:S04]  /*35ef0*/  LDL.LU.64 R24, [R1+0x12e0] ;  /* 0x0012e00001187983 */ /* 0x000ee80000300a00 */
[----:B----4-:R0:W-:Y:S04]  /*35f00*/  STS.128 [R0], R16 ;  /* 0x0000001000007388 */ /* 0x0101e80000000c00 */
[----:B------:R1:W-:Y:S04]  /*35f10*/  STS.128 [R0+0x80], R20 ;  /* 0x0000801400007388 */ /* 0x0003e80000000c00 */
[----:B0-----:R-:W4:Y:S04]  /*35f20*/  LDL.LU.64 R18, [R1+0x12d8] ;  /* 0x0012d80001127983 */ /* 0x001f280000300a00 */
[----:B------:R-:W4:Y:S04]  /*35f30*/  LDL.LU.64 R16, [R1+0x12d0] ;  /* 0x0012d00001107983 */ /* 0x000f280000300a00 */
[----:B-1----:R-:W2:Y:S04]  /*35f40*/  LDL.LU.64 R22, [R1+0x12c8] ;  /* 0x0012c80001167983 */ /* 0x002ea80000300a00 */
[----:B------:R-:W4:Y:S04]  /*35f50*/  LDL.LU.64 R20, [R1+0x12c0] ;  /* 0x0012c00001147983 */ /* 0x000f280000300a00 */
[----:B---3--:R0:W-:Y:S04]  /*35f60*/  STS.128 [R0+0x100], R24 ;  /* 0x0001001800007388 */ /* 0x0081e80000000c00 */
[----:B0-----:R-:W3:Y:S04]  /*35f70*/  LDL.LU.64 R26, [R1+0x12b8] ;  /* 0x0012b800011a7983 */ /* 0x001ee80000300a00 */
[----:B------:R-:W3:Y:S04]  /*35f80*/  LDL.LU.64 R24, [R1+0x12b0] ;  /* 0x0012b00001187983 */ /* 0x000ee80000300a00 */
[----:B-----5:R-:W-:Y:S04]  /*35f90*/  STS.128 [R0+0x180], R4 ;  /* 0x0001800400007388 */ /* 0x020fe80000000c00 */
[----:B--2---:R-:W-:Y:S04]  /*35fa0*/  STS.128 [R0+0x200], R8 ;  /* 0x0002000800007388 */ /* 0x004fe80000000c00 */
[----:B----4-:R-:W-:Y:S04]  /*35fb0*/  STS.128 [R0+0x280], R16 ;  /* 0x0002801000007388 */ /* 0x010fe80000000c00 */
[----:B------:R-:W-:Y:S04]  /*35fc0*/  STS.128 [R0+0x300], R20 ;  /* 0x0003001400007388 */ /* 0x000fe80000000c00 */
[----:B---3--:R0:W-:Y:S04]  /*35fd0*/  STS.128 [R0+0x380], R24 ;  /* 0x0003801800007388 */ /* 0x0081e80000000c00 */
[----:B------:R-:W-:Y:S06]  /*35fe0*/  BAR.SYNC.DEFER_BLOCKING 0x0 ;  /* 0x0000000000007b1d */ /* 0x000fec0000010000 */
[----:B0-----:R-:W2:Y:S04]  /*35ff0*/  LDL.LU R24, [R1+0x120] ;  /* 0x0001200001187983 */ /* 0x001ea80000300800 */
[----:B------:R-:W0:Y:S04]  /*36000*/  LDS.128 R8, [R12] ;  /* 0x000000000c087984 */ /* 0x000e280000000c00 */
[----:B------:R-:W1:Y:S04]  /*36010*/  LDS.128 R4, [R12+0x400] ;  /* 0x000400000c047984 */ /* 0x000e680000000c00 */
[----:B------:R-:W3:Y:S04]  /*36020*/  LDS.128 R20, [R28] ;  /* 0x000000001c147984 */ /* 0x000ee80000000c00 */
[----:B------:R-:W-:Y:S04]  /*36030*/  LDS.128 R12, [R3+0x400] ;  /* 0x00040000030c7984 */ /* 0x000fe80000000c00 */
[----:B------:R-:W-:Y:S04]  /*36040*/  LDS.128 R16, [R2+0x400] ;  /* 0x0004000002107984 */ /* 0x000fe80000000c00 */
[----:B0-----:R-:W-:Y:S04]  /*36050*/  STL.64 [R1+0x20], R8 ;  /* 0x0000200801007387 */ /* 0x001fe80000100a00 */
[----:B------:R-:W-:Y:S04]  /*36060*/  STL.64 [R1+0x28], R10 ;  /* 0x0000280a01007387 */ /* 0x000fe80000100a00 */
[----:B-1----:R-:W-:Y:S04]  /*36070*/  STL.64 [R1+0x10], R4 ;  /* 0x0000100401007387 */ /* 0x002fe80000100a00 */
[----:B------:R-:W-:Y:S04]  /*36080*/  STL.64 [R1+0x18], R6 ;  /* 0x0000180601007387 */ /* 0x000fe80000100a00 */
[----:B------:R-:W2:Y:S04]  /*36090*/  LDL.LU R25, [R1+0x124] ;  /* 0x0001240001197983 */ /* 0x000ea80000300800 */
[----:B------:R-:W4:Y:S04]  /*360a0*/  LDL.LU R26, [R1+0x128] ;  /* 0x00012800011a7983 */ /* 0x000f280000300800 */
[----:B------:R-:W4:Y:S04]  /*360b0*/  LDL.LU R27, [R1+0x12c] ;  /* 0x00012c00011b7983 */ /* 0x000f280000300800 */
[----:B------:R-:W0:Y:S04]  /*360c0*/  LDS.128 R4, [R28+0x400] ;  /* 0x000400001c047984 */ /* 0x000e280000000c00 */
[----:B------:R-:W1:Y:S04]  /*360d0*/  LDS.128 R8, [R3] ;  /* 0x0000000003087984 */ /* 0x000e680000000c00 */
[----:B----4-:R-:W-:Y:S04]  /*360e0*/  STL.64 [R1+0x1288], R26 ;  /* 0x0012881a01007387 */ /* 0x010fe80000100a00 */
[----:B--2---:R-:W-:Y:S04]  /*360f0*/  STL.64 [R1+0x1280], R24 ;  /* 0x0012801801007387 */ /* 0x004fe80000100a00 */
[----:B---3--:R-:W-:Y:S04]  /*36100*/  STL [R1+0x11d4], R22 ;  /* 0x0011d41601007387 */ /* 0x008fe80000100800 */
[----:B------:R-:W-:Y:S04]  /*36110*/  STL [R1+0x11d0], R23 ;  /* 0x0011d01701007387 */ /* 0x000fe80000100800 */
[----:B------:R2:W-:Y:S04]  /*36120*/  STL.64 [R1+0x1228], R20 ;  /* 0x0012281401007387 */ /* 0x0005e80000100a00 */
[----:B--2---:R-:W2:Y:S04]  /*36130*/  LDL.LU R20, [R1+0x100] ;  /* 0x0001000001147983 */ /* 0x004ea80000300800 */
[----:B------:R-:W2:Y:S04]  /*36140*/  LDL.LU R21, [R1+0x104] ;  /* 0x0001040001157983 */ /* 0x000ea80000300800 */
[----:B------:R-:W3:Y:S04]  /*36150*/  LDL.LU R22, [R1+0x108] ;  /* 0x0001080001167983 */ /* 0x000ee80000300800 */
[----:B------:R-:W3:Y:S04]  /*36160*/  LDL.LU R23, [R1+0x10c] ;  /* 0x00010c0001177983 */ /* 0x000ee80000300800 */
[----:B---3--:R-:W-:Y:S04]  /*36170*/  STL.64 [R1+0x1298], R22 ;  /* 0x0012981601007387 */ /* 0x008fe80000100a00 */
[----:B--2---:R2:W-:Y:S04]  /*36180*/  STL.64 [R1+0x1290], R20 ;  /* 0x0012901401007387 */ /* 0x0045e80000100a00 */
[----:B------:R-:W3:Y:S04]  /*36190*/  LDL.LU R24, [R1+0xc0] ;  /* 0x0000c00001187983 */ /* 0x000ee80000300800 */
[----:B------:R-:W3:Y:S04]  /*361a0*/  LDL.LU R25, [R1+0xc4] ;  /* 0x0000c40001197983 */ /* 0x000ee80000300800 */
[----:B------:R-:W4:Y:S04]  /*361b0*/  LDL.LU R26, [R1+0xc8] ;  /* 0x0000c800011a7983 */ /* 0x000f280000300800 */
[----:B------:R-:W4:Y:S04]  /*361c0*/  LDL.LU R27, [R1+0xcc] ;  /* 0x0000cc00011b7983 */ /* 0x000f280000300800 */
[----:B----4-:R-:W-:Y:S04]  /*361d0*/  STL.64 [R1+0x12a8], R26 ;  /* 0x0012a81a01007387 */ /* 0x010fe80000100a00 */
[----:B---3--:R3:W-:Y:S04]  /*361e0*/  STL.64 [R1+0x12a0], R24 ;  /* 0x0012a01801007387 */ /* 0x0087e80000100a00 */
[----:B--2---:R-:W2:Y:S04]  /*361f0*/  LDL.LU R20, [R1+0xb0] ;  /* 0x0000b00001147983 */ /* 0x004ea80000300800 */
[----:B------:R-:W2:Y:S04]  /*36200*/  LDL.LU R21, [R1+0xb4] ;  /* 0x0000b40001157983 */ /* 0x000ea80000300800 */
[----:B------:R-:W2:Y:S04]  /*36210*/  LDL.LU R22, [R1+0xb8] ;  /* 0x0000b80001167983 */ /* 0x000ea80000300800 */
[----:B------:R-:W2:Y:S04]  /*36220*/  LDL.LU R23, [R1+0xbc] ;  /* 0x0000bc0001177983 */ /* 0x000ea80000300800 */
[----:B---3--:R-:W3:Y:S04]  /*36230*/  LDL.LU R24, [R1+0xa0] ;  /* 0x0000a00001187983 */ /* 0x008ee80000300800 */
[----:B------:R-:W3:Y:S04]  /*36240*/  LDL.LU R25, [R1+0xa4] ;  /* 0x0000a40001197983 */ /* 0x000ee80000300800 */
[----:B------:R-:W3:Y:S04]  /*36250*/  LDL.LU R26, [R1+0xa8] ;  /* 0x0000a800011a7983 */ /* 0x000ee80000300800 */
[----:B------:R-:W3:Y:S04]  /*36260*/  LDL.LU R27, [R1+0xac] ;  /* 0x0000ac00011b7983 */ /* 0x000ee80000300800 */
[----:B0-----:R-:W-:Y:S04]  /*36270*/  STL [R1+0x11e0], R5 ;  /* 0x0011e00501007387 */ /* 0x001fe80000100800 */
[----:B------:R-:W-:Y:S04]  /*36280*/  STL [R1+0x11dc], R6 ;  /* 0x0011dc0601007387 */ /* 0x000fe80000100800 */
[----:B------:R-:W-:Y:S04]  /*36290*/  STL [R1+0x11d8], R7 ;  /* 0x0011d80701007387 */ /* 0x000fe80000100800 */
[----:B-1----:R0:W-:Y:S04]  /*362a0*/  STL.64 [R1+0x11e8], R10 ;  /* 0x0011e80a01007387 */ /* 0x0021e80000100a00 */
[----:B------:R-:W-:Y:S04]  /*362b0*/  STL [R1+0x34], R13 ;  /* 0x0000340d01007387 */ /* 0x000fe80000100800 */
[----:B------:R-:W-:Y:S01]  /*362c0*/  STL.64 [R1+0x38], R14 ;  /* 0x0000380e01007387 */ /* 0x000fe20000100a00 */
[----:B0-----:R-:W-:-:S03]  /*362d0*/  IMAD.MOV.U32 R11, RZ, RZ, R12 ;  /* 0x000000ffff0b7224 */ /* 0x001fc600078e000c */
[----:B------:R-:W0:Y:S04]  /*362e0*/  LDS.128 R12, [R2] ;  /* 0x00000000020c7984 */ /* 0x000e280000000c00 */
[----:B------:R-:W-:Y:S06]  /*362f0*/  BAR.SYNC.DEFER_BLOCKING 0x0 ;  /* 0x0000000000007b1d */ /* 0x000fec0000010000 */
[----:B------:R-:W-:Y:S04]  /*36300*/  STL [R1+0x11f8], R11 ;  /* 0x0011f80b01007387 */ /* 0x000fe80000100800 */
[----:B------:R-:W-:Y:S04]  /*36310*/  STL.64 [R1+0x1210], R10 ;  /* 0x0012100a01007387 */ /* 0x000fe80000100a00 */
[----:B------:R1:W-:Y:S04]  /*36320*/  STL.64 [R1+0x1208], R8 ;  /* 0x0012080801007387 */ /* 0x0003e80000100a00 */
[----:B-1----:R-:W4:Y:S04]  /*36330*/  LDL.LU R8, [R1+0xf0] ;  /* 0x0000f00001087983 */ /* 0x002f280000300800 */
[----:B------:R-:W4:Y:S04]  /*36340*/  LDL.LU R9, [R1+0xf4] ;  /* 0x0000f40001097983 */ /* 0x000f280000300800 */
[----:B------:R-:W4:Y:S04]  /*36350*/  LDL.LU R10, [R1+0xf8] ;  /* 0x0000f800010a7983 */ /* 0x000f280000300800 */
[----:B------:R-:W4:Y:S04]  /*36360*/  LDL.LU R11, [R1+0xfc] ;  /* 0x0000fc00010b7983 */ /* 0x000f280000300800 */
[----:B0-----:R0:W-:Y:S04]  /*36370*/  STL.64 [R1+0x1200], R12 ;  /* 0x0012000c01007387 */ /* 0x0011e80000100a00 */
[----:B------:R1:W-:Y:S04]  /*36380*/  STL.64 [R1+0x11f0], R14 ;  /* 0x0011f00e01007387 */ /* 0x0003e80000100a00 */
[----:B0-----:R-:W5:Y:S04]  /*36390*/  LDL.LU R12, [R1+0xe0] ;  /* 0x0000e000010c7983 */ /* 0x001f680000300800 */
[----:B------:R-:W5:Y:S04]  /*363a0*/  LDL.LU R13, [R1+0xe4] ;  /* 0x0000e400010d7983 */ /* 0x000f680000300800 */
[----:B-1----:R-:W5:Y:S04]  /*363b0*/  LDL.LU R14, [R1+0xe8] ;  /* 0x0000e800010e7983 */ /* 0x002f680000300800 */
[----:B------:R-:W5:Y:S04]  /*363c0*/  LDL.LU R15, [R1+0xec] ;  /* 0x0000ec00010f7983 */ /* 0x000f680000300800 */
[----:B------:R-:W-:Y:S04]  /*363d0*/  STL.64 [R1+0x1220], R18 ;  /* 0x0012201201007387 */ /* 0x000fe80000100a00 */
[----:B------:R0:W-:Y:S04]  /*363e0*/  STL.64 [R1+0x1218], R16 ;  /* 0x0012181001007387 */ /* 0x0001e80000100a00 */
[----:B0-----:R-:W4:Y:S04]  /*363f0*/  LDL.LU R16, [R1+0xd0] ;  /* 0x0000d00001107983 */ /* 0x001f280000300800 */
[----:B------:R-:W4:Y:S04]  /*36400*/  LDL.LU R17, [R1+0xd4] ;  /* 0x0000d40001117983 */ /* 0x000f280000300800 */
[----:B------:R-:W4:Y:S04]  /*36410*/  LDL.LU R18, [R1+0xd8] ;  /* 0x0000d80001127983 */ /* 0x000f280000300800 */
[----:B------:R-:W4:Y:S04]  /*36420*/  LDL.LU R19, [R1+0xdc] ;  /* 0x0000dc0001137983 */ /* 0x000f280000300800 */
[----:B---3--:R0:W-:Y:S04]  /*36430*/  STS.128 [R0], R24 ;  /* 0x0000001800007388 */ /* 0x0081e80000000c00 */
[----:B0-----:R-:W3:Y:S04]  /*36440*/  LDL.LU.64 R26, [R1+0x12a8] ;  /* 0x0012a800011a7983 */ /* 0x001ee80000300a00 */
[----:B------:R-:W3:Y:S04]  /*36450*/  LDL.LU.64 R24, [R1+0x12a0] ;  /* 0x0012a00001187983 */ /* 0x000ee80000300a00 */
[----:B--2---:R0:W-:Y:S04]  /*36460*/  STS.128 [R0+0x80], R20 ;  /* 0x0000801400007388 */ /* 0x0041e80000000c00 */
[----:B0-----:R-:W2:Y:S04]  /*36470*/  LDL.LU.64 R22, [R1+0x1298] ;  /* 0x0012980001167983 */ /* 0x001ea80000300a00 */
[----:B------:R-:W2:Y:S04]  /*36480*/  LDL.LU.64 R20, [R1+0x1290] ;  /* 0x0012900001147983 */ /* 0x000ea80000300a00 */
[----:B---3--:R0:W-:Y:S04]  /*36490*/  STS.128 [R0+0x100], R24 ;  /* 0x0001001800007388 */ /* 0x0081e80000000c00 */
[----:B0-----:R-:W3:Y:S04]  /*364a0*/  LDL.LU.64 R26, [R1+0x1288] ;  /* 0x00128800011a7983 */ /* 0x001ee80000300a00 */
[----:B------:R-:W3:Y:S04]  /*364b0*/  LDL.LU.64 R24, [R1+0x1280] ;  /* 0x0012800001187983 */ /* 0x000ee80000300a00 */
[----:B------:R-:W2:Y:S04]  /*364c0*/  LDL R5, [R1+0x754] ;  /* 0x0007540001057983 */ /* 0x000ea80000100800 */
[----:B------:R-:W-:Y:S04]  /*364d0*/  STL [R1+0x1248], R7 ;  /* 0x0012480701007387 */ /* 0x000fe80000100800 */
[----:B---3--:R0:W-:Y:S04]  /*364e0*/  STS.128 [R0+0x380], R24 ;  /* 0x0003801800007388 */ /* 0x0081e80000000c00 */
[----:B--2---:R1:W-:Y:S04]  /*364f0*/  STL.64 [R1+0x1240], R4 ;  /* 0x0012400401007387 */ /* 0x0043e80000100a00 */
[----:B0-----:R-:W2:Y:S04]  /*36500*/  LDL.LU R24, [R1+0x160] ;  /* 0x0001600001187983 */ /* 0x001ea80000300800 */
[----:B------:R-:W2:Y:S04]  /*36510*/  LDL.LU R25, [R1+0x164] ;  /* 0x0001640001197983 */ /* 0x000ea80000300800 */
[----:B------:R-:W3:Y:S04]  /*36520*/  LDL.LU R26, [R1+0x168] ;  /* 0x00016800011a7983 */ /* 0x000ee80000300800 */
[----:B------:R-:W3:Y:S04]  /*36530*/  LDL.LU R27, [R1+0x16c] ;  /* 0x00016c00011b7983 */ /* 0x000ee80000300800 */
[----:B---3--:R-:W-:Y:S04]  /*36540*/  STL.64 [R1+0x1258], R26 ;  /* 0x0012581a01007387 */ /* 0x008fe80000100a00 */
[----:B--2---:R0:W-:Y:S04]  /*36550*/  STL.64 [R1+0x1250], R24 ;  /* 0x0012501801007387 */ /* 0x0041e80000100a00 */
[----:B-1----:R-:W2:Y:S04]  /*36560*/  LDL.LU R4, [R1+0x150] ;  /* 0x0001500001047983 */ /* 0x002ea80000300800 */
[----:B------:R-:W2:Y:S04]  /*36570*/  LDL.LU R5, [R1+0x154] ;  /* 0x0001540001057983 */ /* 0x000ea80000300800 */
[----:B------:R-:W3:Y:S04]  /*36580*/  LDL.LU R6, [R1+0x158] ;  /* 0x0001580001067983 */ /* 0x000ee80000300800 */
[----:B------:R-:W3:Y:S04]  /*36590*/  LDL.LU R7, [R1+0x15c] ;  /* 0x00015c0001077983 */ /* 0x000ee80000300800 */
[----:B---3--:R-:W-:Y:S04]  /*365a0*/  STL.64 [R1+0x1268], R6 ;  /* 0x0012680601007387 */ /* 0x008fe80000100a00 */
[----:B--2---:R-:W-:Y:S04]  /*365b0*/  STL.64 [R1+0x1260], R4 ;  /* 0x0012600401007387 */ /* 0x004fe80000100a00 */
[----:B0-----:R-:W2:Y:S04]  /*365c0*/  LDL.LU R24, [R1+0x140] ;  /* 0x0001400001187983 */ /* 0x001ea80000300800 */
[----:B------:R-:W2:Y:S04]  /*365d0*/  LDL.LU R25, [R1+0x144] ;  /* 0x0001440001197983 */ /* 0x000ea80000300800 */
[----:B------:R-:W3:Y:S04]  /*365e0*/  LDL.LU R26, [R1+0x148] ;  /* 0x00014800011a7983 */ /* 0x000ee80000300800 */
[----:B------:R-:W3:Y:S04]  /*365f0*/  LDL.LU R27, [R1+0x14c] ;  /* 0x00014c00011b7983 */ /* 0x000ee80000300800 */
[----:B------:R-:W-:Y:S04]  /*36600*/  STS.128 [R0+0x300], R20 ;  /* 0x0003001400007388 */ /* 0x000fe80000000c00 */
[----:B----4-:R0:W-:Y:S04]  /*36610*/  STS.128 [R0+0x280], R8 ;  /* 0x0002800800007388 */ /* 0x0101e80000000c00 */
[----:B0-----:R-:W0:Y:S04]  /*36620*/  S2R R10, SR_TID.X ;  /* 0x00000000000a7919 */ /* 0x001e280000002100 */
[----:B------:R-:W-:Y:S04]  /*36630*/  STS.128 [R0+0x180], R16 ;  /* 0x0001801000007388 */ /* 0x000fe80000000c00 */
[----:B-----5:R0:W-:Y:S04]  /*36640*/  STS.128 [R0+0x200], R12 ;  /* 0x0002000c00007388 */ /* 0x0201e80000000c00 */
[----:B---3--:R-:W-:Y:S04]  /*36650*/  STL.64 [R1+0x1278], R26 ;  /* 0x0012781a01007387 */ /* 0x008fe80000100a00 */
[----:B--2---:R-:W-:Y:S04]  /*36660*/  STL.64 [R1+0x1270], R24 ;  /* 0x0012701801007387 */ /* 0x004fe80000100a00 */
[----:B------:R-:W2:Y:S04]  /*36670*/  LDL.LU R4, [R1+0x130] ;  /* 0x0001300001047983 */ /* 0x000ea80000300800 */
[----:B------:R-:W2:Y:S04]  /*36680*/  LDL.LU R5, [R1+0x134] ;  /* 0x0001340001057983 */ /* 0x000ea80000300800 */
[----:B------:R-:W2:Y:S04]  /*36690*/  LDL.LU R6, [R1+0x138] ;  /* 0x0001380001067983 */ /* 0x000ea80000300800 */
[----:B------:R-:W2:Y:S04]  /*366a0*/  LDL.LU R7, [R1+0x13c] ;  /* 0x00013c0001077983 */ /* 0x000ea80000300800 */
[----:B------:R-:W3:Y:S04]  /*366b0*/  LDL.LU R20, [R1+0x180] ;  /* 0x0001800001147983 */ /* 0x000ee80000300800 */
[----:B------:R-:W3:Y:S04]  /*366c0*/  LDL.LU R21, [R1+0x184] ;  /* 0x0001840001157983 */ /* 0x000ee80000300800 */
[----:B------:R-:W4:Y:S04]  /*366d0*/  LDL.LU R22, [R1+0x188] ;  /* 0x0001880001167983 */ /* 0x000f280000300800 */
[----:B------:R-:W4:Y:S04]  /*366e0*/  LDL.LU R23, [R1+0x18c] ;  /* 0x00018c0001177983 */ /* 0x000f280000300800 */
[----:B------:R-:W-:Y:S01]  /*366f0*/  BAR.SYNC.DEFER_BLOCKING 0x0 ;  /* 0x0000000000007b1d */ /* 0x000fe20000010000 */
[C---:B0-----:R-:W-:Y:S01]  /*36700*/  IMAD.SHL.U32 R13, R10.reuse, 0x400, RZ ;  /* 0x000004000a0d7824 */ /* 0x041fe200078e00ff */
[----:B------:R-:W-:-:S04]  /*36710*/  LOP3.LUT R11, R10, 0x3f, RZ, 0xc0, !PT ;  /* 0x0000003f0a0b7812 */ /* 0x000fc800078ec0ff */
[----:B------:R-:W-:-:S05]  /*36720*/  LOP3.LUT R13, R13, 0x1800, RZ, 0xc0, !PT ;  /* 0x000018000d0d7812 */ /* 0x000fca00078ec0ff */
[----:B------:R-:W-:-:S05]  /*36730*/  IMAD R13, R11, 0x10, R13 ;  /* 0x000000100b0d7824 */ /* 0x000fca00078e020d */
[----:B------:R-:W0:Y:S04]  /*36740*/  LDS.128 R24, [R13] ;  /* 0x000000000d187984 */ /* 0x000e280000000c00 */
[----:B------:R-:W1:Y:S04]  /*36750*/  LDS.128 R12, [R13+0x400] ;  /* 0x000400000d0c7984 */ /* 0x000e680000000c00 */
[----:B----4-:R-:W-:Y:S04]  /*36760*/  STL.64 [R1+0x1238], R22 ;  /* 0x0012381601007387 */ /* 0x010fe80000100a00 */
[----:B---3--:R3:W-:Y:S04]  /*36770*/  STL.64 [R1+0x1230], R20 ;  /* 0x0012301401007387 */ /* 0x0087e80000100a00 */
[----:B---3--:R-:W3:Y:S04]  /*36780*/  LDL.LU R20, [R1+0x170] ;  /* 0x0001700001147983 */ /* 0x008ee80000300800 */
[----:B------:R-:W3:Y:S04]  /*36790*/  LDL.LU R21, [R1+0x174] ;  /* 0x0001740001157983 */ /* 0x000ee80000300800 */
[----:B------:R-:W3:Y:S04]  /*367a0*/  LDL.LU R22, [R1+0x178] ;  /* 0x0001780001167983 */ /* 0x000ee80000300800 */
[----:B------:R-:W3:Y:S04]  /*367b0*/  LDL.LU R23, [R1+0x17c] ;  /* 0x00017c0001177983 */ /* 0x000ee80000300800 */
[----:B------:R-:W4:Y:S04]  /*367c0*/  LDL.LU R16, [R1+0x1d0] ;  /* 0x0001d00001107983 */ /* 0x000f280000300800 */
[----:B------:R-:W4:Y:S04]  /*367d0*/  LDL.LU R17, [R1+0x1d4] ;  /* 0x0001d40001117983 */ /* 0x000f280000300800 */
[----:B------:R-:W4:Y:S04]  /*367e0*/  LDL.LU R18, [R1+0x1d8] ;  /* 0x0001d80001127983 */ /* 0x000f280000300800 */
[----:B------:R-:W4:Y:S04]  /*367f0*/  LDL.LU R19, [R1+0x1dc] ;  /* 0x0001dc0001137983 */ /* 0x000f280000300800 */
[----:B------:R-:W5:Y:S04]  /*36800*/  LDL.LU R8, [R1+0x1e0] ;  /* 0x0001e00001087983 */ /* 0x000f680000300800 */
[----:B------:R-:W5:Y:S04]  /*36810*/  LDL.LU R9, [R1+0x1e4] ;  /* 0x0001e40001097983 */ /* 0x000f680000300800 */
[----:B------:R-:W5:Y:S04]  /*36820*/  LDL.LU R10, [R1+0x1e8] ;  /* 0x0001e800010a7983 */ /* 0x000f680000300800 */
[----:B------:R-:W5:Y:S04]  /*36830*/  LDL.LU R11, [R1+0x1ec] ;  /* 0x0001ec00010b7983 */ /* 0x000f680000300800 */
[----:B0-----:R-:W-:Y:S04]  /*36840*/  STL.64 [R1+0x40], R24 ;  /* 0x0000401801007387 */ /* 0x001fe80000100a00 */
[----:B------:R-:W-:Y:S04]  /*36850*/  STL.64 [R1+0x48], R26 ;  /* 0x0000481a01007387 */ /* 0x000fe80000100a00 */
[----:B------:R-:W0:Y:S04]  /*36860*/  LDS.128 R24, [R28] ;  /* 0x000000001c187984 */ /* 0x000e280000000c00 */
[----:B-1----:R-:W-:Y:S04]  /*36870*/  STL.64 [R1+0xa0], R12 ;  /* 0x0000a00c01007387 */ /* 0x002fe80000100a00 */
[----:B------:R-:W-:Y:S04]  /*36880*/  STL.64 [R1+0xa8], R14 ;  /* 0x0000a80e01007387 */ /* 0x000fe80000100a00 */
[----:B------:R-:W1:Y:S04]  /*36890*/  LDS.128 R12, [R28+0x400] ;  /* 0x000400001c0c7984 */ /* 0x000e680000000c00 */
[----:B0-----:R-:W-:Y:S04]  /*368a0*/  STL.64 [R1+0x50], R24 ;  /* 0x0000501801007387 */ /* 0x001fe80000100a00 */
[----:B------:R-:W-:Y:S04]  /*368b0*/  STL.64 [R1+0x58], R26 ;  /* 0x0000581a01007387 */ /* 0x000fe80000100a00 */
[----:B------:R-:W0:Y:S04]  /*368c0*/  LDS.128 R24, [R3] ;  /* 0x0000000003187984 */ /* 0x000e280000000c00 */
[----:B-1----:R1:W-:Y:S04]  /*368d0*/  STL.64 [R1+0xb0], R12 ;  /* 0x0000b00c01007387 */ /* 0x0023e80000100a00 */
[----:B------:R-:W-:Y:S04]  /*368e0*/  STL.64 [R1+0xb8], R14 ;  /* 0x0000b80e01007387 */ /* 0x000fe80000100a00 */
[----:B-1----:R-:W4:Y:S04]  /*368f0*/  LDL.LU R12, [R1+0x750] ;  /* 0x00075000010c7983 */ /* 0x002f280000300800 */
[----:B------:R-:W4:Y:S04]  /*36900*/  LDL.LU R13, [R1+0x20] ;  /* 0x00002000010d7983 */ /* 0x000f280000300800 */
        /* <DEDUP_REMOVED lines=10> */
[----:B--2---:R-:W-:Y:S04]  /*369b0*/  STS.128 [R0], R4 ;  /* 0x0000000400007388 */ /* 0x004fe80000000c00 */
[----:B0-----:R-:W-:Y:S04]  /*369c0*/  STL.64 [R1+0x70], R24 ;  /* 0x0000701801007387 */ /* 0x001fe80000100a00 */
[----:B------:R0:W-:Y:S04]  /*369d0*/  STL.64 [R1+0x78], R26 ;  /* 0x0000781a01007387 */ /* 0x0001e80000100a00 */
[----:B0-----:R-:W2:Y:S04]  /*369e0*/  LDL.LU.64 R26, [R1+0x1278] ;  /* 0x00127800011a7983 */ /* 0x001ea80000300a00 */
[----:B------:R-:W2:Y:S04]  /*369f0*/  LDL.LU.64 R24, [R1+0x1270] ;  /* 0x0012700001187983 */ /* 0x000ea80000300a00 */
[----:B------:R-:W4:Y:S04]  /*36a00*/  LDL.LU.64 R6, [R1+0x1268] ;  /* 0x0012680001067983 */ /* 0x000f280000300a00 */
[----:B------:R-:W4:Y:S04]  /*36a10*/  LDL.LU.64 R4, [R1+0x1260] ;  /* 0x0012600001047983 */ /* 0x000f280000300a00 */
[----:B---3--:R-:W-:Y:S04]  /*36a20*/  STS.128 [R0+0x200], R20 ;  /* 0x0002001400007388 */ /* 0x008fe80000000c00 */
[----:B--2---:R0:W-:Y:S04]  /*36a30*/  STS.128 [R0+0x80], R24 ;  /* 0x0000801800007388 */ /* 0x0041e80000000c00 */
[----:B----4-:R1:W-:Y:S04]  /*36a40*/  STS.128 [R0+0x100], R4 ;  /* 0x0001000400007388 */ /* 0x0103e80000000c00 */
[----:B0-----:R-:W2:Y:S04]  /*36a50*/  LDL.LU.64 R26, [R1+0x1258] ;  /* 0x00125800011a7983 */ /* 0x001ea80000300a00 */
[----:B------:R-:W2:Y:S04]  /*36a60*/  LDL.LU.64 R24, [R1+0x1250] ;  /* 0x0012500001187983 */ /* 0x000ea80000300a00 */
[----:B-1----:R-:W3:Y:S04]  /*36a70*/  LDL.LU R7, [R1+0x1248] ;  /* 0x0012480001077983 */ /* 0x002ee80000300800 */
[----:B------:R-:W4:Y:S04]  /*36a80*/  LDL.LU.64 R4, [R1+0x1240] ;  /* 0x0012400001047983 */ /* 0x000f280000300a00 */
[----:B------:R-:W3:Y:S04]  /*36a90*/  LDL.LU.64 R22, [R1+0x1238] ;  /* 0x0012380001167983 */ /* 0x000ee80000300a00 */
[----:B------:R-:W3:Y:S04]  /*36aa0*/  LDL.LU.64 R20, [R1+0x1230] ;  /* 0x0012300001147983 */ /* 0x000ee80000300a00 */
[----:B------:R-:W3:Y:S04]  /*36ab0*/  LDL R6, [R1+0x758] ;  /* 0x0007580001067983 */ /* 0x000ee80000100800 */
[----:B------:R-:W-:Y:S04]  /*36ac0*/  STS.128 [R0+0x300], R16 ;  /* 0x0003001000007388 */ /* 0x000fe80000000c00 */
[----:B-----5:R-:W-:Y:S01]  /*36ad0*/  STS.128 [R0+0x380], R8 ;  /* 0x0003800800007388 */ /* 0x020fe20000000c00 */
[----:B------:R-:W-:-:S03]  /*36ae0*/  IMAD R28, R12, c[0x0][0x198], RZ ;  /* 0x000066000c1c7a24 */ /* 0x000fc600078e02ff */
[----:B--2---:R4:W-:Y:S02]  /*36af0*/  STS.128 [R0+0x180], R24 ;  /* 0x0001801800007388 */ /* 0x0049e40000000c00 */
[----:B----4-:R-:W-:Y:S02]  /*36b00*/  IMAD R26, R5, c[0x0][0x194], RZ ;  /* 0x00006500051a7a24 */ /* 0x010fe400078e02ff */
[----:B---3--:R0:W-:Y:S04]  /*36b10*/  STS.128 [R0+0x280], R20 ;  /* 0x0002801400007388 */ /* 0x0081e80000000c00 */
[----:B------:R-:W-:Y:S01]  /*36b20*/  BAR.SYNC.DEFER_BLOCKING 0x0 ;  /* 0x0000000000007b1d */ /* 0x000fe20000010000 */
[----:B------:R-:W-:-:S04]  /*36b30*/  LEA R2, P6, R26, c[0x0][0x170], 0x1 ;  /* 0x00005c001a027a11 */ /* 0x000fc800078c08ff */
[----:B------:R-:W-:Y:S02]  /*36b40*/  LEA.HI.X.SX32 R3, R26, c[0x0][0x174], 0x1, P6 ;  /* 0x00005d001a037a11 */ /* 0x000fe400030f0eff */
[----:B------:R-:W-:-:S04]  /*36b50*/  ISETP.GE.AND P6, PT, R5, c[0x0][0x178], PT ;  /* 0x00005e0005007a0c */ /* 0x000fc80003fc6270 */
[----:B------:R-:W-:Y:S01]  /*36b60*/  ISETP.LT.AND P6, PT, R12, c[0x0][0x17c], !P6 ;  /* 0x00005f000c007a0c */ /* 0x000fe200077c1270 */
[----:B------:R-:W-:Y:S01]  /*36b70*/  IMAD.MOV.U32 R27, RZ, RZ, c[0x0][0x194] ;  /* 0x00006500ff1b7624 */ /* 0x000fe200078e00ff */
[----:B0-----:R-:W2:Y:S01]  /*36b80*/  LDL.LU.64 R20, [R1+0x1228] ;  /* 0x0012280001147983 */ /* 0x001ea20000300a00 */
[----:B------:R-:W-:Y:S01]  /*36b90*/  IMAD.WIDE R24, R28, 0x2, R2 ;  /* 0x000000021c187825 */ /* 0x000fe200078e0202 */
[----:B------:R-:W-:Y:S02]  /*36ba0*/  PRMT R0, R29, 0x7632, R0 ;  /* 0x000076321d007816 */ /* 0x000fe40000000000 */
[----:B------:R-:W3:Y:S01]  /*36bb0*/  LDL.LU R23, [R1+0x1a0] ;  /* 0x0001a00001177983 */ /* 0x000ee20000300800 */
[----:B------:R-:W-:Y:S01]  /*36bc0*/  IMAD R26, R27, 0x40, R26 ;  /* 0x000000401b1a7824 */ /* 0x000fe200078e021a */
[----:B------:R-:W-:Y:S02]  /*36bd0*/  PRMT R7, R13, 0x7632, R7 ;  /* 0x000076320d077816 */ /* 0x000fe40000000007 */
[----:B------:R-:W4:Y:S04]  /*36be0*/  LDL.LU.64 R18, [R1+0x1220] ;  /* 0x0012200001127983 */ /* 0x000f280000300a00 */
[----:B------:R0:W-:Y:S04]  /*36bf0*/  @P6 STG.E.U16 [R24.64], R29 ;  /* 0x0000001d18006986 */ /* 0x0001e8000c101506 */
[----:B------:R-:W5:Y:S04]  /*36c00*/  LDL.LU.64 R16, [R1+0x1218] ;  /* 0x0012180001107983 */ /* 0x000f680000300a00 */
[----:B------:R-:W2:Y:S01]  /*36c10*/  LDL.LU.64 R10, [R1+0x1210] ;  /* 0x00121000010a7983 */ /* 0x000ea20000300a00 */
[----:B0-----:R-:W-:-:S03]  /*36c20*/  LEA R24, P6, R26, c[0x0][0x170], 0x1 ;  /* 0x00005c001a187a11 */ /* 0x001fc600078c08ff */
[----:B------:R-:W4:Y:S01]  /*36c30*/  LDL.LU.64 R8, [R1+0x1208] ;  /* 0x0012080001087983 */ /* 0x000f220000300a00 */
[----:B------:R-:W-:-:S03]  /*36c40*/  LEA.HI.X.SX32 R25, R26, c[0x0][0x174], 0x1, P6 ;  /* 0x00005d001a197a11 */ /* 0x000fc600030f0eff */
[----:B------:R-:W4:Y:S01]  /*36c50*/  LDL.LU R22, [R1+0x1c0] ;  /* 0x0001c00001167983 */ /* 0x000f220000300800 */
[----:B------:R-:W-:Y:S01]  /*36c60*/  ISETP.GE.AND P6, PT, R12, c[0x0][0x17c], PT ;  /* 0x00005f000c007a0c */ /* 0x000fe20003fc6270 */
[----:B------:R-:W-:-:S03]  /*36c70*/  IMAD.WIDE R26, R28, 0x2, R24 ;  /* 0x000000021c1a7825 */ /* 0x000fc600078e0218 */
[----:B------:R-:W-:Y:S01]  /*36c80*/  ISETP.LT.AND P6, PT, R6, c[0x0][0x178], !P6 ;  /* 0x00005e0006007a0c */ /* 0x000fe200077c1270 */
[----:B------:R-:W4:-:S12]  /*36c90*/  LDL.LU R14, [R1+0xf9c] ;  /* 0x000f9c00010e7983 */ /* 0x000f180000300800 */
[----:B------:R0:W-:Y:S01]  /*36ca0*/  @P6 STG.E.U16 [R26.64], R13 ;  /* 0x0000000d1a006986 */ /* 0x0001e2000c101506 */
[----:B------:R-:W-:Y:S02]  /*36cb0*/  ISETP.LT.AND P6, PT, R5, c[0x0][0x178], !P1 ;  /* 0x00005e0005007a0c */ /* 0x000fe40004fc1270 */
[----:B------:R-:W-:Y:S02]  /*36cc0*/  ISETP.LT.AND P1, PT, R6, c[0x0][0x178], !P1 ;  /* 0x00005e0006007a0c */ /* 0x000fe40004f21270 */
[----:B0-----:R-:W-:-:S05]  /*36cd0*/  IADD3 R26, R28, c[0x0][0x198], RZ ;  /* 0x000066001c1a7a10 */ /* 0x001fca0007ffe0ff */
[----:B------:R-:W-:-:S05]  /*36ce0*/  IMAD.WIDE R28, R26, 0x2, R2 ;  /* 0x000000021a1c7825 */ /* 0x000fca00078e0202 */
[----:B------:R0:W-:Y:S02]  /*36cf0*/  @P6 STG.E.U16 [R28.64], R0 ;  /* 0x000000001c006986 */ /* 0x0001e4000c101506 */
[C---:B0-----:R-:W-:Y:S01]  /*36d00*/  IADD3 R0, R26.reuse, c[0x0][0x198], RZ ;  /* 0x000066001a007a10 */ /* 0x041fe20007ffe0ff */
[----:B------:R-:W-:-:S05]  /*36d10*/  IMAD.WIDE R26, R26, 0x2, R24 ;  /* 0x000000021a1a7825 */ /* 0x000fca00078e0218 */
[----:B------:R0:W-:Y:S04]  /*36d20*/  @P1 STG.E.U16 [R26.64], R7 ;  /* 0x000000071a001986 */ /* 0x0001e8000c101506 */
[----:B0-----:R-:W4:Y:S01]  /*36d30*/  LDL.LU R7, [R1+0xf98] ;  /* 0x000f980001077983 */ /* 0x001f220000300800 */
[C---:B------:R-:W-:Y:S02]  /*36d40*/  ISETP.LT.AND P6, PT, R5.reuse, c[0x0][0x178], !P3 ;  /* 0x00005e0005007a0c */ /* 0x040fe40005fc1270 */
[----:B------:R-:W-:Y:S01]  /*36d50*/  ISETP.LT.AND P3, PT, R6, c[0x0][0x178], !P3 ;  /* 0x00005e0006007a0c */ /* 0x000fe20005f61270 */
[C---:B------:R-:W-:Y:S01]  /*36d60*/  IMAD.WIDE R28, R0.reuse, 0x2, R2 ;  /* 0x00000002001c7825 */ /* 0x040fe200078e0202 */
[----:B------:R-:W-:Y:S02]  /*36d70*/  ISETP.LT.AND P1, PT, R5, c[0x0][0x178], !P4 ;  /* 0x00005e0005007a0c */ /* 0x000fe40006721270 */
[----:B------:R-:W-:-:S05]  /*36d80*/  IADD3 R26, R0, c[0x0][0x198], RZ ;  /* 0x00006600001a7a10 */ /* 0x000fca0007ffe0ff */
[----:B------:R-:W-:Y:S02]  /*36d90*/  IMAD.WIDE R12, R26, 0x2, R2 ;  /* 0x000000021a0c7825 */ /* 0x000fe400078e0202 */
[----:B---3--:R0:W-:Y:S02]  /*36da0*/  @P6 STG.E.U16 [R28.64], R23 ;  /* 0x000000171c006986 */ /* 0x0081e4000c101506 */
[----:B0-----:R-:W-:Y:S01]  /*36db0*/  IMAD.WIDE R28, R0, 0x2, R24 ;  /* 0x00000002001c7825 */ /* 0x001fe200078e0218 */
[----:B--2---:R-:W-:-:S04]  /*36dc0*/  PRMT R11, R23, 0x7632, R11 ;  /* 0x00007632170b7816 */ /* 0x004fc8000000000b */
[----:B------:R-:W-:Y:S04]  /*36dd0*/  @P3 STG.E.U16 [R28.64], R20 ;  /* 0x000000141c003986 */ /* 0x000fe8000c101506 */
[----:B------:R-:W2:Y:S04]  /*36de0*/  LDL.LU R23, [R1+0x1b0] ;  /* 0x0001b00001177983 */ /* 0x000ea80000300800 */
[----:B------:R0:W-:Y:S04]  /*36df0*/  @P1 STG.E.U16 [R12.64], R11 ;  /* 0x0000000b0c001986 */ /* 0x0001e8000c101506 */
[----:B0-----:R-:W3:Y:S01]  /*36e00*/  LDL.LU R11, [R1+0xfa4] ;  /* 0x000fa400010b7983 */ /* 0x001ee20000300800 */
[----:B----4-:R-:W-:-:S03]  /*36e10*/  ISETP.GE.AND P1, PT, R7, c[0x0][0x17c], PT ;  /* 0x00005f0007007a0c */ /* 0x010fc60003f26270 */
[----:B------:R-:W4:Y:S01]  /*36e20*/  LDL.LU R7, [R1+0xfa0] ;  /* 0x000fa00001077983 */ /* 0x000f220000300800 */
[----:B------:R-:W-:Y:S02]  /*36e30*/  ISETP.LT.AND P4, PT, R6, c[0x0][0x178], !P4 ;  /* 0x00005e0006007a0c */ /* 0x000fe40006781270 */
[C---:B------:R-:W-:Y:S01]  /*36e40*/  IADD3 R0, R26.reuse, c[0x0][0x198], RZ ;  /* 0x000066001a007a10 */ /* 0x040fe20007ffe0ff */
[----:B------:R-:W-:Y:S01]  /*36e50*/  IMAD.WIDE R26, R26, 0x2, R24 ;  /* 0x000000021a1a7825 */ /* 0x000fe200078e0218 */
[----:B------:R-:W-:Y:S02]  /*36e60*/  PRMT R20, R20, 0x7632, R20 ;  /* 0x0000763214147816 */ /* 0x000fe40000000014 */
[----:B------:R-:W-:Y:S02]  /*36e70*/  ISETP.LT.AND P6, PT, R5, c[0x0][0x178], !P0 ;  /* 0x00005e0005007a0c */ /* 0x000fe400047c1270 */
[----:B------:R-:W-:-:S05]  /*36e80*/  ISETP.LT.AND P0, PT, R6, c[0x0][0x178], !P0 ;  /* 0x00005e0006007a0c */ /* 0x000fca0004701270 */
[----:B------:R0:W-:Y:S01]  /*36e90*/  @P4 STG.E.U16 [R26.64], R20 ;  /* 0x000000141a004986 */ /* 0x0001e2000c101506 */
[----:B------:R-:W-:Y:S01]  /*36ea0*/  ISETP.LT.AND P4, PT, R5, c[0x0][0x178], !P5 ;  /* 0x00005e0005007a0c */ /* 0x000fe20006f81270 */
[----:B------:R-:W-:Y:S01]  /*36eb0*/  IMAD.WIDE R28, R0, 0x2, R2 ;  /* 0x00000002001c7825 */ /* 0x000fe200078e0202 */
[----:B------:R-:W-:Y:S02]  /*36ec0*/  PRMT R10, R22, 0x7632, R10 ;  /* 0x00007632160a7816 */ /* 0x000fe4000000000a */
[C---:B0-----:R-:W-:Y:S01]  /*36ed0*/  IADD3 R20, R0.reuse, c[0x0][0x198], RZ ;  /* 0x0000660000147a10 */ /* 0x041fe20007ffe0ff */
[----:B------:R-:W-:Y:S01]  /*36ee0*/  IMAD.WIDE R26, R0, 0x2, R24 ;  /* 0x00000002001a7825 */ /* 0x000fe200078e0218 */
[----:B------:R0:W-:Y:S03]  /*36ef0*/  @P6 STG.E.U16 [R28.64], R22 ;  /* 0x000000161c006986 */ /* 0x0001e6000c101506 */
[----:B------:R-:W-:Y:S01]  /*36f00*/  IMAD.WIDE R12, R20, 0x2, R2 ;  /* 0x00000002140c7825 */ /* 0x000fe200078e0202 */
[----:B------:R-:W-:Y:S01]  /*36f10*/  @P0 STG.E.U16 [R26.64], R8 ;  /* 0x000000081a000986 */ /* 0x000fe2000c101506 */
[----:B------:R-:W-:-:S03]  /*36f20*/  ISETP.GE.AND P3, PT, R14, c[0x0][0x17c], PT ;  /* 0x00005f000e007a0c */ /* 0x000fc60003f66270 */
[----:B------:R1:W-:Y:S04]  /*36f30*/  @P4 STG.E.U16 [R12.64], R10 ;  /* 0x0000000a0c004986 */ /* 0x0003e8000c101506 */
[----:B0-----:R-:W5:Y:S04]  /*36f40*/  LDL.LU R22, [R1+0x210] ;  /* 0x0002100001167983 */ /* 0x001f680000300800 */
[----:B------:R-:W5:Y:S04]  /*36f50*/  LDL.LU R15, [R1+0x10] ;  /* 0x00001000010f7983 */ /* 0x000f680000300800 */
[----:B-1----:R-:W5:Y:S04]  /*36f60*/  LDL.LU.64 R12, [R1+0x1200] ;  /* 0x00120000010c7983 */ /* 0x002f680000300a00 */
[----:B------:R-:W5:Y:S01]  /*36f70*/  LDL.LU R14, [R1+0xfac] ;  /* 0x000fac00010e7983 */ /* 0x000f620000300800 */
[----:B----4-:R-:W-:-:S03]  /*36f80*/  ISETP.GE.AND P4, PT, R7, c[0x0][0x17c], PT ;  /* 0x00005f0007007a0c */ /* 0x010fc60003f86270 */
[----:B------:R-:W4:Y:S01]  /*36f90*/  LDL.LU R7, [R1+0xfa8] ;  /* 0x000fa80001077983 */ /* 0x000f220000300800 */
[----:B------:R-:W-:Y:S01]  /*36fa0*/  ISETP.LT.AND P5, PT, R6, c[0x0][0x178], !P5 ;  /* 0x00005e0006007a0c */ /* 0x000fe20006fa1270 */
[----:B------:R-:W-:Y:S01]  /*36fb0*/  IMAD.WIDE R26, R20, 0x2, R24 ;  /* 0x00000002141a7825 */ /* 0x000fe200078e0218 */
[----:B------:R-:W-:Y:S02]  /*36fc0*/  PRMT R8, R8, 0x7632, R8 ;  /* 0x0000763208087816 */ /* 0x000fe40000000008 */
[----:B------:R-:W-:Y:S02]  /*36fd0*/  ISETP.LT.AND P6, PT, R5, c[0x0][0x178], !P2 ;  /* 0x00005e0005007a0c */ /* 0x000fe400057c1270 */
[----:B------:R-:W-:Y:S02]  /*36fe0*/  IADD3 R0, R20, c[0x0][0x198], RZ ;  /* 0x0000660014007a10 */ /* 0x000fe40007ffe0ff */
[----:B------:R-:W-:-:S05]  /*36ff0*/  ISETP.LT.AND P2, PT, R6, c[0x0][0x178], !P2 ;  /* 0x00005e0006007a0c */ /* 0x000fca0005741270 */
[----:B------:R0:W-:Y:S01]  /*37000*/  @P5 STG.E.U16 [R26.64], R8 ;  /* 0x000000081a005986 */ /* 0x0001e2000c101506 */
[----:B------:R-:W-:Y:S01]  /*37010*/  ISETP.LT.AND P5, PT, R5, c[0x0][0x178], !P3 ;  /* 0x00005e0005007a0c */ /* 0x000fe20005fa1270 */
[C---:B------:R-:W-:Y:S01]  /*37020*/  IMAD.WIDE R28, R0.reuse, 0x2, R2 ;  /* 0x00000002001c7825 */ /* 0x040fe200078e0202 */
[----:B---3--:R-:W-:Y:S02]  /*37030*/  ISETP.GE.AND P0, PT, R11, c[0x0][0x17c], PT ;  /* 0x00005f000b007a0c */ /* 0x008fe40003f06270 */
[----:B--2---:R-:W-:Y:S02]  /*37040*/  PRMT R20, R23, 0x7632, R20 ;  /* 0x0000763217147816 */ /* 0x004fe40000000014 */
[C---:B0-----:R-:W-:Y:S01]  /*37050*/  IADD3 R8, R0.reuse, c[0x0][0x198], RZ ;  /* 0x0000660000087a10 */ /* 0x041fe20007ffe0ff */
[----:B------:R-:W-:Y:S01]  /*37060*/  IMAD.WIDE R26, R0, 0x2, R24 ;  /* 0x00000002001a7825 */ /* 0x000fe200078e0218 */
[----:B------:R0:W-:Y:S03]  /*37070*/  @P6 STG.E.U16 [R28.64], R23 ;  /* 0x000000171c006986 */ /* 0x0001e6000c101506 */
[----:B------:R-:W-:Y:S01]  /*37080*/  IMAD.WIDE R10, R8, 0x2, R2 ;  /* 0x00000002080a7825 */ /* 0x000fe200078e0202 */
[----:B0-----:R-:W2:Y:S04]  /*37090*/  LDL.LU R23, [R1+0x200] ;  /* 0x0002000001177983 */ /* 0x001ea80000300800 */
[----:B-----5:R-:W-:Y:S04]  /*370a0*/  @P2 STG.E.U16 [R26.64], R12 ;  /* 0x0000000c1a002986 */ /* 0x020fe8000c101506 */
[----:B------:R0:W-:Y:S04]  /*370b0*/  @P5 STG.E.U16 [R10.64], R20 ;  /* 0x000000140a005986 */ /* 0x0001e8000c101506 */
[----:B0-----:R-:W3:Y:S04]  /*370c0*/  LDL.LU R11, [R1+0x11f8] ;  /* 0x0011f800010b7983 */ /* 0x001ee80000300800 */
[----:B------:R-:W5:Y:S01]  /*370d0*/  LDL.LU R10, [R1+0xfb4] ;  /* 0x000fb400010a7983 */ /* 0x000f620000300800 */
[----:B----4-:R-:W-:-:S03]  /*370e0*/  ISETP.GE.AND P5, PT, R7, c[0x0][0x17c], PT ;  /* 0x00005f0007007a0c */ /* 0x010fc60003fa6270 */
[----:B------:R-:W4:Y:S01]  /*370f0*/  LDL.LU R7, [R1+0xfb0] ;  /* 0x000fb00001077983 */ /* 0x000f220000300800 */
[----:B------:R-:W-:Y:S01]  /*37100*/  ISETP.LT.AND P3, PT, R6, c[0x0][0x178], !P3 ;  /* 0x00005e0006007a0c */ /* 0x000fe20005f61270 */
[----:B------:R-:W-:Y:S01]  /*37110*/  IMAD.WIDE R26, R8, 0x2, R24 ;  /* 0x00000002081a7825 */ /* 0x000fe200078e0218 */
[----:B------:R-:W-:Y:S02]  /*37120*/  ISETP.LT.AND P6, PT, R5, c[0x0][0x178], !P1 ;  /* 0x00005e0005007a0c */ /* 0x000fe40004fc1270 */
[----:B------:R-:W-:Y:S02]  /*37130*/  PRMT R12, R12, 0x7632, R12 ;  /* 0x000076320c0c7816 */ /* 0x000fe4000000000c */
[----:B------:R-:W-:Y:S02]  /*37140*/  ISETP.LT.AND P1, PT, R6, c[0x0][0x178], !P1 ;  /* 0x00005e0006007a0c */ /* 0x000fe40004f21270 */
[----:B------:R-:W-:-:S05]  /*37150*/  IADD3 R0, R8, c[0x0][0x198], RZ ;  /* 0x0000660008007a10 */ /* 0x000fca0007ffe0ff */
[----:B------:R0:W-:Y:S01]  /*37160*/  @P3 STG.E.U16 [R26.64], R12 ;  /* 0x0000000c1a003986 */ /* 0x0001e2000c101506 */
[----:B------:R-:W-:Y:S01]  /*37170*/  ISETP.LT.AND P3, PT, R5, c[0x0][0x178], !P0 ;  /* 0x00005e0005007a0c */ /* 0x000fe20004761270 */
[C---:B------:R-:W-:Y:S01]  /*37180*/  IMAD.WIDE R28, R0.reuse, 0x2, R2 ;  /* 0x00000002001c7825 */ /* 0x040fe200078e0202 */
[----:B------:R-:W-:Y:S02]  /*37190*/  IADD3 R8, R0, c[0x0][0x198], RZ ;  /* 0x0000660000087a10 */ /* 0x000fe40007ffe0ff */
[----:B------:R-:W-:Y:S02]  /*371a0*/  ISETP.GE.AND P2, PT, R14, c[0x0][0x17c], PT ;  /* 0x00005f000e007a0c */ /* 0x000fe40003f46270 */
[----:B------:R1:W-:Y:S01]  /*371b0*/  @P6 STG.E.U16 [R28.64], R22 ;  /* 0x000000161c006986 */ /* 0x0003e2000c101506 */
[----:B0-----:R-:W-:Y:S01]  /*371c0*/  IMAD.WIDE R26, R0, 0x2, R24 ;  /* 0x00000002001a7825 */ /* 0x001fe200078e0218 */
[----:B------:R-:W-:Y:S02]  /*371d0*/  PRMT R12, R15, 0x7632, R12 ;  /* 0x000076320f0c7816 */ /* 0x000fe4000000000c */
[----:B------:R-:W-:-:S02]  /*371e0*/  PRMT R20, R22, 0x7632, R20 ;  /* 0x0000763216147816 */ /* 0x000fc40000000014 */
[----:B------:R0:W-:Y:S04]  /*371f0*/  @P1 STG.E.U16 [R26.64], R15 ;  /* 0x0000000f1a001986 */ /* 0x0001e8000c101506 */
[----:B-1----:R-:W3:Y:S01]  /*37200*/  LDL.LU R22, [R1+0x1f0] ;  /* 0x0001f00001167983 */ /* 0x002ee20000300800 */
[----:B0-----:R-:W-:-:S05]  /*37210*/  IMAD.WIDE R14, R8, 0x2, R2 ;  /* 0x00000002080e7825 */ /* 0x001fca00078e0202 */
[----:B------:R0:W-:Y:S01]  /*37220*/  @P3 STG.E.U16 [R14.64], R20 ;  /* 0x000000140e003986 */ /* 0x0001e2000c101506 */
[----:B-----5:R-:W-:-:S03]  /*37230*/  ISETP.GE.AND P1, PT, R10, c[0x0][0x17c], PT ;  /* 0x00005f000a007a0c */ /* 0x020fc60003f26270 */
[----:B------:R-:W5:Y:S01]  /*37240*/  LDL.LU R10, [R1+0xfbc] ;  /* 0x000fbc00010a7983 */ /* 0x000f620000300800 */
[----:B----4-:R-:W-:-:S03]  /*37250*/  ISETP.GE.AND P3, PT, R7, c[0x0][0x17c], PT ;  /* 0x00005f0007007a0c */ /* 0x010fc60003f66270 */
[----:B------:R-:W4:Y:S01]  /*37260*/  LDL.LU R7, [R1+0xfb8] ;  /* 0x000fb80001077983 */ /* 0x000f220000300800 */
[----:B------:R-:W-:Y:S01]  /*37270*/  ISETP.LT.AND P0, PT, R6, c[0x0][0x178], !P0 ;  /* 0x00005e0006007a0c */ /* 0x000fe20004701270 */
[C---:B------:R-:W-:Y:S01]  /*37280*/  IMAD.WIDE R26, R8.reuse, 0x2, R24 ;  /* 0x00000002081a7825 */ /* 0x040fe200078e0218 */
[----:B------:R-:W-:Y:S02]  /*37290*/  ISETP.LT.AND P6, PT, R5, c[0x0][0x178], !P4 ;  /* 0x00005e0005007a0c */ /* 0x000fe400067c1270 */
[----:B------:R-:W-:Y:S02]  /*372a0*/  IADD3 R0, R8, c[0x0][0x198], RZ ;  /* 0x0000660008007a10 */ /* 0x000fe40007ffe0ff */
[----:B------:R-:W-:Y:S02]  /*372b0*/  ISETP.LT.AND P4, PT, R6, c[0x0][0x178], !P4 ;  /* 0x00005e0006007a0c */ /* 0x000fe40006781270 */
[----:B------:R-:W-:-:S05]  /*372c0*/  IADD3 R8, R0, c[0x0][0x198], RZ ;  /* 0x0000660000087a10 */ /* 0x000fca0007ffe0ff */
[----:B------:R1:W-:Y:S01]  /*372d0*/  @P0 STG.E.U16 [R26.64], R12 ;  /* 0x0000000c1a000986 */ /* 0x0003e2000c101506 */
[----:B------:R-:W-:Y:S01]  /*372e0*/  ISETP.LT.AND P0, PT, R5, c[0x0][0x178], !P2 ;  /* 0x00005e0005007a0c */ /* 0x000fe20005701270 */
[----:B------:R-:W-:-:S04]  /*372f0*/  IMAD.WIDE R28, R0, 0x2, R2 ;  /* 0x00000002001c7825 */ /* 0x000fc800078e0202 */
[----:B0-----:R-:W-:Y:S01]  /*37300*/  IMAD.WIDE R14, R8, 0x2, R2 ;  /* 0x00000002080e7825 */ /* 0x001fe200078e0202 */
[----:B--2---:R0:W-:Y:S03]  /*37310*/  @P6 STG.E.U16 [R28.64], R23 ;  /* 0x000000171c006986 */ /* 0x0041e6000c101506 */
[----:B-1----:R-:W-:Y:S01]  /*37320*/  IMAD.WIDE R26, R0, 0x2, R24 ;  /* 0x00000002001a7825 */ /* 0x002fe200078e0218 */
[----:B------:R-:W-:-:S04]  /*37330*/  PRMT R12, R23, 0x7632, R12 ;  /* 0x00007632170c7816 */ /* 0x000fc8000000000c */
[----:B------:R1:W-:Y:S04]  /*37340*/  @P4 STG.E.U16 [R26.64], R4 ;  /* 0x000000041a004986 */ /* 0x0003e8000c101506 */
[----:B0-----:R-:W2:Y:S04]  /*37350*/  LDL.LU R23, [R1+0x220] ;  /* 0x0002200001177983 */ /* 0x001ea80000300800 */
[----:B------:R3:W-:Y:S01]  /*37360*/  @P0 STG.E.U16 [R14.64], R12 ;  /* 0x0000000c0e000986 */ /* 0x0007e2000c101506 */
[----:B-----5:R-:W-:-:S03]  /*37370*/  ISETP.GE.AND P4, PT, R10, c[0x0][0x17c], PT ;  /* 0x00005f000a007a0c */ /* 0x020fc60003f86270 */
[----:B------:R-:W5:Y:S01]  /*37380*/  LDL.LU R10, [R1+0xfc4] ;  /* 0x000fc400010a7983 */ /* 0x000f620000300800 */
[----:B----4-:R-:W-:-:S03]  /*37390*/  ISETP.GE.AND P0, PT, R7, c[0x0][0x17c], PT ;  /* 0x00005f0007007a0c */ /* 0x010fc60003f06270 */
[----:B------:R-:W4:Y:S01]  /*373a0*/  LDL.LU R7, [R1+0xfc0] ;  /* 0x000fc00001077983 */ /* 0x000f220000300800 */
[----:B------:R-:W-:Y:S01]  /*373b0*/  ISETP.LT.AND P2, PT, R6, c[0x0][0x178], !P2 ;  /* 0x00005e0006007a0c */ /* 0x000fe20005741270 */
[----:B-1----:R-:W-:Y:S01]  /*373c0*/  IMAD.WIDE R26, R8, 0x2, R24 ;  /* 0x00000002081a7825 */ /* 0x002fe200078e0218 */
[----:B------:R-:W-:Y:S02]  /*373d0*/  PRMT R4, R4, 0x7632, R4 ;  /* 0x0000763204047816 */ /* 0x000fe40000000004 */
[----:B------:R-:W-:Y:S02]  /*373e0*/  ISETP.LT.AND P6, PT, R5, c[0x0][0x178], !P5 ;  /* 0x00005e0005007a0c */ /* 0x000fe40006fc1270 */
[----:B------:R-:W-:Y:S02]  /*373f0*/  ISETP.LT.AND P5, PT, R6, c[0x0][0x178], !P5 ;  /* 0x00005e0006007a0c */ /* 0x000fe40006fa1270 */
[----:B------:R-:W-:-:S05]  /*37400*/  IADD3 R0, R8, c[0x0][0x198], RZ ;  /* 0x0000660008007a10 */ /* 0x000fca0007ffe0ff */
[----:B------:R0:W-:Y:S01]  /*37410*/  @P2 STG.E.U16 [R26.64], R4 ;  /* 0x000000041a002986 */ /* 0x0001e2000c101506 */
[----:B------:R-:W-:Y:S01]  /*37420*/  ISETP.LT.AND P2, PT, R5, c[0x0][0x178], !P1 ;  /* 0x00005e0005007a0c */ /* 0x000fe20004f41270 */
[----:B------:R-:W-:Y:S01]  /*37430*/  IMAD.WIDE R28, R0, 0x2, R2 ;  /* 0x00000002001c7825 */ /* 0x000fe200078e0202 */
[----:B---3--:R-:W-:Y:S02]  /*37440*/  PRMT R12, R22, 0x7632, R12 ;  /* 0x00007632160c7816 */ /* 0x008fe4000000000c */
[C---:B0-----:R-:W-:Y:S01]  /*37450*/  IADD3 R4, R0.reuse, c[0x0][0x198], RZ ;  /* 0x0000660000047a10 */ /* 0x041fe20007ffe0ff */
[----:B------:R-:W-:Y:S01]  /*37460*/  IMAD.WIDE R26, R0, 0x2, R24 ;  /* 0x00000002001a7825 */ /* 0x000fe200078e0218 */
[----:B------:R-:W-:Y:S03]  /*37470*/  @P6 STG.E.U16 [R28.64], R22 ;  /* 0x000000161c006986 */ /* 0x000fe6000c101506 */
[----:B------:R-:W-:Y:S01]  /*37480*/  IMAD.WIDE R14, R4, 0x2, R2 ;  /* 0x00000002040e7825 */ /* 0x000fe200078e0202 */
[----:B------:R0:W-:Y:S01]  /*37490*/  @P5 STG.E.U16 [R26.64], R11 ;  /* 0x0000000b1a005986 */ /* 0x0001e2000c101506 */
[----:B------:R-:W-:-:S03]  /*374a0*/  PRMT R8, R11, 0x7632, R8 ;  /* 0x000076320b087816 */ /* 0x000fc60000000008 */
[----:B------:R2:W-:Y:S04]  /*374b0*/  @P2 STG.E.U16 [R14.64], R12 ;  /* 0x0000000c0e002986 */ /* 0x0005e8000c101506 */
[----:B0-----:R-:W3:Y:S04]  /*374c0*/  LDL.LU R11, [R1+0x194] ;  /* 0x00019400010b7983 */ /* 0x001ee80000300800 */
[----:B------:R-:W3:Y:S01]  /*374d0*/  LDL.LU R22, [R1+0x24] ;  /* 0x0000240001167983 */ /* 0x000ee20000300800 */
        /* <DEDUP_REMOVED lines=12> */
[----:B------:R-:W-:Y:S01]  /*375a0*/  IMAD.WIDE R28, R0, 0x2, R2 ;  /* 0x00000002001c7825 */ /* 0x000fe200078e0202 */
[----:B--2---:R-:W-:-:S03]  /*375b0*/  PRMT R12, R23, 0x7632, R12 ;  /* 0x00007632170c7816 */ /* 0x004fc6000000000c */
[----:B------:R-:W-:Y:S01]  /*375c0*/  IMAD.WIDE R14, R4, 0x2, R2 ;  /* 0x00000002040e7825 */ /* 0x000fe200078e0202 */
[----:B------:R1:W-:Y:S03]  /*375d0*/  @P6 STG.E.U16 [R28.64], R23 ;  /* 0x000000171c006986 */ /* 0x0003e6000c101506 */
[----:B0-----:R-:W-:-:S05]  /*375e0*/  IMAD.WIDE R26, R0, 0x2, R24 ;  /* 0x00000002001a7825 */ /* 0x001fca00078e0218 */
[----:B------:R-:W-:Y:S04]  /*375f0*/  @P3 STG.E.U16 [R26.64], R16 ;  /* 0x000000101a003986 */ /* 0x000fe8000c101506 */
[----:B-1----:R-:W2:Y:S04]  /*37600*/  LDL.LU R23, [R1+0x1a4] ;  /* 0x0001a40001177983 */ /* 0x002ea80000300800 */
[----:B------:R0:W-:Y:S04]  /*37610*/  @P1 STG.E.U16 [R14.64], R12 ;  /* 0x0000000c0e001986 */ /* 0x0001e8000c101506 */
[----:B0-----:R-:W2:Y:S04]  /*37620*/  LDL.LU.64 R14, [R1+0x11f0] ;  /* 0x0011f000010e7983 */ /* 0x001ea80000300a00 */
[----:B------:R-:W2:Y:S01]  /*37630*/  LDL.LU R20, [R1+0xfd4] ;  /* 0x000fd40001147983 */ /* 0x000ea20000300800 */
[----:B----4-:R-:W-:-:S03]  /*37640*/  ISETP.GE.AND P1, PT, R7, c[0x0][0x17c], PT ;  /* 0x00005f0007007a0c */ /* 0x010fc60003f26270 */
[----:B------:R-:W4:Y:S01]  /*37650*/  LDL.LU R7, [R1+0xfd0] ;  /* 0x000fd00001077983 */ /* 0x000f220000300800 */
[----:B------:R-:W-:Y:S01]  /*37660*/  ISETP.LT.AND P4, PT, R6, c[0x0][0x178], !P4 ;  /* 0x00005e0006007a0c */ /* 0x000fe20006781270 */
[----:B------:R-:W-:Y:S01]  /*37670*/  IMAD.WIDE R26, R4, 0x2, R24 ;  /* 0x00000002041a7825 */ /* 0x000fe200078e0218 */
[----:B------:R-:W-:Y:S02]  /*37680*/  ISETP.LT.AND P6, PT, R5, c[0x0][0x178], !P0 ;  /* 0x00005e0005007a0c */ /* 0x000fe400047c1270 */
[----:B------:R-:W-:Y:S02]  /*37690*/  PRMT R8, R16, 0x7632, R8 ;  /* 0x0000763210087816 */ /* 0x000fe40000000008 */
[----:B------:R-:W-:Y:S02]  /*376a0*/  IADD3 R0, R4, c[0x0][0x198], RZ ;  /* 0x0000660004007a10 */ /* 0x000fe40007ffe0ff */
[----:B------:R-:W-:-:S05]  /*376b0*/  ISETP.LT.AND P0, PT, R6, c[0x0][0x178], !P0 ;  /* 0x00005e0006007a0c */ /* 0x000fca0004701270 */
[----:B------:R0:W-:Y:S01]  /*376c0*/  @P4 STG.E.U16 [R26.64], R8 ;  /* 0x000000081a004986 */ /* 0x0001e2000c101506 */
[----:B------:R-:W-:Y:S01]  /*376d0*/  ISETP.LT.AND P4, PT, R5, c[0x0][0x178], !P5 ;  /* 0x00005e0005007a0c */ /* 0x000fe20006f81270 */
[C---:B------:R-:W-:Y:S01]  /*376e0*/  IMAD.WIDE R28, R0.reuse, 0x2, R2 ;  /* 0x00000002001c7825 */ /* 0x040fe200078e0202 */
[----:B------:R-:W-:Y:S02]  /*376f0*/  IADD3 R4, R0, c[0x0][0x198], RZ ;  /* 0x0000660000047a10 */ /* 0x000fe40007ffe0ff */
[----:B-----5:R-:W-:Y:S02]  /*37700*/  ISETP.GE.AND P3, PT, R10, c[0x0][0x17c], PT ;  /* 0x00005f000a007a0c */ /* 0x020fe40003f66270 */
[----:B---3--:R1:W-:Y:S01]  /*37710*/  @P6 STG.E.U16 [R28.64], R11 ;  /* 0x0000000b1c006986 */ /* 0x0083e2000c101506 */
[----:B------:R-:W-:Y:S01]  /*37720*/  PRMT R12, R11, 0x7632, R12 ;  /* 0x000076320b0c7816 */ /* 0x000fe2000000000c */
[----:B0-----:R-:W-:Y:S01]  /*37730*/  IMAD.WIDE R26, R0, 0x2, R24 ;  /* 0x00000002001a7825 */ /* 0x001fe200078e0218 */
[----:B------:R-:W-:-:S03]  /*37740*/  PRMT R8, R22, 0x7632, R8 ;  /* 0x0000763216087816 */ /* 0x000fc60000000008 */
[----:B-1----:R-:W-:Y:S01]  /*37750*/  IMAD.WIDE R10, R4, 0x2, R2 ;  /* 0x00000002040a7825 */ /* 0x002fe200078e0202 */
[----:B------:R-:W-:Y:S04]  /*37760*/  @P0 STG.E.U16 [R26.64], R22 ;  /* 0x000000161a000986 */ /* 0x000fe8000c101506 */
[----:B------:R0:W-:Y:S04]  /*37770*/  @P4 STG.E.U16 [R10.64], R12 ;  /* 0x0000000c0a004986 */ /* 0x0001e8000c101506 */
[----:B0-----:R-:W3:Y:S04]  /*37780*/  LDL.LU.64 R10, [R1+0x11e8] ;  /* 0x0011e800010a7983 */ /* 0x001ee80000300a00 */
[----:B------:R-:W5:Y:S01]  /*37790*/  LDL.LU R22, [R1+0xfdc] ;  /* 0x000fdc0001167983 */ /* 0x000f620000300800 */
[----:B----4-:R-:W-:-:S03]  /*377a0*/  ISETP.GE.AND P4, PT, R7, c[0x0][0x17c], PT ;  /* 0x00005f0007007a0c */ /* 0x010fc60003f86270 */
[----:B------:R-:W4:Y:S01]  /*377b0*/  LDL.LU R7, [R1+0xfd8] ;  /* 0x000fd80001077983 */ /* 0x000f220000300800 */
[----:B------:R-:W-:Y:S01]  /*377c0*/  ISETP.LT.AND P5, PT, R6, c[0x0][0x178], !P5 ;  /* 0x00005e0006007a0c */ /* 0x000fe20006fa1270 */
[----:B------:R-:W-:Y:S01]  /*377d0*/  IMAD.WIDE R26, R4, 0x2, R24 ;  /* 0x00000002041a7825 */ /* 0x000fe200078e0218 */
[----:B------:R-:W-:Y:S02]  /*377e0*/  ISETP.LT.AND P6, PT, R5, c[0x0][0x178], !P2 ;  /* 0x00005e0005007a0c */ /* 0x000fe400057c1270 */
[----:B------:R-:W-:Y:S02]  /*377f0*/  ISETP.LT.AND P2, PT, R6, c[0x0][0x178], !P2 ;  /* 0x00005e0006007a0c */ /* 0x000fe40005741270 */
[----:B------:R-:W-:-:S05]  /*37800*/  IADD3 R0, R4, c[0x0][0x198], RZ ;  /* 0x0000660004007a10 */ /* 0x000fca0007ffe0ff */
[----:B------:R-:W-:Y:S02]  /*37810*/  IMAD.WIDE R28, R0, 0x2, R2 ;  /* 0x00000002001c7825 */ /* 0x000fe400078e0202 */
[----:B------:R0:W-:Y:S01]  /*37820*/  @P5 STG.E.U16 [R26.64], R8 ;  /* 0x000000081a005986 */ /* 0x0001e2000c101506 */
[----:B------:R-:W-:Y:S02]  /*37830*/  ISETP.LT.AND P5, PT, R5, c[0x0][0x178], !P3 ;  /* 0x00005e0005007a0c */ /* 0x000fe40005fa1270 */
[----:B------:R-:W-:Y:S02]  /*37840*/  ISETP.LT.AND P3, PT, R6, c[0x0][0x178], !P3 ;  /* 0x00005e0006007a0c */ /* 0x000fe40005f61270 */
[----:B------:R-:W-:Y:S01]  /*37850*/  IADD3 R4, R0, c[0x0][0x198], RZ ;  /* 0x0000660000047a10 */ /* 0x000fe20007ffe0ff */
[----:B--2---:R1:W-:Y:S01]  /*37860*/  @P6 STG.E.U16 [R28.64], R23 ;  /* 0x000000171c006986 */ /* 0x0043e2000c101506 */
[----:B------:R-:W-:Y:S01]  /*37870*/  ISETP.GE.AND P0, PT, R20, c[0x0][0x17c], PT ;  /* 0x00005f0014007a0c */ /* 0x000fe20003f06270 */
[----:B0-----:R-:W-:Y:S01]  /*37880*/  IMAD.WIDE R26, R0, 0x2, R24 ;  /* 0x00000002001a7825 */ /* 0x001fe200078e0218 */
[----:B------:R-:W-:-:S02]  /*37890*/  PRMT R8, R21, 0x7632, R8 ;  /* 0x0000763215087816 */ /* 0x000fc40000000008 */
[----:B------:R-:W-:Y:S02]  /*378a0*/  PRMT R12, R23, 0x7632, R12 ;  /* 0x00007632170c7816 */ /* 0x000fe4000000000c */
[----:B------:R0:W-:Y:S01]  /*378b0*/  @P2 STG.E.U16 [R26.64], R21 ;  /* 0x000000151a002986 */ /* 0x0001e2000c101506 */
[----:B------:R-:W-:Y:S02]  /*378c0*/  ISETP.LT.AND P6, PT, R5, c[0x0][0x178], !P1 ;  /* 0x00005e0005007a0c */ /* 0x000fe40004fc1270 */
[----:B------:R-:W-:Y:S01]  /*378d0*/  ISETP.LT.AND P1, PT, R6, c[0x0][0x178], !P1 ;  /* 0x00005e0006007a0c */ /* 0x000fe20004f21270 */
[----:B------:R-:W2:Y:S04]  /*378e0*/  LDL.LU R5, [R1+0x11e0] ;  /* 0x0011e00001057983 */ /* 0x000ea80000300800 */
[----:B-1----:R-:W2:Y:S01]  /*378f0*/  LDL.LU R23, [R1+0x1b4] ;  /* 0x0001b40001177983 */ /* 0x002ea20000300800 */
[----:B0-----:R-:W-:-:S03]  /*37900*/  IMAD.WIDE R20, R4, 0x2, R2 ;  /* 0x0000000204147825 */ /* 0x001fc600078e0202 */
[----:B------:R-:W2:Y:S01]  /*37910*/  LDL.LU R6, [R1+0x11dc] ;  /* 0x0011dc0001067983 */ /* 0x000ea20000300800 */
[----:B------:R-:W-:-:S03]  /*37920*/  IMAD.WIDE R26, R4, 0x2, R24 ;  /* 0x00000002041a7825 */ /* 0x000fc600078e0218 */
[----:B------:R-:W-:Y:S01]  /*37930*/  @P5 STG.E.U16 [R20.64], R12 ;  /* 0x0000000c14005986 */ /* 0x000fe2000c101506 */
[----:B-----5:R-:W-:-:S03]  /*37940*/  ISETP.GE.AND P2, PT, R22, c[0x0][0x17c], PT ;  /* 0x00005f0016007a0c */ /* 0x020fc60003f46270 */
[----:B------:R0:W-:Y:S04]  /*37950*/  @P3 STG.E.U16 [R26.64], R8 ;  /* 0x000000081a003986 */ /* 0x0001e8000c101506 */
[----:B------:R-:W5:Y:S01]  /*37960*/  LDL.LU R22, [R1+0xfe4] ;  /* 0x000fe40001167983 */ /* 0x000f620000300800 */
[----:B----4-:R-:W-:-:S03]  /*37970*/  ISETP.GE.AND P5, PT, R7, c[0x0][0x17c], PT ;  /* 0x00005f0007007a0c */ /* 0x010fc60003fa6270 */
[----:B------:R-:W4:Y:S04]  /*37980*/  LDL.LU R7, [R1+0xfe0] ;  /* 0x000fe00001077983 */ /* 0x000f280000300800 */
[----:B0-----:R-:W2:Y:S01]  /*37990*/  LDL.LU R27, [R1+0x1c4] ;  /* 0x0001c400011b7983 */ /* 0x001ea20000300800 */
[----:B------:R-:W-:-:S05]  /*379a0*/  IADD3 R0, R4, c[0x0][0x198], RZ ;  /* 0x0000660004007a10 */ /* 0x000fca0007ffe0ff */
[----:B------:R-:W-:-:S05]  /*379b0*/  IMAD.WIDE R28, R0, 0x2, R2 ;  /* 0x00000002001c7825 */ /* 0x000fca00078e0202 */
[----:B--2---:R0:W-:Y:S04]  /*379c0*/  @P6 STG.E.U16 [R28.64], R27 ;  /* 0x0000001b1c006986 */ /* 0x0041e8000c101506 */
[----:B0-----:R-:W2:Y:S04]  /*379d0*/  LDL R29, [R1+0x758] ;  /* 0x00075800011d7983 */ /* 0x001ea80000100800 */
[----:B------:R0:W-:Y:S04]  /*379e0*/  STL [R1+0x11cc], R28 ;  /* 0x0011cc1c01007387 */ /* 0x0001e80000100800 */
[----:B0-----:R-:W2:Y:S01]  /*379f0*/  LDL R28, [R1+0x754] ;  /* 0x00075400011c7983 */ /* 0x001ea20000100800 */
[C---:B------:R-:W-:Y:S01]  /*37a00*/  IMAD.WIDE R20, R0.reuse, 0x2, R24 ;  /* 0x0000000200147825 */ /* 0x040fe200078e0218 */
[----:B------:R-:W-:-:S02]  /*37a10*/  IADD3 R4, R0, c[0x0][0x198], RZ ;  /* 0x0000660000047a10 */ /* 0x000fc40007ffe0ff */
[----:B------:R-:W-:Y:S02]  /*37a20*/  PRMT R12, R9, 0x7632, R12 ;  /* 0x00007632090c7816 */ /* 0x000fe4000000000c */
[----:B------:R0:W-:Y:S01]  /*37a30*/  @P1 STG.E.U16 [R20.64], R9 ;  /* 0x0000000914001986 */ /* 0x0001e2000c101506 */
[----:B------:R-:W-:Y:S02]  /*37a40*/  PRMT R16, R27, 0x7632, R16 ;  /* 0x000076321b107816 */ /* 0x000fe40000000010 */
[----:B-----5:R-:W-:Y:S01]  /*37a50*/  ISETP.GE.AND P1, PT, R22, c[0x0][0x17c], PT ;  /* 0x00005f0016007a0c */ /* 0x020fe20003f26270 */
[----:B0-----:R-:W-:Y:S01]  /*37a60*/  IMAD.WIDE R8, R4, 0x2, R2 ;  /* 0x0000000204087825 */ /* 0x001fe200078e0202 */
[----:B--2---:R-:W-:-:S13]  /*37a70*/  ISETP.LT.AND P3, PT, R28, c[0x0][0x178], !P0 ;  /* 0x00005e001c007a0c */ /* 0x004fda0004761270 */
[----:B------:R0:W-:Y:S01]  /*37a80*/  @P3 STG.E.U16 [R8.64], R16 ;  /* 0x0000001008003986 */ /* 0x0001e2000c101506 */
[----:B----4-:R-:W-:-:S03]  /*37a90*/  ISETP.GE.AND P3, PT, R7, c[0x0][0x17c], PT ;  /* 0x00005f0007007a0c */ /* 0x010fc60003f66270 */
[----:B------:R-:W2:Y:S04]  /*37aa0*/  LDL.LU R7, [R1+0xfec] ;  /* 0x000fec0001077983 */ /* 0x000ea80000300800 */
[----:B------:R-:W4:Y:S01]  /*37ab0*/  LDL.LU R22, [R1+0xfe8] ;  /* 0x000fe80001167983 */ /* 0x000f220000300800 */
[C---:B------:R-:W-:Y:S01]  /*37ac0*/  ISETP.LT.AND P0, PT, R29.reuse, c[0x0][0x178], !P0 ;  /* 0x00005e001d007a0c */ /* 0x040fe20004701270 */
[----:B------:R-:W-:Y:S01]  /*37ad0*/  IMAD.WIDE R20, R4, 0x2, R24 ;  /* 0x0000000204147825 */ /* 0x000fe200078e0218 */
[----:B------:R-:W-:Y:S02]  /*37ae0*/  ISETP.LT.AND P6, PT, R28, c[0x0][0x178], !P4 ;  /* 0x00005e001c007a0c */ /* 0x000fe400067c1270 */
[----:B------:R-:W-:Y:S02]  /*37af0*/  ISETP.LT.AND P4, PT, R29, c[0x0][0x178], !P4 ;  /* 0x00005e001d007a0c */ /* 0x000fe40006781270 */
[----:B------:R-:W-:-:S05]  /*37b00*/  IADD3 R0, R4, c[0x0][0x198], RZ ;  /* 0x0000660004007a10 */ /* 0x000fca0007ffe0ff */
[----:B------:R-:W-:Y:S02]  /*37b10*/  IMAD.WIDE R26, R0, 0x2, R2 ;  /* 0x00000002001a7825 */ /* 0x000fe400078e0202 */
[----:B------:R-:W-:Y:S01]  /*37b20*/  @P0 STG.E.U16 [R20.64], R12 ;  /* 0x0000000c14000986 */ /* 0x000fe2000c101506 */
[----:B------:R-:W-:Y:S01]  /*37b30*/  ISETP.LT.AND P0, PT, R28, c[0x0][0x178], !P2 ;  /* 0x00005e001c007a0c */ /* 0x000fe20005701270 */
[C---:B0-----:R-:W-:Y:S01]  /*37b40*/  IMAD.WIDE R8, R0.reuse, 0x2, R24 ;  /* 0x0000000200087825 */ /* 0x041fe200078e0218 */
[----:B------:R-:W-:Y:S02]  /*37b50*/  ISETP.LT.AND P2, PT, R29, c[0x0][0x178], !P2 ;  /* 0x00005e001d007a0c */ /* 0x000fe40005741270 */
[----:B------:R-:W-:Y:S01]  /*37b60*/  IADD3 R4, R0, c[0x0][0x198], RZ ;  /* 0x0000660000047a10 */ /* 0x000fe20007ffe0ff */
[----:B------:R0:W-:Y:S01]  /*37b70*/  @P6 STG.E.U16 [R26.64], R23 ;  /* 0x000000171a006986 */ /* 0x0001e2000c101506 */
[----:B------:R-:W-:-:S03]  /*37b80*/  PRMT R16, R13, 0x7632, R16 ;  /* 0x000076320d107816 */ /* 0x000fc60000000010 */
[----:B------:R1:W-:Y:S01]  /*37b90*/  @P4 STG.E.U16 [R8.64], R13 ;  /* 0x0000000d08004986 */ /* 0x0003e2000c101506 */
[----:B0-----:R-:W-:-:S03]  /*37ba0*/  PRMT R26, R23, 0x7632, R26 ;  /* 0x00007632171a7816 */ /* 0x001fc6000000001a */
[----:B------:R-:W5:Y:S01]  /*37bb0*/  LDL.LU R27, [R1+0x14] ;  /* 0x00001400011b7983 */ /* 0x000f620000300800 */
[----:B-1----:R-:W-:-:S03]  /*37bc0*/  IMAD.WIDE R8, R4, 0x2, R2 ;  /* 0x0000000204087825 */ /* 0x002fc600078e0202 */
[----:B------:R-:W3:Y:S01]  /*37bd0*/  LDL.LU R23, [R1+0x204] ;  /* 0x0002040001177983 */ /* 0x000ee20000300800 */
[----:B------:R-:W-:-:S03]  /*37be0*/  IMAD.WIDE R12, R4, 0x2, R24 ;  /* 0x00000002040c7825 */ /* 0x000fc600078e0218 */
[----:B------:R0:W-:Y:S04]  /*37bf0*/  @P0 STG.E.U16 [R8.64], R26 ;  /* 0x0000001a08000986 */ /* 0x0001e8000c101506 */
[----:B------:R1:W-:Y:S01]  /*37c00*/  @P2 STG.E.U16 [R12.64], R16 ;  /* 0x000000100c002986 */ /* 0x0003e2000c101506 */
[----:B--2---:R-:W-:-:S03]  /*37c10*/  ISETP.GE.AND P4, PT, R7, c[0x0][0x17c], PT ;  /* 0x00005f0007007a0c */ /* 0x004fc60003f86270 */
[----:B------:R-:W2:Y:S01]  /*37c20*/  LDL.LU R7, [R1+0x11d8] ;  /* 0x0011d80001077983 */ /* 0x000ea20000300800 */
[----:B----4-:R-:W-:-:S03]  /*37c30*/  ISETP.GE.AND P0, PT, R22, c[0x0][0x17c], PT ;  /* 0x00005f0016007a0c */ /* 0x010fc60003f06270 */
[----:B0-----:R-:W4:Y:S04]  /*37c40*/  LDL.LU R26, [R1+0xff4] ;  /* 0x000ff400011a7983 */ /* 0x001f280000300800 */
[----:B------:R-:W2:Y:S04]  /*37c50*/  LDL.LU R22, [R1+0xff0] ;  /* 0x000ff00001167983 */ /* 0x000ea80000300800 */
[----:B-1----:R-:W2:Y:S01]  /*37c60*/  LDL.LU R13, [R1+0x214] ;  /* 0x00021400010d7983 */ /* 0x002ea20000300800 */
[----:B------:R-:W-:Y:S02]  /*37c70*/  ISETP.LT.AND P6, PT, R28, c[0x0][0x178], !P5 ;  /* 0x00005e001c007a0c */ /* 0x000fe40006fc1270 */
[----:B------:R-:W-:-:S02]  /*37c80*/  ISETP.LT.AND P5, PT, R29, c[0x0][0x178], !P5 ;  /* 0x00005e001d007a0c */ /* 0x000fc40006fa1270 */
[----:B------:R-:W-:Y:S02]  /*37c90*/  IADD3 R0, R4, c[0x0][0x198], RZ ;  /* 0x0000660004007a10 */ /* 0x000fe40007ffe0ff */
[----:B------:R-:W-:-:S03]  /*37ca0*/  ISETP.LT.AND P2, PT, R28, c[0x0][0x178], !P1 ;  /* 0x00005e001c007a0c */ /* 0x000fc60004f41270 */
[C---:B------:R-:W-:Y:S01]  /*37cb0*/  IMAD.WIDE R20, R0.reuse, 0x2, R2 ;  /* 0x0000000200147825 */ /* 0x040fe200078e0202 */
[----:B------:R-:W-:-:S03]  /*37cc0*/  IADD3 R12, R0, c[0x0][0x198], RZ ;  /* 0x00006600000c7a10 */ /* 0x000fc60007ffe0ff */
[----:B------:R-:W-:Y:S01]  /*37cd0*/  IMAD.WIDE R8, R0, 0x2, R24 ;  /* 0x0000000200087825 */ /* 0x000fe200078e0218 */
[----:B-----5:R-:W-:Y:S02]  /*37ce0*/  PRMT R4, R27, 0x7632, R4 ;  /* 0x000076321b047816 */ /* 0x020fe40000000004 */
[----:B------:R-:W-:Y:S01]  /*37cf0*/  ISETP.LT.AND P1, PT, R29, c[0x0][0x178], !P1 ;  /* 0x00005e001d007a0c */ /* 0x000fe20004f21270 */
[----:B--2---:R-:W-:Y:S01]  /*37d00*/  @P6 STG.E.U16 [R20.64], R13 ;  /* 0x0000000d14006986 */ /* 0x004fe2000c101506 */
[----:B------:R-:W-:-:S03]  /*37d10*/  PRMT R16, R13, 0x7632, R16 ;  /* 0x000076320d107816 */ /* 0x000fc60000000010 */
[----:B------:R0:W-:Y:S01]  /*37d20*/  @P5 STG.E.U16 [R8.64], R27 ;  /* 0x0000001b08005986 */ /* 0x0001e2000c101506 */
[----:B----4-:R-:W-:-:S03]  /*37d30*/  ISETP.GE.AND P5, PT, R26, c[0x0][0x17c], PT ;  /* 0x00005f001a007a0c */ /* 0x010fc60003fa6270 */
[----:B------:R-:W2:Y:S01]  /*37d40*/  LDL.LU R26, [R1+0x34] ;  /* 0x00003400011a7983 */ /* 0x000ea20000300800 */
[----:B0-----:R-:W-:-:S03]  /*37d50*/  IMAD.WIDE R8, R12, 0x2, R2 ;  /* 0x000000020c087825 */ /* 0x001fc600078e0202 */
[----:B------:R-:W4:Y:S04]  /*37d60*/  LDL.LU R27, [R1+0xffc] ;  /* 0x000ffc00011b7983 */ /* 0x000f280000300800 */
[----:B------:R0:W-:Y:S01]  /*37d70*/  @P2 STG.E.U16 [R8.64], R16 ;  /* 0x0000001008002986 */ /* 0x0001e2000c101506 */
[----:B------:R-:W-:-:S03]  /*37d80*/  ISETP.GE.AND P2, PT, R22, c[0x0][0x17c], PT ;  /* 0x00005f0016007a0c */ /* 0x000fc60003f46270 */
[----:B------:R-:W5:Y:S01]  /*37d90*/  LDL.LU R22, [R1+0xff8] ;  /* 0x000ff80001167983 */ /* 0x000f620000300800 */
[----:B------:R-:W-:Y:S02]  /*37da0*/  ISETP.LT.AND P6, PT, R28, c[0x0][0x178], !P3 ;  /* 0x00005e001c007a0c */ /* 0x000fe40005fc1270 */
[C---:B------:R-:W-:Y:S01]  /*37db0*/  IADD3 R0, R12.reuse, c[0x0][0x198], RZ ;  /* 0x000066000c007a10 */ /* 0x040fe20007ffe0ff */
[----:B------:R-:W-:Y:S01]  /*37dc0*/  IMAD.WIDE R12, R12, 0x2, R24 ;  /* 0x000000020c0c7825 */ /* 0x000fe200078e0218 */
[----:B------:R-:W-:-:S04]  /*37dd0*/  ISETP.LT.AND P3, PT, R29, c[0x0][0x178], !P3 ;  /* 0x00005e001d007a0c */ /* 0x000fc80005f61270 */
[----:B------:R1:W-:Y:S01]  /*37de0*/  @P1 STG.E.U16 [R12.64], R4 ;  /* 0x000000040c001986 */ /* 0x0003e2000c101506 */
[----:B------:R-:W-:Y:S01]  /*37df0*/  ISETP.LT.AND P1, PT, R28, c[0x0][0x178], !P4 ;  /* 0x00005e001c007a0c */ /* 0x000fe20006721270 */
[----:B------:R-:W-:-:S04]  /*37e00*/  IMAD.WIDE R20, R0, 0x2, R2 ;  /* 0x0000000200147825 */ /* 0x000fc800078e0202 */
[C---:B0-----:R-:W-:Y:S01]  /*37e10*/  IMAD.WIDE R8, R0.reuse, 0x2, R24 ;  /* 0x0000000200087825 */ /* 0x041fe200078e0218 */
[----:B---3--:R0:W-:Y:S01]  /*37e20*/  @P6 STG.E.U16 [R20.64], R23 ;  /* 0x0000001714006986 */ /* 0x0081e2000c101506 */
[----:B-1----:R-:W-:-:S03]  /*37e30*/  IADD3 R12, R0, c[0x0][0x198], RZ ;  /* 0x00006600000c7a10 */ /* 0x002fc60007ffe0ff */
[----:B------:R1:W-:Y:S01]  /*37e40*/  @P3 STG.E.U16 [R8.64], R5 ;  /* 0x0000000508003986 */ /* 0x0003e2000c101506 */
[----:B------:R-:W-:Y:S02]  /*37e50*/  PRMT R16, R23, 0x7632, R16 ;  /* 0x0000763217107816 */ /* 0x000fe40000000010 */
[----:B0-----:R-:W-:Y:S01]  /*37e60*/  PRMT R20, R5, 0x7632, R20 ;  /* 0x0000763205147816 */ /* 0x001fe20000000014 */
[----:B------:R-:W3:Y:S01]  /*37e70*/  LDL.LU R23, [R1+0x224] ;  /* 0x0002240001177983 */ /* 0x000ee20000300800 */
[----:B-1----:R-:W-:-:S05]  /*37e80*/  IMAD.WIDE R4, R12, 0x2, R2 ;  /* 0x000000020c047825 */ /* 0x002fca00078e0202 */
[----:B------:R0:W-:Y:S04]  /*37e90*/  @P1 STG.E.U16 [R4.64], R16 ;  /* 0x0000001004001986 */ /* 0x0001e8000c101506 */
[----:B0-----:R-:W3:Y:S01]  /*37ea0*/  LDL.LU R16, [R1+0x1f4] ;  /* 0x0001f40001107983 */ /* 0x001ee20000300800 */
[----:B----4-:R-:W-:-:S03]  /*37eb0*/  ISETP.GE.AND P3, PT, R27, c[0x0][0x17c], PT ;  /* 0x00005f001b007a0c */ /* 0x010fc60003f66270 */
[----:B------:R-:W4:Y:S01]  /*37ec0*/  LDL.LU R27, [R1+0x1004] ;  /* 0x00100400011b7983 */ /* 0x000f220000300800 */
[----:B-----5:R-:W-:-:S03]  /*37ed0*/  ISETP.GE.AND P1, PT, R22, c[0x0][0x17c], PT ;  /* 0x00005f0016007a0c */ /* 0x020fc60003f26270 */
[----:B------:R-:W5:Y:S01]  /*37ee0*/  LDL.LU R22, [R1+0x1000] ;  /* 0x0010000001167983 */ /* 0x000f620000300800 */
[C---:B------:R-:W-:Y:S01]  /*37ef0*/  ISETP.LT.AND P4, PT, R29.reuse, c[0x0][0x178], !P4 ;  /* 0x00005e001d007a0c */ /* 0x040fe20006781270 */
[----:B------:R-:W-:Y:S01]  /*37f00*/  IMAD.WIDE R8, R12, 0x2, R24 ;  /* 0x000000020c087825 */ /* 0x000fe200078e0218 */
[----:B------:R-:W-:Y:S02]  /*37f10*/  ISETP.LT.AND P6, PT, R28, c[0x0][0x178], !P0 ;  /* 0x00005e001c007a0c */ /* 0x000fe400047c1270 */
[----:B------:R-:W-:Y:S02]  /*37f20*/  ISETP.LT.AND P0, PT, R29, c[0x0][0x178], !P0 ;  /* 0x00005e001d007a0c */ /* 0x000fe40004701270 */
[----:B------:R-:W-:-:S05]  /*37f30*/  IADD3 R0, R12, c[0x0][0x198], RZ ;  /* 0x000066000c007a10 */ /* 0x000fca0007ffe0ff */
[----:B------:R-:W-:Y:S02]  /*37f40*/  IMAD.WIDE R12, R0, 0x2, R2 ;  /* 0x00000002000c7825 */ /* 0x000fe400078e0202 */
[----:B------:R0:W-:Y:S01]  /*37f50*/  @P4 STG.E.U16 [R8.64], R20 ;  /* 0x0000001408004986 */ /* 0x0001e2000c101506 */
[----:B------:R-:W-:Y:S01]  /*37f60*/  ISETP.LT.AND P4, PT, R28, c[0x0][0x178], !P5 ;  /* 0x00005e001c007a0c */ /* 0x000fe20006f81270 */
[C---:B------:R-:W-:Y:S01]  /*37f70*/  IMAD.WIDE R4, R0.reuse, 0x2, R24 ;  /* 0x0000000200047825 */ /* 0x040fe200078e0218 */
[----:B0-----:R-:W-:Y:S02]  /*37f80*/  IADD3 R8, R0, c[0x0][0x198], RZ ;  /* 0x0000660000087a10 */ /* 0x001fe40007ffe0ff */
[----:B--2---:R-:W-:Y:S01]  /*37f90*/  PRMT R20, R26, 0x7632, R20 ;  /* 0x000076321a147816 */ /* 0x004fe20000000014 */
[----:B---3--:R-:W-:Y:S01]  /*37fa0*/  @P6 STG.E.U16 [R12.64], R16 ;  /* 0x000000100c006986 */ /* 0x008fe2000c101506 */
[----:B------:R-:W-:-:S03]  /*37fb0*/  PRMT R0, R16, 0x7632, R0 ;  /* 0x0000763210007816 */ /* 0x000fc60000000000 */
[----:B------:R0:W-:Y:S02]  /*37fc0*/  @P0 STG.E.U16 [R4.64], R26 ;  /* 0x0000001a04000986 */ /* 0x0001e4000c101506 */
[----:B0-----:R-:W-:Y:S02]  /*37fd0*/  IMAD.WIDE R4, R8, 0x2, R2 ;  /* 0x0000000208047825 */ /* 0x001fe400078e0202 */
[----:B------:R-:W2:Y:S04]  /*37fe0*/  LDL.LU R26, [R1+0x198] ;  /* 0x00019800011a7983 */ /* 0x000ea80000300800 */
[----:B------:R0:W-:Y:S01]  /*37ff0*/  @P4 STG.E.U16 [R4.64], R0 ;  /* 0x0000000004004986 */ /* 0x0001e2000c101506 */
[----:B----4-:R-:W-:-:S03]  /*38000*/  ISETP.GE.AND P0, PT, R27, c[0x0][0x17c], PT ;  /* 0x00005f001b007a0c */ /* 0x010fc60003f06270 */
[----:B------:R-:W3:Y:S01]  /*38010*/  LDL.LU R27, [R1+0x100c] ;  /* 0x00100c00011b7983 */ /* 0x000ee20000300800 */
[----:B-----5:R-:W-:-:S03]  /*38020*/  ISETP.GE.AND P4, PT, R22, c[0x0][0x17c], PT ;  /* 0x00005f0016007a0c */ /* 0x020fc60003f86270 */
[----:B------:R-:W4:Y:S01]  /*38030*/  LDL.LU R22, [R1+0x1008] ;  /* 0x0010080001167983 */ /* 0x000f220000300800 */
[C---:B------:R-:W-:Y:S02]  /*38040*/  ISETP.LT.AND P5, PT, R29.reuse, c[0x0][0x178], !P5 ;  /* 0x00005e001d007a0c */ /* 0x040fe40006fa1270 */
[----:B------:R-:W-:Y:S02]  /*38050*/  ISETP.LT.AND P6, PT, R28, c[0x0][0x178], !P2 ;  /* 0x00005e001c007a0c */ /* 0x000fe400057c1270 */
[C---:B------:R-:W-:Y:S01]  /*38060*/  IADD3 R16, R8.reuse, c[0x0][0x198], RZ ;  /* 0x0000660008107a10 */ /* 0x040fe20007ffe0ff */
[----:B------:R-:W-:Y:S01]  /*38070*/  IMAD.WIDE R8, R8, 0x2, R24 ;  /* 0x0000000208087825 */ /* 0x000fe200078e0218 */
[----:B------:R-:W-:-:S03]  /*38080*/  ISETP.LT.AND P2, PT, R29, c[0x0][0x178], !P2 ;  /* 0x00005e001d007a0c */ /* 0x000fc60005741270 */
[----:B------:R-:W-:-:S04]  /*38090*/  IMAD.WIDE R12, R16, 0x2, R2 ;  /* 0x00000002100c7825 */ /* 0x000fc800078e0202 */
[----:B------:R1:W-:Y:S01]  /*380a0*/  @P5 STG.E.U16 [R8.64], R20 ;  /* 0x0000001408005986 */ /* 0x0003e2000c101506 */
[----:B------:R-:W-:Y:S01]  /*380b0*/  ISETP.LT.AND P5, PT, R28, c[0x0][0x178], !P3 ;  /* 0x00005e001c007a0c */ /* 0x000fe20005fa1270 */
[C---:B0-----:R-:W-:Y:S01]  /*380c0*/  IMAD.WIDE R4, R16.reuse, 0x2, R24 ;  /* 0x0000000210047825 */ /* 0x041fe200078e0218 */
[----:B------:R-:W-:Y:S01]  /*380d0*/  ISETP.LT.AND P3, PT, R29, c[0x0][0x178], !P3 ;  /* 0x00005e001d007a0c */ /* 0x000fe20005f61270 */
[----:B------:R0:W-:Y:S04]  /*380e0*/  @P6 STG.E.U16 [R12.64], R23 ;  /* 0x000000170c006986 */ /* 0x0001e8000c101506 */
[----:B------:R5:W-:Y:S01]  /*380f0*/  @P2 STG.E.U16 [R4.64], R17 ;  /* 0x0000001104002986 */ /* 0x000be2000c101506 */
[----:B-1----:R-:W-:Y:S02]  /*38100*/  IADD3 R8, R16, c[0x0][0x198], RZ ;  /* 0x0000660010087a10 */ /* 0x002fe40007ffe0ff */
[----:B------:R-:W-:-:S02]  /*38110*/  PRMT R16, R23, 0x7632, R16 ;  /* 0x0000763217107816 */ /* 0x000fc40000000010 */
[C---:B------:R-:W-:Y:S01]  /*38120*/  IADD3 R0, R8.reuse, c[0x0][0x198], RZ ;  /* 0x0000660008007a10 */ /* 0x040fe20007ffe0ff */
[----:B0-----:R-:W2:Y:S01]  /*38130*/  LDL.LU R23, [R1+0x1a8] ;  /* 0x0001a80001177983 */ /* 0x001ea20000300800 */
[----:B-----5:R-:W-:Y:S01]  /*38140*/  IMAD.WIDE R4, R8, 0x2, R2 ;  /* 0x0000000208047825 */ /* 0x020fe200078e0202 */
[----:B------:R-:W-:-:S03]  /*38150*/  PRMT R17, R17, 0x7632, R17 ;  /* 0x0000763211117816 */ /* 0x000fc60000000011 */
[----:B------:R-:W-:Y:S01]  /*38160*/  IMAD.WIDE R8, R8, 0x2, R24 ;  /* 0x0000000208087825 */ /* 0x000fe200078e0218 */
[----:B------:R-:W-:Y:S04]  /*38170*/  @P5 STG.E.U16 [R4.64], R16 ;  /* 0x0000001004005986 */ /* 0x000fe8000c101506 */
[----:B------:R0:W-:Y:S01]  /*38180*/  @P3 STG.E.U16 [R8.64], R17 ;  /* 0x0000001108003986 */ /* 0x0001e2000c101506 */
[----:B---3--:R-:W-:Y:S02]  /*38190*/  ISETP.GE.AND P2, PT, R27, c[0x0][0x17c], PT ;  /* 0x00005f001b007a0c */ /* 0x008fe40003f46270 */
[----:B----4-:R-:W-:Y:S02]  /*381a0*/  ISETP.GE.AND P5, PT, R22, c[0x0][0x17c], PT ;  /* 0x00005f0016007a0c */ /* 0x010fe40003fa6270 */
[----:B------:R-:W3:Y:S04]  /*381b0*/  LDL.LU R22, [R1+0x1014] ;  /* 0x0010140001167983 */ /* 0x000ee80000300800 */
[----:B------:R-:W4:Y:S04]  /*381c0*/  LDL.LU R27, [R1+0x1010] ;  /* 0x00101000011b7983 */ /* 0x000f280000300800 */
[----:B0-----:R-:W5:Y:S01]  /*381d0*/  LDL.LU R9, [R1+0x28] ;  /* 0x0000280001097983 */ /* 0x001f620000300800 */
[----:B------:R-:W-:-:S02]  /*381e0*/  ISETP.LT.AND P6, PT, R28, c[0x0][0x178], !P1 ;  /* 0x00005e001c007a0c */ /* 0x000fc40004fc1270 */
[----:B------:R-:W-:Y:S01]  /*381f0*/  ISETP.LT.AND P1, PT, R29, c[0x0][0x178], !P1 ;  /* 0x00005e001d007a0c */ /* 0x000fe20004f21270 */
[----:B------:R-:W-:-:S04]  /*38200*/  IMAD.WIDE R12, R0, 0x2, R2 ;  /* 0x00000002000c7825 */ /* 0x000fc800078e0202 */
[----:B------:R-:W-:Y:S01]  /*38210*/  IMAD.WIDE R4, R0, 0x2, R24 ;  /* 0x0000000200047825 */ /* 0x000fe200078e0218 */
[----:B--2---:R-:W-:-:S05]  /*38220*/  PRMT R16, R26, 0x7632, R16 ;  /* 0x000076321a107816 */ /* 0x004fca0000000010 */
[----:B------:R0:W-:Y:S04]  /*38230*/  @P6 STG.E.U16 [R12.64], R26 ;  /* 0x0000001a0c006986 */ /* 0x0001e8000c101506 */
[----:B0-----:R-:W2:Y:S04]  /*38240*/  LDL.LU R26, [R1+0x1c8] ;  /* 0x0001c800011a7983 */ /* 0x001ea80000300800 */
[----:B-----5:R0:W-:Y:S01]  /*38250*/  @P1 STG.E.U16 [R4.64], R9 ;  /* 0x0000000904001986 */ /* 0x0201e2000c101506 */
[----:B---3--:R-:W-:-:S03]  /*38260*/  ISETP.GE.AND P1, PT, R22, c[0x0][0x17c], PT ;  /* 0x00005f0016007a0c */ /* 0x008fc60003f26270 */
[----:B------:R-:W3:Y:S01]  /*38270*/  LDL.LU R22, [R1+0x11d4] ;  /* 0x0011d40001167983 */ /* 0x000ee20000300800 */
[----:B------:R-:W-:Y:S02]  /*38280*/  ISETP.LT.AND P3, PT, R28, c[0x0][0x178], !P0 ;  /* 0x00005e001c007a0c */ /* 0x000fe40004761270 */
[----:B------:R-:W-:Y:S02]  /*38290*/  IADD3 R8, R0, c[0x0][0x198], RZ ;  /* 0x0000660000087a10 */ /* 0x000fe40007ffe0ff */
[C---:B------:R-:W-:Y:S02]  /*382a0*/  ISETP.LT.AND P0, PT, R29.reuse, c[0x0][0x178], !P0 ;  /* 0x00005e001d007a0c */ /* 0x040fe40004701270 */
[----:B------:R-:W-:Y:S02]  /*382b0*/  ISETP.LT.AND P6, PT, R28, c[0x0][0x178], !P4 ;  /* 0x00005e001c007a0c */ /* 0x000fe400067c1270 */
[----:B------:R-:W-:Y:S01]  /*382c0*/  ISETP.LT.AND P4, PT, R29, c[0x0][0x178], !P4 ;  /* 0x00005e001d007a0c */ /* 0x000fe20006781270 */
[C---:B0-----:R-:W-:Y:S01]  /*382d0*/  IMAD.WIDE R4, R8.reuse, 0x2, R2 ;  /* 0x0000000208047825 */ /* 0x041fe200078e0202 */
[----:B------:R-:W-:-:S02]  /*382e0*/  IADD3 R0, R8, c[0x0][0x198], RZ ;  /* 0x0000660008007a10 */ /* 0x000fc40007ffe0ff */
[----:B------:R-:W-:Y:S01]  /*382f0*/  PRMT R17, R9, 0x7632, R17 ;  /* 0x0000763209117816 */ /* 0x000fe20000000011 */
[----:B------:R-:W-:Y:S01]  /*38300*/  IMAD.WIDE R8, R8, 0x2, R24 ;  /* 0x0000000208087825 */ /* 0x000fe200078e0218 */
[----:B------:R0:W-:Y:S03]  /*38310*/  @P3 STG.E.U16 [R4.64], R16 ;  /* 0x0000001004003986 */ /* 0x0001e6000c101506 */
[C---:B------:R-:W-:Y:S01]  /*38320*/  IMAD.WIDE R12, R0.reuse, 0x2, R2 ;  /* 0x00000002000c7825 */ /* 0x040fe200078e0202 */
[----:B----4-:R-:W-:Y:S01]  /*38330*/  ISETP.GE.AND P3, PT, R27, c[0x0][0x17c], PT ;  /* 0x00005f001b007a0c */ /* 0x010fe20003f66270 */
[----:B------:R-:W-:Y:S04]  /*38340*/  @P0 STG.E.U16 [R8.64], R17 ;  /* 0x0000001108000986 */ /* 0x000fe8000c101506 */
[----:B------:R-:W4:Y:S01]  /*38350*/  LDL.LU R27, [R1+0x1018] ;  /* 0x00101800011b7983 */ /* 0x000f220000300800 */
[----:B0-----:R-:W-:-:S03]  /*38360*/  IMAD.WIDE R4, R0, 0x2, R24 ;  /* 0x0000000200047825 */ /* 0x001fc600078e0218 */
[----:B------:R0:W-:Y:S01]  /*38370*/  @P6 STG.E.U16 [R12.64], R23 ;  /* 0x000000170c006986 */ /* 0x0001e2000c101506 */
[----:B------:R-:W-:-:S03]  /*38380*/  PRMT R16, R23, 0x7632, R16 ;  /* 0x0000763217107816 */ /* 0x000fc60000000010 */
[----:B0-----:R-:W5:Y:S04]  /*38390*/  LDL.LU R23, [R1+0x1b8] ;  /* 0x0001b80001177983 */ /* 0x001f680000300800 */
[----:B---3--:R0:W-:Y:S01]  /*383a0*/  @P4 STG.E.U16 [R4.64], R22 ;  /* 0x0000001604004986 */ /* 0x0081e2000c101506 */
[----:B------:R-:W-:-:S03]  /*383b0*/  PRMT R17, R22, 0x7632, R17 ;  /* 0x0000763216117816 */ /* 0x000fc60000000011 */
[----:B0-----:R-:W3:Y:S01]  /*383c0*/  LDL.LU R22, [R1+0x101c] ;  /* 0x00101c0001167983 */ /* 0x001ee20000300800 */
[----:B------:R-:W-:Y:S02]  /*383d0*/  ISETP.LT.AND P0, PT, R28, c[0x0][0x178], !P2 ;  /* 0x00005e001c007a0c */ /* 0x000fe40005701270 */
[----:B------:R-:W-:-:S05]  /*383e0*/  IADD3 R8, R0, c[0x0][0x198], RZ ;  /* 0x0000660000087a10 */ /* 0x000fca0007ffe0ff */
[----:B------:R-:W-:-:S06]  /*383f0*/  IMAD.WIDE R4, R8, 0x2, R2 ;  /* 0x0000000208047825 */ /* 0x000fcc00078e0202 */
[----:B------:R0:W-:Y:S01]  /*38400*/  @P0 STG.E.U16 [R4.64], R16 ;  /* 0x0000001004000986 */ /* 0x0001e2000c101506 */
[----:B----4-:R-:W-:-:S03]  /*38410*/  ISETP.GE.AND P0, PT, R27, c[0x0][0x17c], PT ;  /* 0x00005f001b007a0c */ /* 0x010fc60003f06270 */
[----:B------:R-:W4:Y:S01]  /*38420*/  LDL.LU R27, [R1+0x1024] ;  /* 0x00102400011b7983 */ /* 0x000f220000300800 */
[C---:B------:R-:W-:Y:S02]  /*38430*/  ISETP.LT.AND P2, PT, R29.reuse, c[0x0][0x178], !P2 ;  /* 0x00005e001d007a0c */ /* 0x040fe40005741270 */
[----:B---3--:R-:W-:Y:S02]  /*38440*/  ISETP.GE.AND P4, PT, R22, c[0x0][0x17c], PT ;  /* 0x00005f0016007a0c */ /* 0x008fe40003f86270 */
[----:B------:R-:W3:Y:S01]  /*38450*/  LDL.LU R22, [R1+0x1020] ;  /* 0x0010200001167983 */ /* 0x000ee20000300800 */
        /* <DEDUP_REMOVED lines=8> */
[----:B--2---:R-:W-:Y:S01]  /*384e0*/  @P6 STG.E.U16 [R12.64], R26 ;  /* 0x0000001a0c006986 */ /* 0x004fe2000c101506 */
[----:B-1----:R-:W-:-:S03]  /*384f0*/  IADD3 R8, R0, c[0x0][0x198], RZ ;  /* 0x0000660000087a10 */ /* 0x002fc60007ffe0ff */
[----:B------:R0:W-:Y:S01]  /*38500*/  @P5 STG.E.U16 [R4.64], R10 ;  /* 0x0000000a04005986 */ /* 0x0001e2000c101506 */
[----:B----4-:R-:W-:Y:S02]  /*38510*/  ISETP.GE.AND P5, PT, R27, c[0x0][0x17c], PT ;  /* 0x00005f001b007a0c */ /* 0x010fe40003fa6270 */
[----:B0-----:R-:W-:Y:S01]  /*38520*/  PRMT R10, R26, 0x7632, R10 ;  /* 0x000076321a0a7816 */ /* 0x001fe2000000000a */
[----:B------:R-:W-:Y:S01]  /*38530*/  IMAD.WIDE R4, R8, 0x2, R2 ;  /* 0x0000000208047825 */ /* 0x000fe200078e0202 */
[----:B------:R-:W2:Y:S04]  /*38540*/  LDL.LU R26, [R1+0x218] ;  /* 0x00021800011a7983 */ /* 0x000ea80000300800 */
[----:B------:R0:W-:Y:S04]  /*38550*/  @P2 STG.E.U16 [R4.64], R10 ;  /* 0x0000000a04002986 */ /* 0x0001e8000c101506 */
[----:B------:R-:W4:Y:S01]  /*38560*/  LDL.LU R27, [R1+0x18] ;  /* 0x00001800011b7983 */ /* 0x000f220000300800 */
[----:B---3--:R-:W-:-:S03]  /*38570*/  ISETP.GE.AND P2, PT, R22, c[0x0][0x17c], PT ;  /* 0x00005f0016007a0c */ /* 0x008fc60003f46270 */
[----:B------:R-:W3:Y:S04]  /*38580*/  LDL.LU R22, [R1+0x102c] ;  /* 0x00102c0001167983 */ /* 0x000ee80000300800 */
[----:B------:R-:W2:Y:S01]  /*38590*/  LDL.LU R17, [R1+0x1028] ;  /* 0x0010280001117983 */ /* 0x000ea20000300800 */
[----:B------:R-:W-:Y:S02]  /*385a0*/  ISETP.LT.AND P1, PT, R29, c[0x0][0x178], !P1 ;  /* 0x00005e001d007a0c */ /* 0x000fe40004f21270 */
[----:B------:R-:W-:Y:S02]  /*385b0*/  ISETP.LT.AND P6, PT, R28, c[0x0][0x178], !P3 ;  /* 0x00005e001c007a0c */ /* 0x000fe40005fc1270 */
[C---:B------:R-:W-:Y:S01]  /*385c0*/  IADD3 R0, R8.reuse, c[0x0][0x198], RZ ;  /* 0x0000660008007a10 */ /* 0x040fe20007ffe0ff */
[----:B------:R-:W-:Y:S01]  /*385d0*/  IMAD.WIDE R8, R8, 0x2, R24 ;  /* 0x0000000208087825 */ /* 0x000fe200078e0218 */
[----:B------:R-:W-:-:S02]  /*385e0*/  PRMT R16, R10, 0x7632, R16 ;  /* 0x000076320a107816 */ /* 0x000fc40000000010 */
[----:B------:R-:W-:Y:S01]  /*385f0*/  ISETP.LT.AND P3, PT, R29, c[0x0][0x178], !P3 ;  /* 0x00005e001d007a0c */ /* 0x000fe20005f61270 */
[----:B------:R-:W-:-:S04]  /*38600*/  IMAD.WIDE R12, R0, 0x2, R2 ;  /* 0x00000002000c7825 */ /* 0x000fc800078e0202 */
[----:B------:R1:W-:Y:S01]  /*38610*/  @P1 STG.E.U16 [R8.64], R16 ;  /* 0x0000001008001986 */ /* 0x0003e2000c101506 */
[----:B------:R-:W-:Y:S01]  /*38620*/  ISETP.LT.AND P1, PT, R28, c[0x0][0x178], !P4 ;  /* 0x00005e001c007a0c */ /* 0x000fe20006721270 */
[----:B0-----:R-:W-:Y:S02]  /*38630*/  IMAD.WIDE R4, R0, 0x2, R24 ;  /* 0x0000000200047825 */ /* 0x001fe400078e0218 */
[----:B-----5:R0:W-:Y:S01]  /*38640*/  @P6 STG.E.U16 [R12.64], R23 ;  /* 0x000000170c006986 */ /* 0x0201e2000c101506 */
[----:B------:R-:W-:-:S03]  /*38650*/  PRMT R10, R23, 0x7632, R10 ;  /* 0x00007632170a7816 */ /* 0x000fc6000000000a */
[----:B------:R5:W-:Y:S01]  /*38660*/  @P3 STG.E.U16 [R4.64], R14 ;  /* 0x0000000e04003986 */ /* 0x000be2000c101506 */
[----:B-1----:R-:W-:-:S03]  /*38670*/  IADD3 R8, R0, c[0x0][0x198], RZ ;  /* 0x0000660000087a10 */ /* 0x002fc60007ffe0ff */
[----:B0-----:R-:W3:Y:S02]  /*38680*/  LDL.LU R23, [R1+0x208] ;  /* 0x0002080001177983 */ /* 0x001ee40000300800 */
[----:B-----5:R-:W-:-:S05]  /*38690*/  IMAD.WIDE R4, R8, 0x2, R2 ;  /* 0x0000000208047825 */ /* 0x020fca00078e0202 */
[----:B------:R0:W-:Y:S01]  /*386a0*/  @P1 STG.E.U16 [R4.64], R10 ;  /* 0x0000000a04001986 */ /* 0x0001e2000c101506 */
[----:B--2---:R-:W-:-:S03]  /*386b0*/  ISETP.GE.AND P1, PT, R17, c[0x0][0x17c], PT ;  /* 0x00005f0011007a0c */ /* 0x004fc60003f26270 */
[----:B------:R-:W2:Y:S04]  /*386c0*/  LDL.LU R17, [R1+0x1034] ;  /* 0x0010340001117983 */ /* 0x000ea80000300800 */
[----:B------:R-:W5:Y:S01]  /*386d0*/  LDL.LU R16, [R1+0x1030] ;  /* 0x0010300001107983 */ /* 0x000f620000300800 */
        /* <DEDUP_REMOVED lines=10> */
[----:B------:R-:W-:Y:S01]  /*38780*/  @P6 STG.E.U16 [R12.64], R26 ;  /* 0x0000001a0c006986 */ /* 0x000fe2000c101506 */
[----:B------:R-:W-:-:S03]  /*38790*/  PRMT R10, R26, 0x7632, R10 ;  /* 0x000076321a0a7816 */ /* 0x000fc6000000000a */
[----:B----4-:R0:W-:Y:S01]  /*387a0*/  @P0 STG.E.U16 [R4.64], R27 ;  /* 0x0000001b04000986 */ /* 0x0101e2000c101506 */
[----:B-1----:R-:W-:Y:S02]  /*387b0*/  IADD3 R8, R0, c[0x0][0x198], RZ ;  /* 0x0000660000087a10 */ /* 0x002fe40007ffe0ff */
[----:B---3--:R-:W-:Y:S02]  /*387c0*/  ISETP.GE.AND P3, PT, R22, c[0x0][0x17c], PT ;  /* 0x00005f0016007a0c */ /* 0x008fe40003f66270 */
[----:B------:R-:W3:Y:S01]  /*387d0*/  LDL.LU R22, [R1+0x1f8] ;  /* 0x0001f80001167983 */ /* 0x000ee20000300800 */
[----:B0-----:R-:W-:-:S03]  /*387e0*/  IMAD.WIDE R4, R8, 0x2, R2 ;  /* 0x0000000208047825 */ /* 0x001fc600078e0202 */
[----:B------:R-:W4:Y:S04]  /*387f0*/  LDL.LU R26, [R1+0x38] ;  /* 0x00003800011a7983 */ /* 0x000f280000300800 */
[----:B------:R0:W-:Y:S01]  /*38800*/  @P4 STG.E.U16 [R4.64], R10 ;  /* 0x0000000a04004986 */ /* 0x0001e2000c101506 */
[----:B--2---:R-:W-:-:S03]  /*38810*/  ISETP.GE.AND P0, PT, R17, c[0x0][0x17c], PT ;  /* 0x00005f0011007a0c */ /* 0x004fc60003f06270 */
[----:B------:R-:W2:Y:S01]  /*38820*/  LDL.LU R17, [R1+0x103c] ;  /* 0x00103c0001117983 */ /* 0x000ea20000300800 */
[----:B-----5:R-:W-:-:S03]  /*38830*/  ISETP.GE.AND P4, PT, R16, c[0x0][0x17c], PT ;  /* 0x00005f0010007a0c */ /* 0x020fc60003f86270 */
[----:B------:R-:W5:Y:S01]  /*38840*/  LDL.LU R16, [R1+0x1038] ;  /* 0x0010380001107983 */ /* 0x000f620000300800 */
[----:B------:R-:W-:Y:S02]  /*38850*/  ISETP.LT.AND P5, PT, R29, c[0x0][0x178], !P5 ;  /* 0x00005e001d007a0c */ /* 0x000fe40006fa1270 */
[----:B------:R-:W-:Y:S02]  /*38860*/  ISETP.LT.AND P6, PT, R28, c[0x0][0x178], !P2 ;  /* 0x00005e001c007a0c */ /* 0x000fe400057c1270 */
[C---:B------:R-:W-:Y:S01]  /*38870*/  IADD3 R0, R8.reuse, c[0x0][0x198], RZ ;  /* 0x0000660008007a10 */ /* 0x040fe20007ffe0ff */
[----:B------:R-:W-:Y:S01]  /*38880*/  IMAD.WIDE R8, R8, 0x2, R24 ;  /* 0x0000000208087825 */ /* 0x000fe200078e0218 */
[----:B------:R-:W-:Y:S02]  /*38890*/  PRMT R14, R27, 0x7632, R14 ;  /* 0x000076321b0e7816 */ /* 0x000fe4000000000e */
[----:B------:R-:W-:Y:S01]  /*388a0*/  ISETP.LT.AND P2, PT, R29, c[0x0][0x178], !P2 ;  /* 0x00005e001d007a0c */ /* 0x000fe20005741270 */
[----:B------:R-:W-:Y:S01]  /*388b0*/  IMAD.WIDE R12, R0, 0x2, R2 ;  /* 0x00000002000c7825 */ /* 0x000fe200078e0202 */
[----:B------:R-:W2:Y:S04]  /*388c0*/  LDL.LU R27, [R1+0x228] ;  /* 0x00022800011b7983 */ /* 0x000ea80000300800 */
[----:B------:R1:W-:Y:S01]  /*388d0*/  @P5 STG.E.U16 [R8.64], R14 ;  /* 0x0000000e08005986 */ /* 0x0003e2000c101506 */
[----:B------:R-:W-:Y:S01]  /*388e0*/  ISETP.LT.AND P5, PT, R28, c[0x0][0x178], !P3 ;  /* 0x00005e001c007a0c */ /* 0x000fe20005fa1270 */
[----:B0-----:R-:W-:-:S02]  /*388f0*/  IMAD.WIDE R4, R0, 0x2, R24 ;  /* 0x0000000200047825 */ /* 0x001fc400078e0218 */
[----:B------:R-:W-:Y:S04]  /*38900*/  @P6 STG.E.U16 [R12.64], R23 ;  /* 0x000000170c006986 */ /* 0x000fe8000c101506 */
[----:B------:R0:W-:Y:S01]  /*38910*/  @P2 STG.E.U16 [R4.64], R6 ;  /* 0x0000000604002986 */ /* 0x0001e2000c101506 */
[----:B-1----:R-:W-:Y:S02]  /*38920*/  IADD3 R8, R0, c[0x0][0x198], RZ ;  /* 0x0000660000087a10 */ /* 0x002fe40007ffe0ff */
[----:B0-----:R-:W-:-:S03]  /*38930*/  PRMT R6, R23, 0x7632, R6 ;  /* 0x0000763217067816 */ /* 0x001fc60000000006 */
[----:B------:R-:W-:Y:S01]  /*38940*/  IMAD.WIDE R4, R8, 0x2, R2 ;  /* 0x0000000208047825 */ /* 0x000fe200078e0202 */
[----:B------:R-:W2:Y:S04]  /*38950*/  LDL.LU R23, [R1+0x1044] ;  /* 0x0010440001177983 */ /* 0x000ea80000300800 */
[----:B------:R0:W-:Y:S01]  /*38960*/  @P5 STG.E.U16 [R4.64], R6 ;  /* 0x0000000604005986 */ /* 0x0001e2000c101506 */
[----:B-----5:R-:W-:-:S03]  /*38970*/  ISETP.GE.AND P5, PT, R16, c[0x0][0x17c], PT ;  /* 0x00005f0010007a0c */ /* 0x020fc60003fa6270 */
[----:B------:R-:W5:Y:S01]  /*38980*/  LDL.LU R16, [R1+0x1040] ;  /* 0x0010400001107983 */ /* 0x000f620000300800 */
[C---:B------:R-:W-:Y:S02]  /*38990*/  ISETP.LT.AND P3, PT, R29.reuse, c[0x0][0x178], !P3 ;  /* 0x00005e001d007a0c */ /* 0x040fe40005f61270 */
[----:B------:R-:W-:Y:S02]  /*389a0*/  ISETP.LT.AND P6, PT, R28, c[0x0][0x178], !P1 ;  /* 0x00005e001c007a0c */ /* 0x000fe40004fc1270 */
[C---:B------:R-:W-:Y:S01]  /*389b0*/  IADD3 R0, R8.reuse, c[0x0][0x198], RZ ;  /* 0x0000660008007a10 */ /* 0x040fe20007ffe0ff */
[----:B------:R-:W-:Y:S01]  /*389c0*/  IMAD.WIDE R8, R8, 0x2, R24 ;  /* 0x0000000208087825 */ /* 0x000fe200078e0218 */
[----:B------:R-:W-:Y:S02]  /*389d0*/  PRMT R10, R6, 0x7632, R10 ;  /* 0x00007632060a7816 */ /* 0x000fe4000000000a */
[----:B------:R-:W-:Y:S01]  /*389e0*/  ISETP.LT.AND P1, PT, R29, c[0x0][0x178], !P1 ;  /* 0x00005e001d007a0c */ /* 0x000fe20004f21270 */
[----:B------:R-:W-:-:S04]  /*389f0*/  IMAD.WIDE R12, R0, 0x2, R2 ;  /* 0x00000002000c7825 */ /* 0x000fc800078e0202 */
[----:B------:R1:W-:Y:S01]  /*38a00*/  @P3 STG.E.U16 [R8.64], R10 ;  /* 0x0000000a08003986 */ /* 0x0003e2000c101506 */
[----:B------:R-:W-:Y:S01]  /*38a10*/  ISETP.LT.AND P3, PT, R28, c[0x0][0x178], !P0 ;  /* 0x00005e001c007a0c */ /* 0x000fe20004761270 */
[----:B0-----:R-:W-:Y:S02]  /*38a20*/  IMAD.WIDE R4, R0, 0x2, R24 ;  /* 0x0000000200047825 */ /* 0x001fe400078e0218 */
[----:B---3--:R-:W-:Y:S01]  /*38a30*/  @P6 STG.E.U16 [R12.64], R22 ;  /* 0x000000160c006986 */ /* 0x008fe2000c101506 */
[----:B------:R-:W-:-:S03]  /*38a40*/  PRMT R6, R22, 0x7632, R6 ;  /* 0x0000763216067816 */ /* 0x000fc60000000006 */
[----:B----4-:R0:W-:Y:S01]  /*38a50*/  @P1 STG.E.U16 [R4.64], R26 ;  /* 0x0000001a04001986 */ /* 0x0101e2000c101506 */
[----:B-1----:R-:W-:Y:S02]  /*38a60*/  IADD3 R8, R0, c[0x0][0x198], RZ ;  /* 0x0000660000087a10 */ /* 0x002fe40007ffe0ff */
[----:B--2---:R-:W-:Y:S02]  /*38a70*/  ISETP.GE.AND P2, PT, R17, c[0x0][0x17c], PT ;  /* 0x00005f0011007a0c */ /* 0x004fe40003f46270 */
[----:B------:R-:W2:Y:S01]  /*38a80*/  LDL.LU R17, [R1+0x19c] ;  /* 0x00019c0001117983 */ /* 0x000ea20000300800 */
[----:B0-----:R-:W-:-:S03]  /*38a90*/  IMAD.WIDE R4, R8, 0x2, R2 ;  /* 0x0000000208047825 */ /* 0x001fc600078e0202 */
[----:B------:R-:W3:Y:S01]  /*38aa0*/  LDL.LU R22, [R1+0x2c] ;  /* 0x00002c0001167983 */ /* 0x000ee20000300800 */
[----:B------:R-:W-:-:S03]  /*38ab0*/  ISETP.GE.AND P1, PT, R23, c[0x0][0x17c], PT ;  /* 0x00005f0017007a0c */ /* 0x000fc60003f26270 */
[----:B------:R0:W-:Y:S04]  /*38ac0*/  @P3 STG.E.U16 [R4.64], R6 ;  /* 0x0000000604003986 */ /* 0x0001e8000c101506 */
[----:B------:R-:W4:Y:S01]  /*38ad0*/  LDL.LU R23, [R1+0x104c] ;  /* 0x00104c0001177983 */ /* 0x000f220000300800 */
        /* <DEDUP_REMOVED lines=8> */
[----:B------:R-:W-:Y:S01]  /*38b60*/  IMAD.WIDE R12, R0, 0x2, R2 ;  /* 0x00000002000c7825 */ /* 0x000fe200078e0202 */
[----:B0-----:R-:W-:Y:S01]  /*38b70*/  PRMT R6, R27, 0x7632, R6 ;  /* 0x000076321b067816 */ /* 0x001fe20000000006 */
[----:B------:R-:W2:Y:S04]  /*38b80*/  LDL.LU R26, [R1+0x1050] ;  /* 0x00105000011a7983 */ /* 0x000ea80000300800 */
[----:B------:R0:W-:Y:S01]  /*38b90*/  @P0 STG.E.U16 [R8.64], R10 ;  /* 0x0000000a08000986 */ /* 0x0001e2000c101506 */
[----:B------:R-:W-:Y:S01]  /*38ba0*/  ISETP.LT.AND P0, PT, R28, c[0x0][0x178], !P2 ;  /* 0x00005e001c007a0c */ /* 0x000fe20005701270 */
[----:B------:R-:W-:-:S02]  /*38bb0*/  IMAD.WIDE R4, R0, 0x2, R24 ;  /* 0x0000000200047825 */ /* 0x000fc400078e0218 */
[----:B------:R1:W-:Y:S04]  /*38bc0*/  @P6 STG.E.U16 [R12.64], R27 ;  /* 0x0000001b0c006986 */ /* 0x0003e8000c101506 */
[----:B------:R3:W-:Y:S01]  /*38bd0*/  @P4 STG.E.U16 [R4.64], R18 ;  /* 0x0000001204004986 */ /* 0x0007e2000c101506 */
[----:B0-----:R-:W-:-:S03]  /*38be0*/  IADD3 R8, R0, c[0x0][0x198], RZ ;  /* 0x0000660000087a10 */ /* 0x001fc60007ffe0ff */
[----:B-1----:R-:W2:Y:S02]  /*38bf0*/  LDL.LU R27, [R1+0x1ac] ;  /* 0x0001ac00011b7983 */ /* 0x002ea40000300800 */
[----:B---3--:R-:W-:Y:S01]  /*38c00*/  IMAD.WIDE R4, R8, 0x2, R2 ;  /* 0x0000000208047825 */ /* 0x008fe200078e0202 */
[----:B----4-:R-:W-:-:S04]  /*38c10*/  ISETP.GE.AND P4, PT, R23, c[0x0][0x17c], PT ;  /* 0x00005f0017007a0c */ /* 0x010fc80003f86270 */
[----:B------:R0:W-:Y:S04]  /*38c20*/  @P0 STG.E.U16 [R4.64], R6 ;  /* 0x0000000604000986 */ /* 0x0001e8000c101506 */
[----:B------:R-:W3:Y:S01]  /*38c30*/  LDL.LU R23, [R1+0x11d0] ;  /* 0x0011d00001177983 */ /* 0x000ee20000300800 */
[----:B-----5:R-:W-:-:S03]  /*38c40*/  ISETP.GE.AND P0, PT, R16, c[0x0][0x17c], PT ;  /* 0x00005f0010007a0c */ /* 0x020fc60003f06270 */
[----:B------:R-:W4:Y:S01]  /*38c50*/  LDL.LU R16, [R1+0x1054] ;  /* 0x0010540001107983 */ /* 0x000f220000300800 */
[C---:B------:R-:W-:Y:S02]  /*38c60*/  ISETP.LT.AND P2, PT, R29.reuse, c[0x0][0x178], !P2 ;  /* 0x00005e001d007a0c */ /* 0x040fe40005741270 */
[----:B------:R-:W-:Y:S02]  /*38c70*/  ISETP.LT.AND P6, PT, R28, c[0x0][0x178], !P5 ;  /* 0x00005e001c007a0c */ /* 0x000fe40006fc1270 */
[C---:B------:R-:W-:Y:S01]  /*38c80*/  IADD3 R0, R8.reuse, c[0x0][0x198], RZ ;  /* 0x0000660008007a10 */ /* 0x040fe20007ffe0ff */
[----:B------:R-:W-:Y:S01]  /*38c90*/  IMAD.WIDE R8, R8, 0x2, R24 ;  /* 0x0000000208087825 */ /* 0x000fe200078e0218 */
[----:B------:R-:W-:Y:S02]  /*38ca0*/  ISETP.LT.AND P5, PT, R29, c[0x0][0x178], !P5 ;  /* 0x00005e001d007a0c */ /* 0x000fe40006fa1270 */
[----:B------:R-:W-:Y:S01]  /*38cb0*/  PRMT R10, R18, 0x7632, R10 ;  /* 0x00007632120a7816 */ /* 0x000fe2000000000a */
[----:B------:R-:W-:-:S04]  /*38cc0*/  IMAD.WIDE R12, R0, 0x2, R2 ;  /* 0x00000002000c7825 */ /* 0x000fc800078e0202 */
[----:B------:R1:W-:Y:S01]  /*38cd0*/  @P2 STG.E.U16 [R8.64], R10 ;  /* 0x0000000a08002986 */ /* 0x0003e2000c101506 */
[----:B------:R-:W-:Y:S01]  /*38ce0*/  ISETP.LT.AND P2, PT, R28, c[0x0][0x178], !P1 ;  /* 0x00005e001c007a0c */ /* 0x000fe20004f41270 */
[C---:B0-----:R-:W-:Y:S01]  /*38cf0*/  IMAD.WIDE R4, R0.reuse, 0x2, R24 ;  /* 0x0000000200047825 */ /* 0x041fe200078e0218 */
[----:B------:R-:W-:Y:S02]  /*38d00*/  ISETP.LT.AND P1, PT, R29, c[0x0][0x178], !P1 ;  /* 0x00005e001d007a0c */ /* 0x000fe40004f21270 */
[----:B------:R-:W-:Y:S01]  /*38d10*/  IADD3 R6, R0, c[0x0][0x198], RZ ;  /* 0x0000660000067a10 */ /* 0x000fe20007ffe0ff */
[----:B--2---:R-:W-:Y:S04]  /*38d20*/  @P6 STG.E.U16 [R12.64], R17 ;  /* 0x000000110c006986 */ /* 0x004fe8000c101506 */
[----:B------:R0:W-:Y:S01]  /*38d30*/  @P5 STG.E.U16 [R4.64], R22 ;  /* 0x0000001604005986 */ /* 0x0001e2000c101506 */
[----:B------:R-:W-:-:S02]  /*38d40*/  ISETP.GE.AND P5, PT, R26, c[0x0][0x17c], PT ;  /* 0x00005f001a007a0c */ /* 0x000fc40003fa6270 */
[----:B-1----:R-:W-:Y:S01]  /*38d50*/  PRMT R10, R17, 0x7632, R10 ;  /* 0x00007632110a7816 */ /* 0x002fe2000000000a */
[----:B------:R-:W2:Y:S01]  /*38d60*/  LDL.LU R26, [R1+0x1cc] ;  /* 0x0001cc00011a7983 */ /* 0x000ea20000300800 */
[----:B------:R-:W-:Y:S01]  /*38d70*/  PRMT R14, R22, 0x7632, R14 ;  /* 0x00007632160e7816 */ /* 0x000fe2000000000e */
[----:B------:R-:W-:-:S04]  /*38d80*/  IMAD.WIDE R8, R6, 0x2, R24 ;  /* 0x0000000206087825 */ /* 0x000fc800078e0218 */
[----:B0-----:R-:W-:Y:S01]  /*38d90*/  IMAD.WIDE R4, R6, 0x2, R2 ;  /* 0x0000000206047825 */ /* 0x001fe200078e0202 */
[----:B------:R-:W5:Y:S04]  /*38da0*/  LDL.LU R22, [R1+0x105c] ;  /* 0x00105c0001167983 */ /* 0x000f680000300800 */
[----:B------:R-:W-:Y:S04]  /*38db0*/  @P2 STG.E.U16 [R4.64], R10 ;  /* 0x0000000a04002986 */ /* 0x000fe8000c101506 */
[----:B------:R-:W2:Y:S04]  /*38dc0*/  LDL.LU R17, [R1+0x1058] ;  /* 0x0010580001117983 */ /* 0x000ea80000300800 */
[----:B------:R0:W-:Y:S01]  /*38dd0*/  @P1 STG.E.U16 [R8.64], R14 ;  /* 0x0000000e08001986 */ /* 0x0001e2000c101506 */
[----:B----4-:R-:W-:-:S03]  /*38de0*/  ISETP.GE.AND P2, PT, R16, c[0x0][0x17c], PT ;  /* 0x00005f0010007a0c */ /* 0x010fc60003f46270 */
[----:B------:R-:W4:Y:S04]  /*38df0*/  LDL.LU R16, [R1+0x1060] ;  /* 0x0010600001107983 */ /* 0x000f280000300800 */
[----:B0-----:R-:W4:Y:S01]  /*38e00*/  LDL.LU R14, [R1+0x1064] ;  /* 0x00106400010e7983 */ /* 0x001f220000300800 */
[----:B------:R-:W-:Y:S02]  /*38e10*/  ISETP.LT.AND P6, PT, R28, c[0x0][0x178], !P3 ;  /* 0x00005e001c007a0c */ /* 0x000fe40005fc1270 */
[----:B------:R-:W-:Y:S02]  /*38e20*/  ISETP.LT.AND P3, PT, R29, c[0x0][0x178], !P3 ;  /* 0x00005e001d007a0c */ /* 0x000fe40005f61270 */
[----:B------:R-:W-:Y:S02]  /*38e30*/  IADD3 R0, R6, c[0x0][0x198], RZ ;  /* 0x0000660006007a10 */ /* 0x000fe40007ffe0ff */
[----:B------:R-:W-:-:S02]  /*38e40*/  ISETP.LT.AND P1, PT, R28, c[0x0][0x178], !P4 ;  /* 0x00005e001c007a0c */ /* 0x000fc40006721270 */
[----:B------:R-:W-:Y:S01]  /*38e50*/  ISETP.LT.AND P4, PT, R29, c[0x0][0x178], !P4 ;  /* 0x00005e001d007a0c */ /* 0x000fe20006781270 */
[C---:B------:R-:W-:Y:S01]  /*38e60*/  IMAD.WIDE R12, R0.reuse, 0x2, R2 ;  /* 0x00000002000c7825 */ /* 0x040fe200078e0202 */
[----:B------:R-:W-:-:S03]  /*38e70*/  IADD3 R8, R0, c[0x0][0x198], RZ ;  /* 0x0000660000087a10 */ /* 0x000fc60007ffe0ff */
[----:B------:R-:W-:Y:S01]  /*38e80*/  IMAD.WIDE R4, R0, 0x2, R24 ;  /* 0x0000000200047825 */ /* 0x000fe200078e0218 */
[----:B------:R0:W-:Y:S01]  /*38e90*/  @P6 STG.E.U16 [R12.64], R27 ;  /* 0x0000001b0c006986 */ /* 0x0001e2000c101506 */
[----:B------:R-:W-:Y:S02]  /*38ea0*/  ISETP.LT.AND P6, PT, R28, c[0x0][0x178], !P0 ;  /* 0x00005e001c007a0c */ /* 0x000fe400047c1270 */
[----:B------:R-:W-:Y:S01]  /*38eb0*/  PRMT R6, R27, 0x7632, R6 ;  /* 0x000076321b067816 */ /* 0x000fe20000000006 */
[----:B---3--:R1:W-:Y:S01]  /*38ec0*/  @P3 STG.E.U16 [R4.64], R23 ;  /* 0x0000001704003986 */ /* 0x0083e2000c101506 */
[C---:B------:R-:W-:Y:S02]  /*38ed0*/  IADD3 R0, R8.reuse, c[0x0][0x198], RZ ;  /* 0x0000660008007a10 */ /* 0x040fe40007ffe0ff */
[----:B------:R-:W-:Y:S02]  /*38ee0*/  PRMT R10, R23, 0x7632, R10 ;  /* 0x00007632170a7816 */ /* 0x000fe4000000000a */
[----:B------:R-:W-:Y:S01]  /*38ef0*/  ISETP.LT.AND P0, PT, R29, c[0x0][0x178], !P0 ;  /* 0x00005e001d007a0c */ /* 0x000fe20004701270 */
[----:B0-----:R-:W3:Y:S01]  /*38f00*/  LDL.LU R27, [R1+0x1bc] ;  /* 0x0001bc00011b7983 */ /* 0x001ee20000300800 */
[----:B-1----:R-:W-:-:S04]  /*38f10*/  IMAD.WIDE R4, R8, 0x2, R2 ;  /* 0x0000000208047825 */ /* 0x002fc800078e0202 */
[----:B------:R-:W-:Y:S01]  /*38f20*/  IMAD.WIDE R8, R8, 0x2, R24 ;  /* 0x0000000208087825 */ /* 0x000fe200078e0218 */
[----:B------:R0:W-:Y:S04]  /*38f30*/  @P1 STG.E.U16 [R4.64], R6 ;  /* 0x0000000604001986 */ /* 0x0001e8000c101506 */
[----:B------:R-:W-:Y:S01]  /*38f40*/  @P4 STG.E.U16 [R8.64], R10 ;  /* 0x0000000a08004986 */ /* 0x000fe2000c101506 */
[----:B------:R-:W-:Y:S01]  /*38f50*/  ISETP.LT.AND P4, PT, R28, c[0x0][0x178], !P5 ;  /* 0x00005e001c007a0c */ /* 0x000fe20006f81270 */
[----:B------:R-:W-:-:S04]  /*38f60*/  IMAD.WIDE R12, R0, 0x2, R2 ;  /* 0x00000002000c7825 */ /* 0x000fc800078e0202 */
[C---:B0-----:R-:W-:Y:S01]  /*38f70*/  IMAD.WIDE R4, R0.reuse, 0x2, R24 ;  /* 0x0000000200047825 */ /* 0x041fe200078e0218 */
[----:B------:R-:W-:Y:S01]  /*38f80*/  IADD3 R6, R0, c[0x0][0x198], RZ ;  /* 0x0000660000067a10 */ /* 0x000fe20007ffe0ff */
[----:B--2---:R0:W-:Y:S01]  /*38f90*/  @P6 STG.E.U16 [R12.64], R26 ;  /* 0x0000001a0c006986 */ /* 0x0041e2000c101506 */
[----:B-----5:R-:W-:-:S03]  /*38fa0*/  ISETP.GE.AND P3, PT, R22, c[0x0][0x17c], PT ;  /* 0x00005f0016007a0c */ /* 0x020fc60003f66270 */
[----:B------:R1:W-:Y:S01]  /*38fb0*/  @P0 STG.E.U16 [R4.64], R11 ;  /* 0x0000000b04000986 */ /* 0x0003e2000c101506 */
[----:B------:R-:W-:-:S03]  /*38fc0*/  ISETP.GE.AND P1, PT, R17, c[0x0][0x17c], PT ;  /* 0x00005f0011007a0c */ /* 0x000fc60003f26270 */
[----:B------:R-:W2:Y:S01]  /*38fd0*/  LDL.LU R22, [R1+0x21c] ;  /* 0x00021c0001167983 */ /* 0x000ea20000300800 */
[----:B0-----:R-:W-:-:S03]  /*38fe0*/  PRMT R12, R26, 0x7632, R12 ;  /* 0x000076321a0c7816 */ /* 0x001fc6000000000c */
[----:B------:R-:W5:Y:S01]  /*38ff0*/  LDL.LU R23, [R1+0x106c] ;  /* 0x00106c0001177983 */ /* 0x000f620000300800 */
[----:B-1----:R-:W-:-:S03]  /*39000*/  IMAD.WIDE R4, R6, 0x2, R2 ;  /* 0x0000000206047825 */ /* 0x002fc600078e0202 */
[----:B------:R-:W5:Y:S04]  /*39010*/  LDL.LU R17, [R1+0x1068] ;  /* 0x0010680001117983 */ /* 0x000f680000300800 */
[----:B------:R0:W-:Y:S04]  /*39020*/  @P4 STG.E.U16 [R4.64], R12 ;  /* 0x0000000c04004986 */ /* 0x0001e8000c101506 */
[----:B------:R-:W5:Y:S01]  /*39030*/  LDL.LU R26, [R1+0x1c] ;  /* 0x00001c00011a7983 */ /* 0x000f620000300800 */
[----:B----4-:R-:W-:-:S03]  /*39040*/  ISETP.GE.AND P4, PT, R14, c[0x0][0x17c], PT ;  /* 0x00005f000e007a0c */ /* 0x010fc60003f86270 */
[----:B------:R-:W4:Y:S01]  /*39050*/  LDL.LU R14, [R1+0x1070] ;  /* 0x00107000010e7983 */ /* 0x000f220000300800 */
[----:B------:R-:W-:-:S03]  /*39060*/  ISETP.GE.AND P0, PT, R16, c[0x0][0x17c], PT ;  /* 0x00005f0010007a0c */ /* 0x000fc60003f06270 */
        /* <DEDUP_REMOVED lines=9> */
[----:B------:R-:W-:Y:S01]  /*39100*/  IMAD.WIDE R10, R0, 0x2, R2 ;  /* 0x00000002000a7825 */ /* 0x000fe200078e0202 */
[----:B------:R-:W-:-:S03]  /*39110*/  ISETP.LT.AND P3, PT, R29, c[0x0][0x178], !P3 ;  /* 0x00005e001d007a0c */ /* 0x000fc60005f61270 */
[C---:B0-----:R-:W-:Y:S01]  /*39120*/  IMAD.WIDE R4, R0.reuse, 0x2, R24 ;  /* 0x0000000200047825 */ /* 0x041fe200078e0218 */
[----:B---3--:R0:W-:Y:S01]  /*39130*/  @P6 STG.E.U16 [R10.64], R27 ;  /* 0x0000001b0a006986 */ /* 0x0081e2000c101506 */
[----:B-1----:R-:W-:-:S03]  /*39140*/  IADD3 R8, R0, c[0x0][0x198], RZ ;  /* 0x0000660000087a10 */ /* 0x002fc60007ffe0ff */
[----:B------:R1:W-:Y:S01]  /*39150*/  @P2 STG.E.U16 [R4.64], R15 ;  /* 0x0000000f04002986 */ /* 0x0003e2000c101506 */
[----:B------:R-:W-:Y:S02]  /*39160*/  ISETP.LT.AND P6, PT, R28, c[0x0][0x178], !P1 ;  /* 0x00005e001c007a0c */ /* 0x000fe40004fc1270 */
[----:B------:R-:W-:Y:S02]  /*39170*/  PRMT R6, R27, 0x7632, R6 ;  /* 0x000076321b067816 */ /* 0x000fe40000000006 */
[C---:B------:R-:W-:Y:S01]  /*39180*/  IADD3 R0, R8.reuse, c[0x0][0x198], RZ ;  /* 0x0000660008007a10 */ /* 0x040fe20007ffe0ff */
[----:B0-----:R-:W3:Y:S01]  /*39190*/  LDL.LU R27, [R1+0x20c] ;  /* 0x00020c00011b7983 */ /* 0x001ee20000300800 */
[----:B------:R-:W-:Y:S02]  /*391a0*/  PRMT R12, R15, 0x7632, R12 ;  /* 0x000076320f0c7816 */ /* 0x000fe4000000000c */
[----:B------:R-:W-:Y:S01]  /*391b0*/  ISETP.LT.AND P1, PT, R29, c[0x0][0x178], !P1 ;  /* 0x00005e001d007a0c */ /* 0x000fe20004f21270 */
[C---:B-1----:R-:W-:Y:S01]  /*391c0*/  IMAD.WIDE R4, R8.reuse, 0x2, R2 ;  /* 0x0000000208047825 */ /* 0x042fe200078e0202 */
[----:B------:R-:W3:Y:S03]  /*391d0*/  LDL.LU R13, [R1+0x1078] ;  /* 0x00107800010d7983 */ /* 0x000ee60000300800 */
[----:B------:R-:W-:Y:S01]  /*391e0*/  IMAD.WIDE R8, R8, 0x2, R24 ;  /* 0x0000000208087825 */ /* 0x000fe200078e0218 */
[----:B------:R0:W-:Y:S04]  /*391f0*/  @P5 STG.E.U16 [R4.64], R6 ;  /* 0x0000000604005986 */ /* 0x0001e8000c101506 */
[----:B------:R1:W-:Y:S01]  /*39200*/  @P3 STG.E.U16 [R8.64], R12 ;  /* 0x0000000c08003986 */ /* 0x0003e2000c101506 */
[----:B------:R-:W-:Y:S01]  /*39210*/  ISETP.LT.AND P3, PT, R28, c[0x0][0x178], !P0 ;  /* 0x00005e001c007a0c */ /* 0x000fe20004761270 */
[----:B------:R-:W-:-:S04]  /*39220*/  IMAD.WIDE R10, R0, 0x2, R2 ;  /* 0x00000002000a7825 */ /* 0x000fc800078e0202 */
[C---:B0-----:R-:W-:Y:S01]  /*39230*/  IMAD.WIDE R4, R0.reuse, 0x2, R24 ;  /* 0x0000000200047825 */ /* 0x041fe200078e0218 */
[----:B------:R-:W-:Y:S01]  /*39240*/  IADD3 R0, R0, c[0x0][0x198], RZ ;  /* 0x0000660000007a10 */ /* 0x000fe20007ffe0ff */
[----:B--2---:R0:W-:Y:S01]  /*39250*/  @P6 STG.E.U16 [R10.64], R22 ;  /* 0x000000160a006986 */ /* 0x0041e2000c101506 */
[----:B------:R-:W-:-:S03]  /*39260*/  PRMT R6, R22, 0x7632, R6 ;  /* 0x0000763216067816 */ /* 0x000fc60000000006 */
[----:B-1----:R-:W2:Y:S04]  /*39270*/  LDL.LU R12, [R1+0x1080] ;  /* 0x00108000010c7983 */ /* 0x002ea80000300800 */
[----:B-----5:R1:W-:Y:S04]  /*39280*/  @P1 STG.E.U16 [R4.64], R26 ;  /* 0x0000001a04001986 */ /* 0x0203e8000c101506 */
[----:B0-----:R-:W5:Y:S01]  /*39290*/  LDL.LU R11, [R1+0x107c] ;  /* 0x00107c00010b7983 */ /* 0x001f620000300800 */
[----:B-1----:R-:W-:-:S05]  /*392a0*/  IMAD.WIDE R4, R0, 0x2, R2 ;  /* 0x0000000200047825 */ /* 0x002fca00078e0202 */
[----:B------:R-:W-:Y:S01]  /*392b0*/  @P3 STG.E.U16 [R4.64], R6 ;  /* 0x0000000604003986 */ /* 0x000fe2000c101506 */
[----:B------:R-:W-:Y:S01]  /*392c0*/  ISETP.LT.AND P0, PT, R29, c[0x0][0x178], !P0 ;  /* 0x00005e001d007a0c */ /* 0x000fe20004701270 */
[----:B------:R-:W-:Y:S01]  /*392d0*/  IMAD.WIDE R8, R0, 0x2, R24 ;  /* 0x0000000200087825 */ /* 0x000fe200078e0218 */
[----:B------:R-:W-:-:S11]  /*392e0*/  PRMT R10, R26, 0x7632, R10 ;  /* 0x000076321a0a7816 */ /* 0x000fd6000000000a */
[----:B------:R0:W-:Y:S01]  /*392f0*/  @P0 STG.E.U16 [R8.64], R10 ;  /* 0x0000000a08000986 */ /* 0x0001e2000c101506 */
[----:B----4-:R-:W-:-:S03]  /*39300*/  ISETP.GE.AND P6, PT, R14, c[0x0][0x17c], PT ;  /* 0x00005f000e007a0c */ /* 0x010fc60003fc6270 */
[----:B------:R-:W4:Y:S01]  /*39310*/  LDL.LU R14, [R1+0x1fc] ;  /* 0x0001fc00010e7983 */ /* 0x000f220000300800 */
[----:B------:R-:W-:-:S03]  /*39320*/  ISETP.GE.AND P3, PT, R16, c[0x0][0x17c], PT ;  /* 0x00005f0010007a0c */ /* 0x000fc60003f66270 */
[----:B------:R-:W5:Y:S04]  /*39330*/  LDL.LU R16, [R1+0x3c] ;  /* 0x00003c0001107983 */ /* 0x000f680000300800 */
[----:B------:R-:W5:Y:S04]  /*39340*/  LDL.LU R26, [R1+0x22c] ;  /* 0x00022c00011a7983 */ /* 0x000f680000300800 */
[----:B0-----:R-:W5:Y:S01]  /*39350*/  LDL.LU R10, [R1+0x1084] ;  /* 0x00108400010a7983 */ /* 0x001f620000300800 */
[----:B------:R-:W-:Y:S02]  /*39360*/  ISETP.LT.AND P1, PT, R28, c[0x0][0x178], !P4 ;  /* 0x00005e001c007a0c */ /* 0x000fe40006721270 */
[----:B------:R-:W-:-:S02]  /*39370*/  ISETP.LT.AND P4, PT, R29, c[0x0][0x178], !P4 ;  /* 0x00005e001d007a0c */ /* 0x000fc40006781270 */
[----:B------:R-:W-:Y:S02]  /*39380*/  IADD3 R0, R0, c[0x0][0x198], RZ ;  /* 0x0000660000007a10 */ /* 0x000fe40007ffe0ff */
[----:B------:R-:W-:-:S03]  /*39390*/  ISETP.GE.AND P2, PT, R23, c[0x0][0x17c], PT ;  /* 0x00005f0017007a0c */ /* 0x000fc60003f46270 */
[----:B------:R-:W-:Y:S01]  /*393a0*/  IMAD.WIDE R4, R0, 0x2, R2 ;  /* 0x0000000200047825 */ /* 0x000fe200078e0202 */
[----:B------:R-:W-:Y:S02]  /*393b0*/  ISETP.LT.AND P0, PT, R28, c[0x0][0x178], !P2 ;  /* 0x00005e001c007a0c */ /* 0x000fe40005701270 */
[----:B------:R-:W-:Y:S01]  /*393c0*/  ISETP.GE.AND P5, PT, R17, c[0x0][0x17c], PT ;  /* 0x00005f0011007a0c */ /* 0x000fe20003fa6270 */
[C---:B------:R-:W-:Y:S01]  /*393d0*/  IMAD.WIDE R8, R0.reuse, 0x2, R24 ;  /* 0x0000000200087825 */ /* 0x040fe200078e0218 */
[----:B------:R-:W-:Y:S02]  /*393e0*/  IADD3 R6, R0, c[0x0][0x198], RZ ;  /* 0x0000660000067a10 */ /* 0x000fe40007ffe0ff */
[----:B------:R-:W-:Y:S01]  /*393f0*/  ISETP.LT.AND P2, PT, R29, c[0x0][0x178], !P2 ;  /* 0x00005e001d007a0c */ /* 0x000fe20005741270 */
[----:B---3--:R0:W-:Y:S01]  /*39400*/  @P1 STG.E.U16 [R4.64], R27 ;  /* 0x0000001b04001986 */ /* 0x0081e2000c101506 */
[----:B------:R-:W-:Y:S02]  /*39410*/  ISETP.LT.AND P1, PT, R28, c[0x0][0x178], !P5 ;  /* 0x00005e001c007a0c */ /* 0x000fe40006f21270 */
[----:B------:R-:W-:Y:S01]  /*39420*/  PRMT R0, R27, 0x7632, R0 ;  /* 0x000076321b007816 */ /* 0x000fe20000000000 */
[----:B------:R1:W-:Y:S01]  /*39430*/  @P4 STG.E.U16 [R8.64], R7 ;  /* 0x0000000708004986 */ /* 0x0003e2000c101506 */
[----:B------:R-:W-:Y:S01]  /*39440*/  ISETP.LT.AND P5, PT, R29, c[0x0][0x178], !P5 ;  /* 0x00005e001d007a0c */ /* 0x000fe20006fa1270 */
[C---:B0-----:R-:W-:Y:S01]  /*39450*/  IMAD.WIDE R4, R6.reuse, 0x2, R2 ;  /* 0x0000000206047825 */ /* 0x041fe200078e0202 */
[----:B-1----:R-:W-:-:S04]  /*39460*/  IADD3 R8, R6, c[0x0][0x198], RZ ;  /* 0x0000660006087a10 */ /* 0x002fc80007ffe0ff */
[----:B------:R0:W-:Y:S01]  /*39470*/  @P0 STG.E.U16 [R4.64], R0 ;  /* 0x0000000004000986 */ /* 0x0001e2000c101506 */
[----:B------:R-:W-:Y:S01]  /*39480*/  PRMT R9, R7, 0x7632, R9 ;  /* 0x0000763207097816 */ /* 0x000fe20000000009 */
[----:B------:R-:W-:-:S05]  /*39490*/  IMAD.WIDE R6, R6, 0x2, R24 ;  /* 0x0000000206067825 */ /* 0x000fca00078e0218 */
[----:B------:R1:W-:Y:S01]  /*394a0*/  @P2 STG.E.U16 [R6.64], R9 ;  /* 0x0000000906002986 */ /* 0x0003e2000c101506 */
[C-C-:B0-----:R-:W-:Y:S01]  /*394b0*/  IMAD.WIDE R4, R8.reuse, 0x2, R2.reuse ;  /* 0x0000000208047825 */ /* 0x141fe200078e0202 */
[----:B------:R-:W-:Y:S02]  /*394c0*/  IADD3 R0, R8, c[0x0][0x198], RZ ;  /* 0x0000660008007a10 */ /* 0x000fe40007ffe0ff */
[----:B------:R-:W0:Y:S01]  /*394d0*/  S2R R27, SR_TID.X ;  /* 0x00000000001b7919 */ /* 0x000e220000002100 */
[----:B------:R-:W-:Y:S02]  /*394e0*/  ISETP.LT.AND P2, PT, R28, c[0x0][0x178], !P6 ;  /* 0x00005e001c007a0c */ /* 0x000fe40007741270 */
[----:B------:R-:W-:Y:S01]  /*394f0*/  ISETP.LT.AND P6, PT, R29, c[0x0][0x178], !P6 ;  /* 0x00005e001d007a0c */ /* 0x000fe200077c1270 */
[----:B-1----:R-:W-:Y:S01]  /*39500*/  IMAD.WIDE R6, R0, 0x2, R2 ;  /* 0x0000000200067825 */ /* 0x002fe200078e0202 */
[----:B------:R-:W-:Y:S02]  /*39510*/  ISETP.GE.AND P4, PT, R13, c[0x0][0x17c], PT ;  /* 0x00005f000d007a0c */ /* 0x000fe40003f86270 */
[----:B--2---:R-:W-:Y:S01]  /*39520*/  ISETP.GE.AND P0, PT, R12, c[0x0][0x17c], PT ;  /* 0x00005f000c007a0c */ /* 0x004fe20003f06270 */
[C---:B0-----:R-:W-:Y:S01]  /*39530*/  IMAD.SHL.U32 R22, R27.reuse, 0x400, RZ ;  /* 0x000004001b167824 */ /* 0x041fe200078e00ff */
[----:B------:R-:W-:-:S04]  /*39540*/  LOP3.LUT R17, R27, 0x3f, RZ, 0xc0, !PT ;  /* 0x0000003f1b117812 */ /* 0x000fc800078ec0ff */
[----:B------:R-:W-:-:S05]  /*39550*/  LOP3.LUT R22, R22, 0x1800, RZ, 0xc0, !PT ;  /* 0x0000180016167812 */ /* 0x000fca00078ec0ff */
[----:B------:R-:W-:Y:S01]  /*39560*/  IMAD R22, R17, 0x10, R22 ;  /* 0x0000001011167824 */ /* 0x000fe200078e0216 */
[----:B----4-:R0:W-:Y:S02]  /*39570*/  @P1 STG.E.U16 [R4.64], R14 ;  /* 0x0000000e04001986 */ /* 0x0101e4000c101506 */
[----:B0-----:R-:W-:Y:S01]  /*39580*/  IMAD.WIDE R4, R8, 0x2, R24 ;  /* 0x0000000208047825 */ /* 0x001fe200078e0218 */
[----:B-----5:R-:W-:-:S04]  /*39590*/  PRMT R8, R16, 0x7632, R8 ;  /* 0x0000763210087816 */ /* 0x020fc80000000008 */
[----:B------:R0:W-:Y:S04]  /*395a0*/  @P5 STG.E.U16 [R4.64], R16 ;  /* 0x0000001004005986 */ /* 0x0001e8000c101506 */
[----:B0-----:R-:W0:Y:S01]  /*395b0*/  S2R R16, SR_TID.X ;  /* 0x0000000000107919 */ /* 0x001e220000002100 */
[----:B------:R-:W-:Y:S01]  /*395c0*/  PRMT R9, R14, 0x7632, R9 ;  /* 0x000076320e097816 */ /* 0x000fe20000000009 */
[----:B------:R-:W-:Y:S02]  /*395d0*/  IMAD.WIDE R4, R0, 0x2, R24 ;  /* 0x0000000200047825 */ /* 0x000fe400078e0218 */
[----:B------:R-:W1:Y:S01]  /*395e0*/  LDS.128 R12, [R22] ;  /* 0x00000000160c7984 */ /* 0x000e620000000c00 */
[C---:B0-----:R-:W-:Y:S01]  /*395f0*/  LOP3.LUT R23, R16.reuse, 0x3f, RZ, 0xc0, !PT ;  /* 0x0000003f10177812 */ /* 0x041fe200078ec0ff */
[----:B------:R-:W-:-:S05]  /*39600*/  IMAD.SHL.U32 R16, R16, 0x400, RZ ;  /* 0x0000040010107824 */ /* 0x000fca00078e00ff */
[----:B------:R-:W-:-:S05]  /*39610*/  LOP3.LUT R16, R16, 0x1800, RZ, 0xc0, !PT ;  /* 0x0000180010107812 */ /* 0x000fca00078ec0ff */
[----:B------:R-:W-:Y:S01]  /*39620*/  IMAD R16, R23, 0x10, R16 ;  /* 0x0000001017107824 */ /* 0x000fe200078e0210 */
[----:B------:R-:W-:Y:S04]  /*39630*/  @P2 STG.E.U16 [R6.64], R9 ;  /* 0x0000000906002986 */ /* 0x000fe8000c101506 */
[----:B------:R-:W-:Y:S01]  /*39640*/  LOP3.LUT R16, R16, 0x20, RZ, 0x3c, !PT ;  /* 0x0000002010107812 */ /* 0x000fe200078e3cff */
[----:B------:R-:W-:Y:S01]  /*39650*/  @P6 STG.E.U16 [R4.64], R8 ;  /* 0x0000000804006986 */ /* 0x000fe2000c101506 */
[----:B------:R-:W-:Y:S02]  /*39660*/  ISETP.GE.AND P1, PT, R11, c[0x0][0x17c], PT ;  /* 0x00005f000b007a0c */ /* 0x000fe40003f26270 */
[----:B------:R-:W-:Y:S02]  /*39670*/  ISETP.GE.AND P2, PT, R10, c[0x0][0x17c], PT ;  /* 0x00005f000a007a0c */ /* 0x000fe40003f46270 */
[----:B------:R-:W0:Y:S04]  /*39680*/  LDS.128 R8, [R16] ;  /* 0x0000000010087984 */ /* 0x000e280000000c00 */
[----:B-1----:R1:W-:Y:S04]  /*39690*/  STL [R1+0x24], R13 ;  /* 0x0000240d01007387 */ /* 0x0023e80000100800 */
[----:B------:R-:W-:Y:S04]  /*396a0*/  STL.64 [R1+0x28], R14 ;  /* 0x0000280e01007387 */ /* 0x000fe80000100a00 */
[----:B-1----:R-:W2:Y:S04]  /*396b0*/  LDL.LU R13, [R1+0x1088] ;  /* 0x00108800010d7983 */ /* 0x002ea80000300800 */
[----:B0-----:R-:W-:Y:S04]  /*396c0*/  STL [R1+0x34], R9 ;  /* 0x0000340901007387 */ /* 0x001fe80000100800 */
[----:B------:R-:W-:Y:S04]  /*396d0*/  STL.64 [R1+0x38], R10 ;  /* 0x0000380a01007387 */ /* 0x000fe80000100a00 */
[----:B------:R-:W3:Y:S01]  /*396e0*/  LDL.LU R16, [R1+0x40] ;  /* 0x0000400001107983 */ /* 0x000ee20000300800 */
[----:B------:R-:W-:-:S02]  /*396f0*/  ISETP.LT.AND P5, PT, R28, c[0x0][0x178], !P3 ;  /* 0x00005e001c007a0c */ /* 0x000fc40005fa1270 */
[----:B------:R-:W-:-:S05]  /*39700*/  IADD3 R0, R0, c[0x0][0x198], RZ ;  /* 0x0000660000007a10 */ /* 0x000fca0007ffe0ff */
[----:B------:R-:W-:Y:S01]  /*39710*/  IMAD.WIDE R6, R0, 0x2, R2 ;  /* 0x0000000200067825 */ /* 0x000fe200078e0202 */
[----:B------:R-:W-:-:S05]  /*39720*/  PRMT R5, R26, 0x7632, R5 ;  /* 0x000076321a057816 */ /* 0x000fca0000000005 */
[----:B------:R0:W-:Y:S01]  /*39730*/  @P5 STG.E.U16 [R6.64], R26 ;  /* 0x0000001a06005986 */ /* 0x0001e2000c101506 */
[C---:B------:R-:W-:Y:S02]  /*39740*/  ISETP.LT.AND P3, PT, R29.reuse, c[0x0][0x178], !P3 ;  /* 0x00005e001d007a0c */ /* 0x040fe40005f61270 */
[----:B------:R-:W-:Y:S02]  /*39750*/  ISETP.LT.AND P6, PT, R28, c[0x0][0x178], !P4 ;  /* 0x00005e001c007a0c */ /* 0x000fe400067c1270 */
[----:B------:R-:W-:Y:S01]  /*39760*/  ISETP.LT.AND P4, PT, R29, c[0x0][0x178], !P4 ;  /* 0x00005e001d007a0c */ /* 0x000fe20006781270 */
[----:B0-----:R-:W-:Y:S01]  /*39770*/  IMAD.SHL.U32 R26, R27, 0x400, RZ ;  /* 0x000004001b1a7824 */ /* 0x001fe200078e00ff */
[----:B------:R-:W-:-:S04]  /*39780*/  IADD3 R10, R0, c[0x0][0x198], RZ ;  /* 0x00006600000a7a10 */ /* 0x000fc80007ffe0ff */
[----:B------:R-:W-:Y:S01]  /*39790*/  LOP3.LUT R26, R26, 0x1800, RZ, 0xc0, !PT ;  /* 0x000018001a1a7812 */ /* 0x000fe200078ec0ff */
[----:B------:R-:W-:Y:S02]  /*397a0*/  IMAD.MOV.U32 R23, RZ, RZ, R8 ;  /* 0x000000ffff177224 */ /* 0x000fe400078e0008 */
[----:B------:R-:W-:Y:S01]  /*397b0*/  IMAD.WIDE R8, R0, 0x2, R24 ;  /* 0x0000000200087825 */ /* 0x000fe200078e0218 */
[----:B------:R-:W-:-:S03]  /*397c0*/  IADD3 R0, R10, c[0x0][0x198], RZ ;  /* 0x000066000a007a10 */ /* 0x000fc60007ffe0ff */
[----:B------:R-:W-:Y:S01]  /*397d0*/  IMAD R26, R17, 0x10, R26 ;  /* 0x00000010111a7824 */ /* 0x000fe200078e021a */
[----:B------:R-:W-:Y:S01]  /*397e0*/  PRMT R4, R19, 0x7632, R4 ;  /* 0x0000763213047816 */ /* 0x000fe20000000004 */
[----:B------:R-:W-:Y:S01]  /*397f0*/  IMAD.WIDE R6, R10, 0x2, R2 ;  /* 0x000000020a067825 */ /* 0x000fe200078e0202 */
[----:B------:R0:W-:Y:S02]  /*39800*/  @P3 STG.E.U16 [R8.64], R19 ;  /* 0x0000001308003986 */ /* 0x0001e4000c101506 */
[----:B------:R-:W-:Y:S01]  /*39810*/  LOP3.LUT R26, R26, 0x40, RZ, 0x3c, !PT ;  /* 0x000000401a1a7812 */ /* 0x000fe200078e3cff */
[----:B------:R-:W-:Y:S01]  /*39820*/  IMAD.WIDE R10, R10, 0x2, R24 ;  /* 0x000000020a0a7825 */ /* 0x000fe200078e0218 */
[----:B------:R-:W-:Y:S03]  /*39830*/  @P6 STG.E.U16 [R6.64], R5 ;  /* 0x0000000506006986 */ /* 0x000fe6000c101506 */
[----:B------:R-:W-:Y:S01]  /*39840*/  IMAD.MOV.U32 R14, RZ, RZ, R12 ;  /* 0x000000ffff0e7224 */ /* 0x000fe200078e000c */
[----:B------:R-:W-:Y:S04]  /*39850*/  @P4 STG.E.U16 [R10.64], R4 ;  /* 0x000000040a004986 */ /* 0x000fe8000c101506 */
[----:B------:R-:W4:Y:S04]  /*39860*/  LDL.LU R12, [R1+0x108c] ;  /* 0x00108c00010c7983 */ /* 0x000f280000300800 */
[----:B------:R-:W1:Y:S01]  /*39870*/  LDS.128 R4, [R26] ;  /* 0x000000001a047984 */ /* 0x000e620000000c00 */
[----:B------:R-:W-:Y:S01]  /*39880*/  ISETP.LT.AND P5, PT, R28, c[0x0][0x178], !P0 ;  /* 0x00005e001c007a0c */ /* 0x000fe200047a1270 */
[----:B0-----:R-:W-:Y:S01]  /*39890*/  IMAD.WIDE R8, R0, 0x2, R2 ;  /* 0x0000000200087825 */ /* 0x001fe200078e0202 */
[----:B------:R-:W-:Y:S01]  /*398a0*/  ISETP.LT.AND P0, PT, R29, c[0x0][0x178], !P0 ;  /* 0x00005e001d007a0c */ /* 0x000fe20004701270 */
[----:B------:R-:W5:Y:S04]  /*398b0*/  LDL.LU R15, [R1+0x1090] ;  /* 0x00109000010f7983 */ /* 0x000f680000300800 */
[----:B------:R-:W5:Y:S01]  /*398c0*/  LDL.LU R29, [R1+0x50] ;  /* 0x00005000011d7983 */ /* 0x000f620000300800 */
[----:B------:R-:W-:-:S03]  /*398d0*/  ISETP.LT.AND P6, PT, R28, c[0x0][0x178], !P1 ;  /* 0x00005e001c007a0c */ /* 0x000fc60004fc1270 */
[----:B-1----:R0:W-:Y:S04]  /*398e0*/  STL [R1+0x11c8], R5 ;  /* 0x0011c80501007387 */ /* 0x0021e80000100800 */
[----:B0-----:R-:W5:Y:S04]  /*398f0*/  LDL R5, [R1+0x758] ;  /* 0x0007580001057983 */ /* 0x001f680000100800 */
[----:B------:R-:W-:Y:S04]  /*39900*/  STL [R1+0x1184], R6 ;  /* 0x0011840601007387 */ /* 0x000fe80000100800 */
[----:B------:R0:W-:Y:S04]  /*39910*/  STL [R1+0x1180], R7 ;  /* 0x0011800701007387 */ /* 0x0001e80000100800 */
[----:B---3--:R1:W-:Y:S01]  /*39920*/  @P5 STG.E.U16 [R8.64], R16 ;  /* 0x0000001008005986 */ /* 0x0083e2000c101506 */
[----:B------:R-:W-:-:S03]  /*39930*/  ISETP.LT.AND P5, PT, R28, c[0x0][0x178], !P2 ;  /* 0x00005e001c007a0c */ /* 0x000fc600057a1270 */
[----:B------:R-:W3:Y:S04]  /*39940*/  LDL.LU R28, [R1+0x11cc] ;  /* 0x0011cc00011c7983 */ /* 0x000ee80000300800 */
[----:B0-----:R-:W3:Y:S01]  /*39950*/  LDL.LU R7, [R1+0x1094] ;  /* 0x0010940001077983 */ /* 0x001ee20000300800 */
[----:B------:R-:W-:Y:S01]  /*39960*/  IMAD.SHL.U32 R6, R27, 0x400, RZ ;  /* 0x000004001b067824 */ /* 0x000fe200078e00ff */
[----:B-1----:R-:W-:Y:S02]  /*39970*/  IADD3 R8, R0, c[0x0][0x198], RZ ;  /* 0x0000660000087a10 */ /* 0x002fe40007ffe0ff */
[----:B------:R-:W5:Y:S02]  /*39980*/  LDL.LU R27, [R1+0x60] ;  /* 0x00006000011b7983 */ /* 0x000f640000300800 */
[----:B------:R-:W-:-:S02]  /*39990*/  LOP3.LUT R6, R6, 0x1800, RZ, 0xc0, !PT ;  /* 0x0000180006067812 */ /* 0x000fc400078ec0ff */
[----:B--2---:R-:W-:Y:S01]  /*399a0*/  ISETP.GE.AND P3, PT, R13, c[0x0][0x17c], PT ;  /* 0x00005f000d007a0c */ /* 0x004fe20003f66270 */
[----:B------:R-:W-:Y:S01]  /*399b0*/  IMAD.WIDE R10, R8, 0x2, R2 ;  /* 0x00000002080a7825 */ /* 0x000fe200078e0202 */
[----:B------:R-:W-:Y:S01]  /*399c0*/  PRMT R9, R16, 0x7632, R9 ;  /* 0x0000763210097816 */ /* 0x000fe20000000009 */
[----:B------:R-:W2:Y:S02]  /*399d0*/  LDL.LU R19, [R1+0x1098] ;  /* 0x0010980001137983 */ /* 0x000ea40000300800 */
[----:B------:R-:W-:-:S05]  /*399e0*/  IMAD R6, R17, 0x10, R6 ;  /* 0x0000001011067824 */ /* 0x000fca00078e0206 */
[----:B------:R-:W-:Y:S02]  /*399f0*/  LOP3.LUT R6, R6, 0x60, RZ, 0x3c, !PT ;  /* 0x0000006006067812 */ /* 0x000fe400078e3cff */
[----:B----4-:R-:W-:Y:S01]  /*39a00*/  ISETP.GE.AND P4, PT, R12, c[0x0][0x17c], PT ;  /* 0x00005f000c007a0c */ /* 0x010fe20003f86270 */
[----:B------:R-:W-:Y:S01]  /*39a10*/  IMAD.WIDE R12, R0, 0x2, R24 ;  /* 0x00000002000c7825 */ /* 0x000fe200078e0218 */
[----:B------:R-:W-:-:S04]  /*39a20*/  IADD3 R0, R8, c[0x0][0x198], RZ ;  /* 0x0000660008007a10 */ /* 0x000fc80007ffe0ff */
[----:B------:R0:W-:Y:S04]  /*39a30*/  @P0 STG.E.U16 [R12.64], R14 ;  /* 0x0000000e0c000986 */ /* 0x0001e8000c101506 */
[----:B------:R-:W-:Y:S01]  /*39a40*/  @P6 STG.E.U16 [R10.64], R9 ;  /* 0x000000090a006986 */ /* 0x000fe2000c101506 */
[----:B0-----:R-:W-:-:S03]  /*39a50*/  IMAD.WIDE R12, R8, 0x2, R24 ;  /* 0x00000002080c7825 */ /* 0x001fc600078e0218 */
[----:B------:R-:W0:Y:S01]  /*39a60*/  LDS.128 R8, [R6] ;  /* 0x0000000006087984 */ /* 0x000e220000000c00 */
[----:B---3--:R-:W-:-:S03]  /*39a70*/  ISETP.GE.AND P6, PT, R7, c[0x0][0x17c], PT ;  /* 0x00005f0007007a0c */ /* 0x008fc60003fc6270 */
[----:B------:R-:W3:Y:S04]  /*39a80*/  LDL.LU R7, [R1+0x109c] ;  /* 0x00109c0001077983 */ /* 0x000ee80000300800 */
[----:B0-----:R0:W-:Y:S04]  /*39a90*/  STL [R1+0x118c], R10 ;  /* 0x00118c0a01007387 */ /* 0x0011e80000100800 */
[----:B0-----:R-:W4:Y:S01]  /*39aa0*/  LDL R10, [R1+0x754] ;  /* 0x00075400010a7983 */ /* 0x001f220000100800 */
[C---:B-----5:R-:W-:Y:S02]  /*39ab0*/  ISETP.LT.AND P1, PT, R5.reuse, c[0x0][0x178], !P1 ;  /* 0x00005e0005007a0c */ /* 0x060fe40004f21270 */
[----:B------:R-:W-:-:S02]  /*39ac0*/  ISETP.LT.AND P2, PT, R5, c[0x0][0x178], !P2 ;  /* 0x00005e0005007a0c */ /* 0x000fc40005741270 */
[----:B------:R-:W-:Y:S02]  /*39ad0*/  ISETP.GE.AND P0, PT, R15, c[0x0][0x17c], PT ;  /* 0x00005f000f007a0c */ /* 0x000fe40003f06270 */
[----:B------:R-:W-:Y:S01]  /*39ae0*/  PRMT R18, R14, 0x7632, R18 ;  /* 0x000076320e127816 */ /* 0x000fe20000000012 */
[----:B------:R-:W-:-:S04]  /*39af0*/  IMAD.WIDE R14, R0, 0x2, R2 ;  /* 0x00000002000e7825 */ /* 0x000fc800078e0202 */
[----:B------:R-:W-:Y:S02]  /*39b00*/  IMAD.WIDE R16, R0, 0x2, R24 ;  /* 0x0000000200107825 */ /* 0x000fe400078e0218 */
[----:B------:R-:W-:Y:S04]  /*39b10*/  @P1 STG.E.U16 [R12.64], R18 ;  /* 0x000000120c001986 */ /* 0x000fe8000c101506 */
[----:B------:R0:W-:Y:S04]  /*39b20*/  @P5 STG.E.U16 [R14.64], R29 ;  /* 0x0000001d0e005986 */ /* 0x0001e8000c101506 */
[----:B------:R1:W-:Y:S01]  /*39b30*/  @P2 STG.E.U16 [R16.64], R23 ;  /* 0x0000001710002986 */ /* 0x0003e2000c101506 */
[----:B------:R-:W-:-:S02]  /*39b40*/  PRMT R20, R29, 0x7632, R20 ;  /* 0x000076321d147816 */ /* 0x000fc40000000014 */
[----:B0-----:R-:W-:Y:S02]  /*39b50*/  IADD3 R14, R0, c[0x0][0x198], RZ ;  /* 0x00006600000e7a10 */ /* 0x001fe40007ffe0ff */
[----:B------:R-:W-:Y:S02]  /*39b60*/  PRMT R21, R23, 0x7632, R21 ;  /* 0x0000763217157816 */ /* 0x000fe40000000015 */
[C---:B------:R-:W-:Y:S01]  /*39b70*/  IADD3 R0, R14.reuse, c[0x0][0x198], RZ ;  /* 0x000066000e007a10 */ /* 0x040fe20007ffe0ff */
[----:B------:R-:W-:-:S04]  /*39b80*/  IMAD.WIDE R12, R14, 0x2, R2 ;  /* 0x000000020e0c7825 */ /* 0x000fc800078e0202 */
[----:B------:R-:W-:Y:S01]  /*39b90*/  IMAD.WIDE R14, R14, 0x2, R24 ;  /* 0x000000020e0e7825 */ /* 0x000fe200078e0218 */
[----:B------:R-:W-:Y:S04]  /*39ba0*/  STL [R1+0x1188], R11 ;  /* 0x0011880b01007387 */ /* 0x000fe80000100800 */
[----:B-1----:R-:W5:Y:S04]  /*39bb0*/  LDL.LU R23, [R1+0x10a0] ;  /* 0x0010a00001177983 */ /* 0x002f680000300800 */
[----:B------:R-:W2:Y:S01]  /*39bc0*/  LDL.LU R29, [R1+0x80] ;  /* 0x00008000011d7983 */ /* 0x000ea20000300800 */
[----:B----4-:R-:W-:-:S02]  /*39bd0*/  ISETP.LT.AND P2, PT, R10, c[0x0][0x178], !P3 ;  /* 0x00005e000a007a0c */ /* 0x010fc40005f41270 */
[----:B------:R-:W-:-:S11]  /*39be0*/  ISETP.LT.AND P3, PT, R5, c[0x0][0x178], !P3 ;  /* 0x00005e0005007a0c */ /* 0x000fd60005f61270 */
[----:B------:R-:W-:Y:S04]  /*39bf0*/  @P2 STG.E.U16 [R12.64], R20 ;  /* 0x000000140c002986 */ /* 0x000fe8000c101506 */
[----:B------:R-:W-:Y:S04]  /*39c00*/  @P3 STG.E.U16 [R14.64], R21 ;  /* 0x000000150e003986 */ /* 0x000fe8000c101506 */
[----:B------:R-:W0:Y:S04]  /*39c10*/  LDS.128 R12, [R22+0x400] ;  /* 0x00040000160c7984 */ /* 0x000e280000000c00 */
[----:B0-----:R0:W-:Y:S04]  /*39c20*/  STL [R1+0x4], R13 ;  /* 0x0000040d01007387 */ /* 0x0011e80000100800 */
[----:B------:R-:W-:Y:S04]  /*39c30*/  STL [R1+0xc], R15 ;  /* 0x00000c0f01007387 */ /* 0x000fe80000100800 */
[----:B------:R-:W4:Y:S01]  /*39c40*/  LDL.LU R21, [R1+0x10a4] ;  /* 0x0010a40001157983 */ /* 0x000f220000300800 */
[----:B------:R-:W-:-:S02]  /*39c50*/  ISETP.LT.AND P5, PT, R10, c[0x0][0x178], !P4 ;  /* 0x00005e000a007a0c */ /* 0x000fc400067a1270 */
[----:B------:R-:W-:Y:S01]  /*39c60*/  ISETP.LT.AND P4, PT, R5, c[0x0][0x178], !P4 ;  /* 0x00005e0005007a0c */ /* 0x000fe20006781270 */
[----:B------:R-:W-:Y:S01]  /*39c70*/  IMAD.WIDE R16, R0, 0x2, R2 ;  /* 0x0000000200107825 */ /* 0x000fe200078e0202 */
[----:B--2---:R-:W-:-:S03]  /*39c80*/  ISETP.GE.AND P1, PT, R19, c[0x0][0x17c], PT ;  /* 0x00005f0013007a0c */ /* 0x004fc60003f26270 */
[----:B------:R-:W-:Y:S01]  /*39c90*/  IMAD.WIDE R18, R0, 0x2, R24 ;  /* 0x0000000200127825 */ /* 0x000fe200078e0218 */
[----:B---3--:R-:W-:-:S05]  /*39ca0*/  ISETP.GE.AND P2, PT, R7, c[0x0][0x17c], PT ;  /* 0x00005f0007007a0c */ /* 0x008fca0003f46270 */
[----:B------:R-:W-:Y:S01]  /*39cb0*/  @P5 STG.E.U16 [R16.64], R27 ;  /* 0x0000001b10005986 */ /* 0x000fe2000c101506 */
[----:B------:R-:W-:-:S03]  /*39cc0*/  IMAD.MOV.U32 R7, RZ, RZ, R14 ;  /* 0x000000ffff077224 */ /* 0x000fc600078e000e */
[----:B------:R1:W-:Y:S01]  /*39cd0*/  @P4 STG.E.U16 [R18.64], R4 ;  /* 0x0000000412004986 */ /* 0x0003e2000c101506 */
[----:B------:R-:W-:Y:S02]  /*39ce0*/  ISETP.LT.AND P4, PT, R10, c[0x0][0x178], !P0 ;  /* 0x00005e000a007a0c */ /* 0x000fe40004781270 */
[----:B------:R-:W-:Y:S01]  /*39cf0*/  IADD3 R14, R0, c[0x0][0x198], RZ ;  /* 0x00006600000e7a10 */ /* 0x000fe20007ffe0ff */
[----:B------:R-:W-:-:S04]  /*39d00*/  IMAD.MOV.U32 R22, RZ, RZ, R12 ;  /* 0x000000ffff167224 */ /* 0x000fc800078e000c */
[----:B0-----:R-:W-:Y:S01]  /*39d10*/  IMAD.WIDE R12, R14, 0x2, R2 ;  /* 0x000000020e0c7825 */ /* 0x001fe200078e0202 */
[----:B-1----:R-:W-:-:S05]  /*39d20*/  PRMT R4, R27, 0x7632, R4 ;  /* 0x000076321b047816 */ /* 0x002fca0000000004 */
[----:B------:R0:W-:Y:S01]  /*39d30*/  @P4 STG.E.U16 [R12.64], R4 ;  /* 0x000000040c004986 */ /* 0x0001e2000c101506 */
[----:B------:R-:W-:Y:S02]  /*39d40*/  ISETP.LT.AND P0, PT, R5, c[0x0][0x178], !P0 ;  /* 0x00005e0005007a0c */ /* 0x000fe40004701270 */
[C---:B------:R-:W-:Y:S01]  /*39d50*/  IADD3 R0, R14.reuse, c[0x0][0x198], RZ ;  /* 0x000066000e007a10 */ /* 0x040fe20007ffe0ff */
[----:B------:R-:W-:Y:S01]  /*39d60*/  IMAD.WIDE R14, R14, 0x2, R24 ;  /* 0x000000020e0e7825 */ /* 0x000fe200078e0218 */
[----:B------:R-:W-:-:S09]  /*39d70*/  PRMT R20, R4, 0x7632, R20 ;  /* 0x0000763204147816 */ /* 0x000fd20000000014 */
[----:B------:R-:W-:Y:S01]  /*39d80*/  @P0 STG.E.U16 [R14.64], R20 ;  /* 0x000000140e000986 */ /* 0x000fe2000c101506 */
[----:B------:R-:W-:Y:S01]  /*39d90*/  ISETP.LT.AND P5, PT, R10, c[0x0][0x178], !P6 ;  /* 0x00005e000a007a0c */ /* 0x000fe200077a1270 */
[----:B------:R-:W-:Y:S02]  /*39da0*/  IMAD.WIDE R16, R0, 0x2, R2 ;  /* 0x0000000200107825 */ /* 0x000fe400078e0202 */
[----:B------:R1:W-:Y:S01]  /*39db0*/  STL [R1+0x1190], R7 ;  /* 0x0011900701007387 */ /* 0x0003e20000100800 */
[----:B-----5:R-:W-:-:S03]  /*39dc0*/  ISETP.GE.AND P3, PT, R23, c[0x0][0x17c], PT ;  /* 0x00005f0017007a0c */ /* 0x020fc60003f66270 */
[----:B------:R-:W2:Y:S01]  /*39dd0*/  LDL.LU R27, [R1+0xa0] ;  /* 0x0000a000011b7983 */ /* 0x000ea20000300800 */
[----:B0-----:R-:W-:-:S03]  /*39de0*/  PRMT R4, R29, 0x7632, R4 ;  /* 0x000076321d047816 */ /* 0x001fc60000000004 */
[----:B------:R-:W3:Y:S04]  /*39df0*/  LDL.LU R23, [R1+0x10ac] ;  /* 0x0010ac0001177983 */ /* 0x000ee80000300800 */
[----:B-1----:R-:W5:Y:S04]  /*39e00*/  LDL.LU R7, [R1+0x10a8] ;  /* 0x0010a80001077983 */ /* 0x002f680000300800 */
[----:B------:R-:W-:Y:S01]  /*39e10*/  @P5 STG.E.U16 [R16.64], R29 ;  /* 0x0000001d10005986 */ /* 0x000fe2000c101506 */
[----:B----4-:R-:W-:-:S03]  /*39e20*/  ISETP.GE.AND P4, PT, R21, c[0x0][0x17c], PT ;  /* 0x00005f0015007a0c */ /* 0x010fc60003f86270 */
[----:B------:R-:W0:Y:S02]  /*39e30*/  S2R R21, SR_TID.X ;  /* 0x0000000000157919 */ /* 0x000e240000002100 */
[C---:B0-----:R-:W-:Y:S01]  /*39e40*/  LOP3.LUT R13, R21.reuse, 0x3f, RZ, 0xc0, !PT ;  /* 0x0000003f150d7812 */ /* 0x041fe200078ec0ff */
[----:B------:R-:W-:-:S05]  /*39e50*/  IMAD.SHL.U32 R21, R21, 0x400, RZ ;  /* 0x0000040015157824 */ /* 0x000fca00078e00ff */
[----:B------:R-:W-:-:S05]  /*39e60*/  LOP3.LUT R21, R21, 0x1800, RZ, 0xc0, !PT ;  /* 0x0000180015157812 */ /* 0x000fca00078ec0ff */
[----:B------:R-:W-:-:S05]  /*39e70*/  IMAD R21, R13, 0x10, R21 ;  /* 0x000000100d157824 */ /* 0x000fca00078e0215 */
[----:B------:R-:W-:-:S05]  /*39e80*/  LOP3.LUT R21, R21, 0x20, RZ, 0x3c, !PT ;  /* 0x0000002015157812 */ /* 0x000fca00078e3cff */
[----:B------:R-:W0:Y:S04]  /*39e90*/  LDS.128 R12, [R21+0x400] ;  /* 0x00040000150c7984 */ /* 0x000e280000000c00 */
[----:B0-----:R0:W-:Y:S04]  /*39ea0*/  STL.64 [R1+0x1198], R14 ;  /* 0x0011980e01007387 */ /* 0x0011e80000100a00 */
[----:B------:R-:W4:Y:S04]  /*39eb0*/  LDL.LU R29, [R1+0xb0] ;  /* 0x0000b000011d7983 */ /* 0x000f280000300800 */
[----:B0-----:R-:W3:Y:S01]  /*39ec0*/  LDL.LU R15, [R1+0x10b4] ;  /* 0x0010b400010f7983 */ /* 0x001ee20000300800 */
[C---:B------:R-:W-:Y:S01]  /*39ed0*/  ISETP.LT.AND P6, PT, R5.reuse, c[0x0][0x178], !P6 ;  /* 0x00005e0005007a0c */ /* 0x040fe200077c1270 */
[----:B------:R-:W-:Y:S01]  /*39ee0*/  IMAD.WIDE R18, R0, 0x2, R24 ;  /* 0x0000000200127825 */ /* 0x000fe200078e0218 */
[----:B------:R-:W-:Y:S01]  /*39ef0*/  ISETP.LT.AND P0, PT, R10, c[0x0][0x178], !P1 ;  /* 0x00005e000a007a0c */ /* 0x000fe20004f01270 */
[----:B------:R-:W4:Y:S01]  /*39f00*/  LDL.LU R14, [R1+0x10b0] ;  /* 0x0010b000010e7983 */ /* 0x000f220000300800 */
[----:B------:R-:W-:-:S09]  /*39f10*/  ISETP.LT.AND P1, PT, R5, c[0x0][0x178], !P1 ;  /* 0x00005e0005007a0c */ /* 0x000fd20004f21270 */
[----:B------:R0:W-:Y:S02]  /*39f20*/  @P6 STG.E.U16 [R18.64], R8 ;  /* 0x0000000812006986 */ /* 0x0001e4000c101506 */
[----:B0-----:R-:W-:Y:S02]  /*39f30*/  IADD3 R18, R0, c[0x0][0x198], RZ ;  /* 0x0000660000127a10 */ /* 0x001fe40007ffe0ff */
[----:B------:R-:W-:Y:S02]  /*39f40*/  PRMT R8, R8, 0x7632, R8 ;  /* 0x0000763208087816 */ /* 0x000fe40000000008 */
[C---:B------:R-:W-:Y:S01]  /*39f50*/  IADD3 R0, R18.reuse, c[0x0][0x198], RZ ;  /* 0x0000660012007a10 */ /* 0x040fe20007ffe0ff */
[----:B------:R-:W-:-:S04]  /*39f60*/  IMAD.WIDE R16, R18, 0x2, R2 ;  /* 0x0000000212107825 */ /* 0x000fc800078e0202 */
[----:B------:R-:W-:Y:S01]  /*39f70*/  IMAD.WIDE R18, R18, 0x2, R24 ;  /* 0x0000000212127825 */ /* 0x000fe200078e0218 */
[----:B------:R-:W-:Y:S04]  /*39f80*/  @P0 STG.E.U16 [R16.64], R4 ;  /* 0x0000000410000986 */ /* 0x000fe8000c101506 */
[----:B------:R-:W-:Y:S04]  /*39f90*/  @P1 STG.E.U16 [R18.64], R8 ;  /* 0x0000000812001986 */ /* 0x000fe8000c101506 */
[----:B------:R-:W0:Y:S01]  /*39fa0*/  LDS.128 R16, [R26+0x400] ;  /* 0x000400001a107984 */ /* 0x000e220000000c00 */
[----:B------:R-:W-:-:S02]  /*39fb0*/  ISETP.LT.AND P5, PT, R10, c[0x0][0x178], !P2 ;  /* 0x00005e000a007a0c */ /* 0x000fc400057a1270 */
[----:B------:R-:W-:Y:S01]  /*39fc0*/  ISETP.LT.AND P2, PT, R5, c[0x0][0x178], !P2 ;  /* 0x00005e0005007a0c */ /* 0x000fe20005741270 */
[----:B------:R-:W-:Y:S01]  /*39fd0*/  IMAD.WIDE R20, R0, 0x2, R2 ;  /* 0x0000000200147825 */ /* 0x000fe200078e0202 */
[----:B-----5:R-:W-:-:S09]  /*39fe0*/  ISETP.GE.AND P0, PT, R7, c[0x0][0x17c], PT ;  /* 0x00005f0007007a0c */ /* 0x020fd20003f06270 */
[----:B--2---:R1:W-:Y:S02]  /*39ff0*/  @P5 STG.E.U16 [R20.64], R27 ;  /* 0x0000001b14005986 */ /* 0x0043e4000c101506 */
[----:B-1----:R-:W-:-:S05]  /*3a000*/  IMAD.WIDE R20, R0, 0x2, R24 ;  /* 0x0000000200147825 */ /* 0x002fca00078e0218 */
[----:B------:R1:W-:Y:S04]  /*3a010*/  @P2 STG.E.U16 [R20.64], R22 ;  /* 0x0000001614002986 */ /* 0x0003e8000c101506 */
[----:B0-----:R-:W-:Y:S04]  /*3a020*/  STL.64 [R1+0x11c0], R16 ;  /* 0x0011c01001007387 */ /* 0x001fe80000100a00 */
[----:B------:R-:W-:Y:S04]  /*3a030*/  STL.64 [R1+0x11a0], R18 ;  /* 0x0011a01201007387 */ /* 0x000fe80000100a00 */
[----:B------:R-:W2:Y:S01]  /*3a040*/  LDL.LU R7, [R1+0x90] ;  /* 0x0000900001077983 */ /* 0x000ea20000300800 */
[----:B---3--:R-:W-:-:S03]  /*3a050*/  ISETP.GE.AND P2, PT, R15, c[0x0][0x17c], PT ;  /* 0x00005f000f007a0c */ /* 0x008fc60003f46270 */
[----:B------:R-:W3:Y:S01]  /*3a060*/  LDL.LU R15, [R1+0x10b8] ;  /* 0x0010b800010f7983 */ /* 0x000ee20000300800 */
[----:B------:R-:W-:Y:S02]  /*3a070*/  ISETP.LT.AND P1, PT, R10, c[0x0][0x178], !P3 ;  /* 0x00005e000a007a0c */ /* 0x000fe40005f21270 */
[----:B------:R-:W-:Y:S02]  /*3a080*/  ISETP.LT.AND P3, PT, R5, c[0x0][0x178], !P3 ;  /* 0x00005e0005007a0c */ /* 0x000fe40005f61270 */
[----:B------:R-:W-:Y:S02]  /*3a090*/  IADD3 R4, R0, c[0x0][0x198], RZ ;  /* 0x0000660000047a10 */ /* 0x000fe40007ffe0ff */
[----:B------:R-:W-:Y:S02]  /*3a0a0*/  ISETP.LT.AND P5, PT, R10, c[0x0][0x178], !P4 ;  /* 0x00005e000a007a0c */ /* 0x000fe400067a1270 */
[C---:B------:R-:W-:Y:S02]  /*3a0b0*/  IADD3 R0, R4.reuse, c[0x0][0x198], RZ ;  /* 0x0000660004007a10 */ /* 0x040fe40007ffe0ff */
[----:B------:R-:W-:Y:S01]  /*3a0c0*/  PRMT R28, R27, 0x7632, R28 ;  /* 0x000076321b1c7816 */ /* 0x000fe2000000001c */
[----:B------:R-:W-:Y:S01]  /*3a0d0*/  IMAD.WIDE R26, R4, 0x2, R2 ;  /* 0x00000002041a7825 */ /* 0x000fe200078e0202 */
[----:B------:R-:W-:-:S02]  /*3a0e0*/  ISETP.GE.AND P6, PT, R23, c[0x0][0x17c], PT ;  /* 0x00005f0017007a0c */ /* 0x000fc40003fc6270 */
[----:B------:R-:W-:Y:S01]  /*3a0f0*/  PRMT R8, R22, 0x7632, R8 ;  /* 0x0000763216087816 */ /* 0x000fe20000000008 */
[----:B-1----:R-:W-:Y:S01]  /*3a100*/  IMAD.WIDE R20, R4, 0x2, R24 ;  /* 0x0000000204147825 */ /* 0x002fe200078e0218 */
[----:B------:R-:W-:Y:S03]  /*3a110*/  @P1 STG.E.U16 [R26.64], R28 ;  /* 0x0000001c1a001986 */ /* 0x000fe6000c101506 */
[----:B------:R-:W-:Y:S01]  /*3a120*/  IMAD.WIDE R22, R0, 0x2, R2 ;  /* 0x0000000200167825 */ /* 0x000fe200078e0202 */
[----:B------:R0:W-:Y:S04]  /*3a130*/  @P3 STG.E.U16 [R20.64], R8 ;  /* 0x0000000814003986 */ /* 0x0001e8000c101506 */
[----:B----4-:R1:W-:Y:S04]  /*3a140*/  @P5 STG.E.U16 [R22.64], R29 ;  /* 0x0000001d16005986 */ /* 0x0103e8000c101506 */
[----:B------:R-:W4:Y:S01]  /*3a150*/  LDS.128 R20, [R6+0x400] ;  /* 0x0004000006147984 */ /* 0x000f220000000c00 */
[----:B------:R-:W-:-:S02]  /*3a160*/  ISETP.LT.AND P4, PT, R5, c[0x0][0x178], !P4 ;  /* 0x00005e0005007a0c */ /* 0x000fc40006781270 */
[----:B------:R-:W-:Y:S02]  /*3a170*/  ISETP.LT.AND P3, PT, R10, c[0x0][0x178], !P6 ;  /* 0x00005e000a007a0c */ /* 0x000fe40007761270 */
[----:B------:R-:W-:Y:S02]  /*3a180*/  ISETP.LT.AND P6, PT, R5, c[0x0][0x178], !P6 ;  /* 0x00005e0005007a0c */ /* 0x000fe400077c1270 */
[C---:B0-----:R-:W-:Y:S01]  /*3a190*/  IADD3 R8, R0.reuse, c[0x0][0x198], RZ ;  /* 0x0000660000087a10 */ /* 0x041fe20007ffe0ff */
[----:B------:R-:W-:Y:S01]  /*3a1a0*/  IMAD.WIDE R16, R0, 0x2, R24 ;  /* 0x0000000200107825 */ /* 0x000fe200078e0218 */
[----:B------:R-:W-:Y:S01]  /*3a1b0*/  ISETP.LT.AND P5, PT, R10, c[0x0][0x178], !P0 ;  /* 0x00005e000a007a0c */ /* 0x000fe200047a1270 */
[----:B------:R-:W5:Y:S01]  /*3a1c0*/  LDL.LU R5, [R1+0x11c8] ;  /* 0x0011c80001057983 */ /* 0x000f620000300800 */
[C---:B------:R-:W-:Y:S01]  /*3a1d0*/  IADD3 R4, R8.reuse, c[0x0][0x198], RZ ;  /* 0x0000660008047a10 */ /* 0x040fe20007ffe0ff */
[----:B------:R-:W-:Y:S01]  /*3a1e0*/  IMAD.WIDE R18, R8, 0x2, R2 ;  /* 0x0000000208127825 */ /* 0x000fe200078e0202 */
[----:B------:R-:W-:-:S02]  /*3a1f0*/  PRMT R11, R29, 0x7632, R11 ;  /* 0x000076321d0b7816 */ /* 0x000fc4000000000b */
[----:B------:R-:W-:Y:S01]  /*3a200*/  PRMT R0, R12, 0x7632, R0 ;  /* 0x000076320c007816 */ /* 0x000fe20000000000 */
[----:B-1----:R-:W-:Y:S01]  /*3a210*/  IMAD.WIDE R28, R8, 0x2, R24 ;  /* 0x00000002081c7825 */ /* 0x002fe200078e0218 */
[----:B------:R-:W-:Y:S01]  /*3a220*/  ISETP.GE.AND P1, PT, R14, c[0x0][0x17c], PT ;  /* 0x00005f000e007a0c */ /* 0x000fe20003f26270 */
[----:B------:R-:W-:Y:S02]  /*3a230*/  @P4 STG.E.U16 [R16.64], R12 ;  /* 0x0000000c10004986 */ /* 0x000fe4000c101506 */
[----:B------:R-:W-:Y:S02]  /*3a240*/  IMAD.WIDE R26, R4, 0x2, R2 ;  /* 0x00000002041a7825 */ /* 0x000fe400078e0202 */
[----:B------:R-:W-:Y:S04]  /*3a250*/  @P3 STG.E.U16 [R18.64], R11 ;  /* 0x0000000b12003986 */ /* 0x000fe8000c101506 */
[----:B------:R-:W-:Y:S04]  /*3a260*/  @P6 STG.E.U16 [R28.64], R0 ;  /* 0x000000001c006986 */ /* 0x000fe8000c101506 */
[----:B----4-:R0:W-:Y:S04]  /*3a270*/  STL [R1+0x117c], R23 ;  /* 0x00117c1701007387 */ /* 0x0101e80000100800 */
[----:B0-----:R-:W4:Y:S04]  /*3a280*/  LDL.LU R23, [R1+0x758] ;  /* 0x0007580001177983 */ /* 0x001f280000300800 */
[----:B------:R-:W5:Y:S04]  /*3a290*/  LDL.LU R14, [R1+0x10bc] ;  /* 0x0010bc00010e7983 */ /* 0x000f680000300800 */
[----:B------:R-:W5:Y:S01]  /*3a2a0*/  LDL.LU R6, [R1+0x70] ;  /* 0x0000700001067983 */ /* 0x000f620000300800 */
[----:B--2---:R-:W-:-:S03]  /*3a2b0*/  PRMT R12, R7, 0x7632, R12 ;  /* 0x00007632070c7816 */ /* 0x004fc6000000000c */
[----:B------:R-:W2:Y:S04]  /*3a2c0*/  LDL.LU.64 R16, [R1+0x11c0] ;  /* 0x0011c00001107983 */ /* 0x000ea80000300a00 */
[----:B------:R-:W2:Y:S04]  /*3a2d0*/  LDL.LU R11, [R1+0x10c0] ;  /* 0x0010c000010b7983 */ /* 0x000ea80000300800 */
[----:B------:R0:W-:Y:S04]  /*3a2e0*/  @P5 STG.E.U16 [R26.64], R7 ;  /* 0x000000071a005986 */ /* 0x0001e8000c101506 */
[----:B0-----:R-:W2:Y:S01]  /*3a2f0*/  LDL.LU R7, [R1+0x10c4] ;  /* 0x0010c40001077983 */ /* 0x001ea20000300800 */
[----:B---3--:R-:W-:-:S03]  /*3a300*/  ISETP.GE.AND P4, PT, R15, c[0x0][0x17c], PT ;  /* 0x00005f000f007a0c */ /* 0x008fc60003f86270 */
[----:B------:R-:W3:Y:S01]  /*3a310*/  LDL.LU R15, [R1+0x44] ;  /* 0x00004400010f7983 */ /* 0x000ee20000300800 */
[----:B------:R-:W-:Y:S02]  /*3a320*/  ISETP.LT.AND P5, PT, R10, c[0x0][0x178], !P2 ;  /* 0x00005e000a007a0c */ /* 0x000fe400057a1270 */
[C---:B----4-:R-:W-:Y:S02]  /*3a330*/  ISETP.LT.AND P0, PT, R23.reuse, c[0x0][0x178], !P0 ;  /* 0x00005e0017007a0c */ /* 0x050fe40004701270 */
[----:B------:R-:W-:Y:S02]  /*3a340*/  ISETP.LT.AND P3, PT, R23, c[0x0][0x178], !P2 ;  /* 0x00005e0017007a0c */ /* 0x000fe40005761270 */
[----:B-----5:R-:W-:Y:S01]  /*3a350*/  ISETP.GE.AND P2, PT, R14, c[0x0][0x17c], PT ;  /* 0x00005f000e007a0c */ /* 0x020fe20003f46270 */
[----:B---3--:R0:W-:Y:S04]  /*3a360*/  STL [R1+0x11b8], R15 ;  /* 0x0011b80f01007387 */ /* 0x0081e80000100800 */
[----:B--2---:R-:W-:Y:S01]  /*3a370*/  STL.64 [R1+0x11a8], R16 ;  /* 0x0011a81001007387 */ /* 0x004fe20000100a00 */
[----:B0-----:R-:W-:-:S05]  /*3a380*/  IMAD.WIDE R14, R4, 0x2, R24 ;  /* 0x00000002040e7825 */ /* 0x001fca00078e0218 */
[----:B------:R0:W-:Y:S01]  /*3a390*/  @P0 STG.E.U16 [R14.64], R16 ;  /* 0x000000100e000986 */ /* 0x0001e2000c101506 */
[----:B------:R-:W-:-:S03]  /*3a3a0*/  ISETP.GE.AND P0, PT, R11, c[0x0][0x17c], PT ;  /* 0x00005f000b007a0c */ /* 0x000fc60003f06270 */
[----:B------:R-:W2:Y:S01]  /*3a3b0*/  LDL.LU R11, [R1+0x10c8] ;  /* 0x0010c800010b7983 */ /* 0x000ea20000300800 */
[----:B------:R-:W-:Y:S02]  /*3a3c0*/  IADD3 R8, R4, c[0x0][0x198], RZ ;  /* 0x0000660004087a10 */ /* 0x000fe40007ffe0ff */
[----:B------:R-:W-:Y:S02]  /*3a3d0*/  ISETP.LT.AND P6, PT, R10, c[0x0][0x178], !P1 ;  /* 0x00005e000a007a0c */ /* 0x000fe40004fc1270 */
[----:B------:R-:W-:Y:S02]  /*3a3e0*/  ISETP.LT.AND P1, PT, R23, c[0x0][0x178], !P1 ;  /* 0x00005e0017007a0c */ /* 0x000fe40004f21270 */
[C---:B------:R-:W-:Y:S01]  /*3a3f0*/  IADD3 R0, R8.reuse, c[0x0][0x198], RZ ;  /* 0x0000660008007a10 */ /* 0x040fe20007ffe0ff */
[----:B------:R-:W-:Y:S01]  /*3a400*/  IMAD.WIDE R18, R8, 0x2, R2 ;  /* 0x0000000208127825 */ /* 0x000fe200078e0202 */
[----:B------:R-:W-:-:S03]  /*3a410*/  PRMT R4, R16, 0x7632, R4 ;  /* 0x0000763210047816 */ /* 0x000fc60000000004 */
[----:B------:R-:W-:Y:S01]  /*3a420*/  IMAD.WIDE R28, R8, 0x2, R24 ;  /* 0x00000002081c7825 */ /* 0x000fe200078e0218 */
[----:B------:R1:W-:Y:S03]  /*3a430*/  @P5 STG.E.U16 [R18.64], R12 ;  /* 0x0000000c12005986 */ /* 0x0003e6000c101506 */
[C---:B------:R-:W-:Y:S01]  /*3a440*/  IMAD.WIDE R26, R0.reuse, 0x2, R2 ;  /* 0x00000002001a7825 */ /* 0x040fe200078e0202 */
[----:B------:R-:W-:Y:S03]  /*3a450*/  @P3 STG.E.U16 [R28.64], R4 ;  /* 0x000000041c003986 */ /* 0x000fe6000c101506 */
[----:B0-----:R-:W-:Y:S01]  /*3a460*/  IMAD.WIDE R14, R0, 0x2, R24 ;  /* 0x00000002000e7825 */ /* 0x001fe200078e0218 */
[----:B------:R0:W-:Y:S01]  /*3a470*/  @P6 STG.E.U16 [R26.64], R6 ;  /* 0x000000061a006986 */ /* 0x0001e2000c101506 */
[----:B------:R-:W-:-:S03]  /*3a480*/  ISETP.GE.AND P3, PT, R7, c[0x0][0x17c], PT ;  /* 0x00005f0007007a0c */ /* 0x000fc60003f66270 */
[----:B-1----:R-:W3:Y:S01]  /*3a490*/  LDL.LU R19, [R1+0x24] ;  /* 0x0000240001137983 */ /* 0x002ee20000300800 */
[----:B------:R-:W-:-:S03]  /*3a4a0*/  PRMT R12, R6, 0x7632, R12 ;  /* 0x00007632060c7816 */ /* 0x000fc6000000000c */
[----:B------:R1:W-:Y:S04]  /*3a4b0*/  @P1 STG.E.U16 [R14.64], R20 ;  /* 0x000000140e001986 */ /* 0x0003e8000c101506 */
[----:B0-----:R-:W4:Y:S04]  /*3a4c0*/  LDL.LU R6, [R1+0x10cc] ;  /* 0x0010cc0001067983 */ /* 0x001f280000300800 */
[----:B------:R-:W5:Y:S04]  /*3a4d0*/  LDL.LU R7, [R1+0x54] ;  /* 0x0000540001077983 */ /* 0x000f680000300800 */
[----:B-1----:R-:W3:Y:S04]  /*3a4e0*/  LDL.LU R15, [R1+0x11b8] ;  /* 0x0011b800010f7983 */ /* 0x002ee80000300800 */
[----:B------:R0:W-:Y:S01]  /*3a4f0*/  STL.64 [R1+0x11b0], R20 ;  /* 0x0011b01401007387 */ /* 0x0001e20000100a00 */
[----:B--2---:R-:W-:-:S03]  /*3a500*/  ISETP.GE.AND P1, PT, R11, c[0x0][0x17c], PT ;  /* 0x00005f000b007a0c */ /* 0x004fc60003f26270 */
[----:B------:R-:W2:Y:S01]  /*3a510*/  LDL.LU R11, [R1+0x10d0] ;  /* 0x0010d000010b7983 */ /* 0x000ea20000300800 */
[----:B------:R-:W-:Y:S02]  /*3a520*/  ISETP.LT.AND P5, PT, R10, c[0x0][0x178], !P4 ;  /* 0x00005e000a007a0c */ /* 0x000fe400067a1270 */
[----:B------:R-:W-:Y:S01]  /*3a530*/  ISETP.LT.AND P4, PT, R23, c[0x0][0x178], !P4 ;  /* 0x00005e0017007a0c */ /* 0x000fe20006781270 */
[----:B------:R-:W2:Y:S01]  /*3a540*/  LDL.LU R14, [R1+0x34] ;  /* 0x00003400010e7983 */ /* 0x000ea20000300800 */
[----:B------:R-:W-:Y:S02]  /*3a550*/  IADD3 R8, R0, c[0x0][0x198], RZ ;  /* 0x0000660000087a10 */ /* 0x000fe40007ffe0ff */
[----:B------:R-:W-:Y:S02]  /*3a560*/  ISETP.LT.AND P6, PT, R10, c[0x0][0x178], !P2 ;  /* 0x00005e000a007a0c */ /* 0x000fe400057c1270 */
[C---:B------:R-:W-:Y:S01]  /*3a570*/  IADD3 R4, R8.reuse, c[0x0][0x198], RZ ;  /* 0x0000660008047a10 */ /* 0x040fe20007ffe0ff */
[----:B------:R-:W-:Y:S01]  /*3a580*/  IMAD.WIDE R16, R8, 0x2, R2 ;  /* 0x0000000208107825 */ /* 0x000fe200078e0202 */
[----:B------:R-:W-:-:S03]  /*3a590*/  PRMT R0, R20, 0x7632, R0 ;  /* 0x0000763214007816 */ /* 0x000fc60000000000 */
[----:B------:R-:W-:Y:S01]  /*3a5a0*/  IMAD.WIDE R28, R8, 0x2, R24 ;  /* 0x00000002081c7825 */ /* 0x000fe200078e0218 */
[----:B------:R-:W-:Y:S03]  /*3a5b0*/  @P5 STG.E.U16 [R16.64], R12 ;  /* 0x0000000c10005986 */ /* 0x000fe6000c101506 */
[----:B------:R-:W-:Y:S01]  /*3a5c0*/  IMAD.WIDE R26, R4, 0x2, R2 ;  /* 0x00000002041a7825 */ /* 0x000fe200078e0202 */
[C---:B------:R-:W-:Y:S01]  /*3a5d0*/  ISETP.LT.AND P2, PT, R23.reuse, c[0x0][0x178], !P2 ;  /* 0x00005e0017007a0c */ /* 0x040fe20005741270 */
[----:B------:R1:W-:Y:S01]  /*3a5e0*/  @P4 STG.E.U16 [R28.64], R0 ;  /* 0x000000001c004986 */ /* 0x0003e2000c101506 */
[----:B------:R-:W-:Y:S02]  /*3a5f0*/  ISETP.LT.AND P5, PT, R10, c[0x0][0x178], !P0 ;  /* 0x00005e000a007a0c */ /* 0x000fe400047a1270 */
[----:B------:R-:W-:Y:S01]  /*3a600*/  ISETP.LT.AND P4, PT, R23, c[0x0][0x178], !P0 ;  /* 0x00005e0017007a0c */ /* 0x000fe20004781270 */
[C---:B0-----:R-:W-:Y:S01]  /*3a610*/  IMAD.WIDE R20, R4.reuse, 0x2, R24 ;  /* 0x0000000204147825 */ /* 0x041fe200078e0218 */
[----:B-1----:R-:W-:Y:S01]  /*3a620*/  IADD3 R28, R4, c[0x0][0x198], RZ ;  /* 0x00006600041c7a10 */ /* 0x002fe20007ffe0ff */
[----:B---3--:R0:W-:Y:S01]  /*3a630*/  @P6 STG.E.U16 [R26.64], R15 ;  /* 0x0000000f1a006986 */ /* 0x0081e2000c101506 */
[----:B------:R-:W-:-:S02]  /*3a640*/  ISETP.LT.AND P6, PT, R10, c[0x0][0x178], !P3 ;  /* 0x00005e000a007a0c */ /* 0x000fc40005fc1270 */
[C---:B------:R-:W-:Y:S01]  /*3a650*/  IADD3 R0, R28.reuse, c[0x0][0x198], RZ ;  /* 0x000066001c007a10 */ /* 0x040fe20007ffe0ff */
[C---:B------:R-:W-:Y:S01]  /*3a660*/  IMAD.WIDE R16, R28.reuse, 0x2, R2 ;  /* 0x000000021c107825 */ /* 0x040fe200078e0202 */
[----:B------:R-:W-:Y:S02]  /*3a670*/  PRMT R8, R15, 0x7632, R8 ;  /* 0x000076320f087816 */ /* 0x000fe40000000008 */
[----:B------:R-:W-:Y:S01]  /*3a680*/  PRMT R4, R19, 0x7632, R4 ;  /* 0x0000763213047816 */ /* 0x000fe20000000004 */
[----:B------:R-:W-:Y:S01]  /*3a690*/  IMAD.WIDE R28, R28, 0x2, R24 ;  /* 0x000000021c1c7825 */ /* 0x000fe200078e0218 */
[----:B----4-:R-:W-:Y:S01]  /*3a6a0*/  ISETP.GE.AND P0, PT, R6, c[0x0][0x17c], PT ;  /* 0x00005f0006007a0c */ /* 0x010fe20003f06270 */
[----:B------:R1:W-:Y:S02]  /*3a6b0*/  @P2 STG.E.U16 [R20.64], R19 ;  /* 0x0000001314002986 */ /* 0x0003e4000c101506 */
[----:B0-----:R-:W-:Y:S02]  /*3a6c0*/  IMAD.WIDE R26, R0, 0x2, R2 ;  /* 0x00000002001a7825 */ /* 0x001fe400078e0202 */
[----:B------:R-:W3:Y:S04]  /*3a6d0*/  LDL.LU R6, [R1+0x64] ;  /* 0x0000640001067983 */ /* 0x000ee80000300800 */
[----:B------:R-:W4:Y:S04]  /*3a6e0*/  LDL.LU R15, [R1+0x10d4] ;  /* 0x0010d400010f7983 */ /* 0x000f280000300800 */
[----:B------:R0:W-:Y:S04]  /*3a6f0*/  @P5 STG.E.U16 [R16.64], R8 ;  /* 0x0000000810005986 */ /* 0x0001e8000c101506 */
[----:B-1----:R-:W4:Y:S04]  /*3a700*/  LDL.LU.64 R20, [R1+0x11b0] ;  /* 0x0011b00001147983 */ /* 0x002f280000300a00 */
[----:B------:R-:W-:Y:S04]  /*3a710*/  @P4 STG.E.U16 [R28.64], R4 ;  /* 0x000000041c004986 */ /* 0x000fe8000c101506 */
[----:B-----5:R1:W-:Y:S01]  /*3a720*/  @P6 STG.E.U16 [R26.64], R7 ;  /* 0x000000071a006986 */ /* 0x0203e2000c101506 */
[----:B0-----:R-:W-:-:S02]  /*3a730*/  PRMT R8, R7, 0x7632, R8 ;  /* 0x0000763207087816 */ /* 0x001fc40000000008 */
[----:B--2---:R-:W-:Y:S02]  /*3a740*/  ISETP.GE.AND P2, PT, R11, c[0x0][0x17c], PT ;  /* 0x00005f000b007a0c */ /* 0x004fe40003f46270 */
[----:B------:R-:W2:Y:S04]  /*3a750*/  LDL.LU R11, [R1+0x10d8] ;  /* 0x0010d800010b7983 */ /* 0x000ea80000300800 */
[----:B-1----:R-:W5:Y:S01]  /*3a760*/  LDL.LU R7, [R1+0x10dc] ;  /* 0x0010dc0001077983 */ /* 0x002f620000300800 */
[C---:B------:R-:W-:Y:S02]  /*3a770*/  ISETP.LT.AND P3, PT, R23.reuse, c[0x0][0x178], !P3 ;  /* 0x00005e0017007a0c */ /* 0x040fe40005f61270 */
[----:B------:R-:W-:Y:S02]  /*3a780*/  ISETP.LT.AND P5, PT, R10, c[0x0][0x178], !P1 ;  /* 0x00005e000a007a0c */ /* 0x000fe40004fa1270 */
[----:B------:R-:W-:-:S02]  /*3a790*/  ISETP.LT.AND P4, PT, R23, c[0x0][0x178], !P1 ;  /* 0x00005e0017007a0c */ /* 0x000fc40004f81270 */
[C---:B------:R-:W-:Y:S01]  /*3a7a0*/  IADD3 R28, R0.reuse, c[0x0][0x198], RZ ;  /* 0x00006600001c7a10 */ /* 0x040fe20007ffe0ff */
[----:B------:R-:W-:Y:S01]  /*3a7b0*/  IMAD.WIDE R16, R0, 0x2, R24 ;  /* 0x0000000200107825 */ /* 0x000fe200078e0218 */
[----:B------:R-:W-:-:S03]  /*3a7c0*/  ISETP.LT.AND P6, PT, R10, c[0x0][0x178], !P0 ;  /* 0x00005e000a007a0c */ /* 0x000fc600047c1270 */
[C---:B------:R-:W-:Y:S01]  /*3a7d0*/  IMAD.WIDE R18, R28.reuse, 0x2, R2 ;  /* 0x000000021c127825 */ /* 0x040fe200078e0202 */
[----:B------:R-:W-:Y:S01]  /*3a7e0*/  IADD3 R4, R28, c[0x0][0x198], RZ ;  /* 0x000066001c047a10 */ /* 0x000fe20007ffe0ff */
[----:B------:R-:W-:Y:S01]  /*3a7f0*/  @P3 STG.E.U16 [R16.64], R14 ;  /* 0x0000000e10003986 */ /* 0x000fe2000c101506 */
[----:B------:R-:W-:Y:S01]  /*3a800*/  PRMT R0, R14, 0x7632, R0 ;  /* 0x000076320e007816 */ /* 0x000fe20000000000 */
[----:B------:R-:W-:Y:S01]  /*3a810*/  IMAD.WIDE R28, R28, 0x2, R24 ;  /* 0x000000021c1c7825 */ /* 0x000fe200078e0218 */
[C---:B------:R-:W-:Y:S01]  /*3a820*/  ISETP.LT.AND P0, PT, R23.reuse, c[0x0][0x178], !P0 ;  /* 0x00005e0017007a0c */ /* 0x040fe20004701270 */
[----:B------:R0:W-:Y:S01]  /*3a830*/  @P5 STG.E.U16 [R18.64], R8 ;  /* 0x0000000812005986 */ /* 0x0001e2000c101506 */
[----:B------:R-:W-:Y:S01]  /*3a840*/  ISETP.LT.AND P5, PT, R10, c[0x0][0x178], !P2 ;  /* 0x00005e000a007a0c */ /* 0x000fe200057a1270 */
[C---:B------:R-:W-:Y:S02]  /*3a850*/  IMAD.WIDE R26, R4.reuse, 0x2, R2 ;  /* 0x00000002041a7825 */ /* 0x040fe400078e0202 */
[----:B------:R1:W-:Y:S01]  /*3a860*/  @P4 STG.E.U16 [R28.64], R0 ;  /* 0x000000001c004986 */ /* 0x0003e2000c101506 */
[----:B------:R-:W-:Y:S01]  /*3a870*/  ISETP.LT.AND P4, PT, R23, c[0x0][0x178], !P2 ;  /* 0x00005e0017007a0c */ /* 0x000fe20005781270 */
[C---:B0-----:R-:W-:Y:S01]  /*3a880*/  IMAD.WIDE R18, R4.reuse, 0x2, R24 ;  /* 0x0000000204127825 */ /* 0x041fe200078e0218 */
[----:B-1----:R-:W-:-:S02]  /*3a890*/  IADD3 R28, R4, c[0x0][0x198], RZ ;  /* 0x00006600041c7a10 */ /* 0x002fc40007ffe0ff */
[----:B------:R-:W-:Y:S01]  /*3a8a0*/  PRMT R4, R5, 0x7632, R4 ;  /* 0x0000763205047816 */ /* 0x000fe20000000004 */
[----:B---3--:R0:W-:Y:S01]  /*3a8b0*/  @P6 STG.E.U16 [R26.64], R6 ;  /* 0x000000061a006986 */ /* 0x0081e2000c101506 */
[----:B----4-:R-:W-:-:S03]  /*3a8c0*/  ISETP.GE.AND P1, PT, R15, c[0x0][0x17c], PT ;  /* 0x00005f000f007a0c */ /* 0x010fc60003f26270 */
[----:B------:R-:W3:Y:S01]  /*3a8d0*/  LDL.LU R15, [R1+0x84] ;  /* 0x00008400010f7983 */ /* 0x000ee20000300800 */
[----:B------:R-:W-:-:S03]  /*3a8e0*/  PRMT R8, R6, 0x7632, R8 ;  /* 0x0000763206087816 */ /* 0x000fc60000000008 */
[----:B------:R-:W4:Y:S04]  /*3a8f0*/  LDL.LU.64 R16, [R1+0x11a8] ;  /* 0x0011a80001107983 */ /* 0x000f280000300a00 */
[----:B------:R-:W4:Y:S04]  /*3a900*/  LDL.LU R14, [R1+0x10e4] ;  /* 0x0010e400010e7983 */ /* 0x000f280000300800 */
[----:B------:R1:W-:Y:S01]  /*3a910*/  @P0 STG.E.U16 [R18.64], R5 ;  /* 0x0000000512000986 */ /* 0x0003e2000c101506 */
[----:B--2---:R-:W-:-:S03]  /*3a920*/  ISETP.GE.AND P3, PT, R11, c[0x0][0x17c], PT ;  /* 0x00005f000b007a0c */ /* 0x004fc60003f66270 */
[----:B------:R-:W2:Y:S01]  /*3a930*/  LDL.LU R11, [R1+0xa4] ;  /* 0x0000a400010b7983 */ /* 0x000ea20000300800 */
[----:B-----5:R-:W-:Y:S01]  /*3a940*/  ISETP.GE.AND P2, PT, R7, c[0x0][0x17c], PT ;  /* 0x00005f0007007a0c */ /* 0x020fe20003f46270 */
[----:B0-----:R-:W-:Y:S02]  /*3a950*/  IMAD.WIDE R6, R28, 0x2, R2 ;  /* 0x000000021c067825 */ /* 0x001fe400078e0202 */
[----:B-1----:R-:W5:Y:S04]  /*3a960*/  LDL.LU.64 R18, [R1+0x11a0] ;  /* 0x0011a00001127983 */ /* 0x002f680000300a00 */
[----:B------:R-:W2:Y:S04]  /*3a970*/  LDL.LU R5, [R1+0x10e0] ;  /* 0x0010e00001057983 */ /* 0x000ea80000300800 */
[----:B------:R0:W-:Y:S04]  /*3a980*/  @P5 STG.E.U16 [R6.64], R8 ;  /* 0x0000000806005986 */ /* 0x0001e8000c101506 */
[----:B0-----:R-:W2:Y:S01]  /*3a990*/  LDL.LU R6, [R1+0x10e8] ;  /* 0x0010e80001067983 */ /* 0x001ea20000300800 */
[----:B------:R-:W-:-:S02]  /*3a9a0*/  ISETP.LT.AND P6, PT, R10, c[0x0][0x178], !P1 ;  /* 0x00005e000a007a0c */ /* 0x000fc40004fc1270 */
[C---:B------:R-:W-:Y:S01]  /*3a9b0*/  IADD3 R0, R28.reuse, c[0x0][0x198], RZ ;  /* 0x000066001c007a10 */ /* 0x040fe20007ffe0ff */
[----:B------:R-:W-:Y:S01]  /*3a9c0*/  IMAD.WIDE R28, R28, 0x2, R24 ;  /* 0x000000021c1c7825 */ /* 0x000fe200078e0218 */
[C---:B------:R-:W-:Y:S01]  /*3a9d0*/  ISETP.LT.AND P1, PT, R23.reuse, c[0x0][0x178], !P1 ;  /* 0x00005e0017007a0c */ /* 0x040fe20004f21270 */
[----:B------:R-:W5:Y:S02]  /*3a9e0*/  LDL.LU R7, [R1+0x4] ;  /* 0x0000040001077983 */ /* 0x000f640000300800 */
[----:B------:R-:W-:Y:S01]  /*3a9f0*/  IMAD.WIDE R26, R0, 0x2, R2 ;  /* 0x00000002001a7825 */ /* 0x000fe200078e0202 */
[----:B------:R-:W-:Y:S01]  /*3aa00*/  ISETP.LT.AND P5, PT, R10, c[0x0][0x178], !P3 ;  /* 0x00005e000a007a0c */ /* 0x000fe20005fa1270 */
[----:B------:R-:W-:Y:S01]  /*3aa10*/  @P4 STG.E.U16 [R28.64], R4 ;  /* 0x000000041c004986 */ /* 0x000fe2000c101506 */
[----:B------:R-:W-:-:S03]  /*3aa20*/  ISETP.LT.AND P4, PT, R23, c[0x0][0x178], !P3 ;  /* 0x00005e0017007a0c */ /* 0x000fc60005f81270 */
[----:B---3--:R0:W-:Y:S01]  /*3aa30*/  @P6 STG.E.U16 [R26.64], R15 ;  /* 0x0000000f1a006986 */ /* 0x0081e2000c101506 */
[----:B------:R-:W-:Y:S02]  /*3aa40*/  PRMT R12, R15, 0x7632, R12 ;  /* 0x000076320f0c7816 */ /* 0x000fe4000000000c */
[----:B----4-:R-:W-:Y:S01]  /*3aa50*/  ISETP.GE.AND P3, PT, R14, c[0x0][0x17c], PT ;  /* 0x00005f000e007a0c */ /* 0x010fe20003f66270 */
[C---:B0-----:R-:W-:Y:S01]  /*3aa60*/  IMAD.WIDE R14, R0.reuse, 0x2, R24 ;  /* 0x00000002000e7825 */ /* 0x041fe200078e0218 */
[----:B------:R-:W-:Y:S02]  /*3aa70*/  IADD3 R26, R0, c[0x0][0x198], RZ ;  /* 0x00006600001a7a10 */ /* 0x000fe40007ffe0ff */
[----:B------:R-:W-:Y:S02]  /*3aa80*/  PRMT R0, R9, 0x7632, R0 ;  /* 0x0000763209007816 */ /* 0x000fe40000000000 */
[----:B------:R0:W-:Y:S04]  /*3aa90*/  @P1 STG.E.U16 [R14.64], R9 ;  /* 0x000000090e001986 */ /* 0x0001e8000c101506 */
[----:B0-----:R-:W3:Y:S04]  /*3aaa0*/  LDL.LU.64 R14, [R1+0x1198] ;  /* 0x00119800010e7983 */ /* 0x001ee80000300a00 */
[----:B------:R-:W4:Y:S01]  /*3aab0*/  LDL.LU R9, [R1+0x10ec] ;  /* 0x0010ec0001097983 */ /* 0x000f220000300800 */
[----:B--2---:R-:W-:-:S03]  /*3aac0*/  ISETP.GE.AND P1, PT, R6, c[0x0][0x17c], PT ;  /* 0x00005f0006007a0c */ /* 0x004fc60003f26270 */
[----:B------:R-:W2:Y:S01]  /*3aad0*/  LDL.LU R6, [R1+0x10f0] ;  /* 0x0010f00001067983 */ /* 0x000ea20000300800 */
[----:B------:R-:W-:Y:S02]  /*3aae0*/  ISETP.LT.AND P6, PT, R10, c[0x0][0x178], !P2 ;  /* 0x00005e000a007a0c */ /* 0x000fe400057c1270 */
[----:B------:R-:W-:Y:S01]  /*3aaf0*/  ISETP.LT.AND P2, PT, R23, c[0x0][0x178], !P2 ;  /* 0x00005e0017007a0c */ /* 0x000fe20005741270 */
[C---:B------:R-:W-:Y:S01]  /*3ab00*/  IMAD.WIDE R28, R26.reuse, 0x2, R2 ;  /* 0x000000021a1c7825 */ /* 0x040fe200078e0202 */
[C---:B------:R-:W-:Y:S02]  /*3ab10*/  IADD3 R8, R26.reuse, c[0x0][0x198], RZ ;  /* 0x000066001a087a10 */ /* 0x040fe40007ffe0ff */
[----:B------:R-:W-:Y:S01]  /*3ab20*/  ISETP.GE.AND P0, PT, R5, c[0x0][0x17c], PT ;  /* 0x00005f0005007a0c */ /* 0x000fe20003f06270 */
[----:B------:R-:W-:Y:S01]  /*3ab30*/  IMAD.WIDE R26, R26, 0x2, R24 ;  /* 0x000000021a1a7825 */ /* 0x000fe200078e0218 */
[----:B------:R0:W-:Y:S03]  /*3ab40*/  @P5 STG.E.U16 [R28.64], R12 ;  /* 0x0000000c1c005986 */ /* 0x0001e6000c101506 */
[----:B------:R-:W-:Y:S01]  /*3ab50*/  IMAD.WIDE R4, R8, 0x2, R2 ;  /* 0x0000000208047825 */ /* 0x000fe200078e0202 */
[----:B------:R-:W-:Y:S01]  /*3ab60*/  @P4 STG.E.U16 [R26.64], R0 ;  /* 0x000000001a004986 */ /* 0x000fe2000c101506 */
[----:B------:R-:W-:-:S03]  /*3ab70*/  PRMT R16, R11, 0x7632, R16 ;  /* 0x000076320b107816 */ /* 0x000fc60000000010 */
[----:B------:R1:W-:Y:S01]  /*3ab80*/  @P6 STG.E.U16 [R4.64], R11 ;  /* 0x0000000b04006986 */ /* 0x0003e2000c101506 */
[----:B0-----:R-:W-:Y:S01]  /*3ab90*/  IMAD.WIDE R28, R8, 0x2, R24 ;  /* 0x00000002081c7825 */ /* 0x001fe200078e0218 */
[----:B-----5:R-:W-:-:S04]  /*3aba0*/  PRMT R12, R7, 0x7632, R12 ;  /* 0x00007632070c7816 */ /* 0x020fc8000000000c */
[----:B------:R0:W-:Y:S04]  /*3abb0*/  @P2 STG.E.U16 [R28.64], R7 ;  /* 0x000000071c002986 */ /* 0x0001e8000c101506 */
[----:B-1----:R-:W5:Y:S04]  /*3abc0*/  LDL.LU R11, [R1+0x94] ;  /* 0x00009400010b7983 */ /* 0x002f680000300800 */
[----:B0-----:R-:W3:Y:S04]  /*3abd0*/  LDL.LU R7, [R1+0x1190] ;  /* 0x0011900001077983 */ /* 0x001ee80000300800 */
[----:B------:R-:W3:Y:S04]  /*3abe0*/  LDL.LU R28, [R1+0x10f4] ;  /* 0x0010f400011c7983 */ /* 0x000ee80000300800 */
[----:B------:R-:W5:Y:S01]  /*3abf0*/  LDL.LU R29, [R1+0xb4] ;  /* 0x0000b400011d7983 */ /* 0x000f620000300800 */
[----:B--2---:R-:W-:-:S03]  /*3ac00*/  ISETP.GE.AND P2, PT, R6, c[0x0][0x17c], PT ;  /* 0x00005f0006007a0c */ /* 0x004fc60003f46270 */
[----:B------:R-:W2:Y:S01]  /*3ac10*/  LDL.LU R6, [R1+0x10f8] ;  /* 0x0010f80001067983 */ /* 0x000ea20000300800 */
[----:B------:R-:W-:Y:S02]  /*3ac20*/  ISETP.LT.AND P5, PT, R10, c[0x0][0x178], !P0 ;  /* 0x00005e000a007a0c */ /* 0x000fe400047a1270 */
[C---:B------:R-:W-:Y:S02]  /*3ac30*/  ISETP.LT.AND P4, PT, R23.reuse, c[0x0][0x178], !P0 ;  /* 0x00005e0017007a0c */ /* 0x040fe40004781270 */
[----:B------:R-:W-:Y:S02]  /*3ac40*/  IADD3 R4, R8, c[0x0][0x198], RZ ;  /* 0x0000660008047a10 */ /* 0x000fe40007ffe0ff */
[----:B------:R-:W-:Y:S02]  /*3ac50*/  ISETP.LT.AND P6, PT, R10, c[0x0][0x178], !P3 ;  /* 0x00005e000a007a0c */ /* 0x000fe40005fc1270 */
[C---:B------:R-:W-:Y:S01]  /*3ac60*/  IADD3 R0, R4.reuse, c[0x0][0x198], RZ ;  /* 0x0000660004007a10 */ /* 0x040fe20007ffe0ff */
[----:B------:R-:W-:Y:S01]  /*3ac70*/  IMAD.WIDE R26, R4, 0x2, R2 ;  /* 0x00000002041a7825 */ /* 0x000fe200078e0202 */
[----:B------:R-:W-:-:S02]  /*3ac80*/  ISETP.LT.AND P3, PT, R23, c[0x0][0x178], !P3 ;  /* 0x00005e0017007a0c */ /* 0x000fc40005f61270 */
[----:B----4-:R-:W-:Y:S01]  /*3ac90*/  ISETP.GE.AND P0, PT, R9, c[0x0][0x17c], PT ;  /* 0x00005f0009007a0c */ /* 0x010fe20003f06270 */
[----:B------:R-:W-:Y:S01]  /*3aca0*/  IMAD.WIDE R4, R4, 0x2, R24 ;  /* 0x0000000204047825 */ /* 0x000fe200078e0218 */
[----:B------:R0:W-:Y:S03]  /*3acb0*/  @P5 STG.E.U16 [R26.64], R16 ;  /* 0x000000101a005986 */ /* 0x0001e6000c101506 */
[----:B------:R-:W-:Y:S01]  /*3acc0*/  IMAD.WIDE R8, R0, 0x2, R2 ;  /* 0x0000000200087825 */ /* 0x000fe200078e0202 */
[----:B------:R-:W-:Y:S01]  /*3acd0*/  @P4 STG.E.U16 [R4.64], R12 ;  /* 0x0000000c04004986 */ /* 0x000fe2000c101506 */
[----:B------:R-:W-:Y:S02]  /*3ace0*/  ISETP.LT.AND P5, PT, R10, c[0x0][0x178], !P1 ;  /* 0x00005e000a007a0c */ /* 0x000fe40004fa1270 */
[----:B------:R-:W-:Y:S02]  /*3acf0*/  ISETP.LT.AND P4, PT, R23, c[0x0][0x178], !P1 ;  /* 0x00005e0017007a0c */ /* 0x000fe40004f81270 */
[----:B---3--:R-:W-:Y:S01]  /*3ad00*/  ISETP.GE.AND P1, PT, R28, c[0x0][0x17c], PT ;  /* 0x00005f001c007a0c */ /* 0x008fe20003f26270 */
[----:B-----5:R1:W-:Y:S01]  /*3ad10*/  @P6 STG.E.U16 [R8.64], R29 ;  /* 0x0000001d08006986 */ /* 0x0203e2000c101506 */
[----:B0-----:R-:W-:Y:S01]  /*3ad20*/  PRMT R16, R29, 0x7632, R16 ;  /* 0x000076321d107816 */ /* 0x001fe20000000010 */
[----:B-1----:R-:W-:-:S05]  /*3ad30*/  IMAD.WIDE R28, R0, 0x2, R24 ;  /* 0x00000002001c7825 */ /* 0x002fca00078e0218 */
[----:B------:R0:W-:Y:S04]  /*3ad40*/  @P3 STG.E.U16 [R28.64], R13 ;  /* 0x0000000d1c003986 */ /* 0x0001e8000c101506 */
[----:B0-----:R-:W3:Y:S04]  /*3ad50*/  LDL.LU R28, [R1+0x10fc] ;  /* 0x0010fc00011c7983 */ /* 0x001ee80000300800 */
[----:B------:R-:W4:Y:S01]  /*3ad60*/  LDL.LU R29, [R1+0x74] ;  /* 0x00007400011d7983 */ /* 0x000f220000300800 */
[----:B--2---:R-:W-:-:S03]  /*3ad70*/  ISETP.GE.AND P3, PT, R6, c[0x0][0x17c], PT ;  /* 0x00005f0006007a0c */ /* 0x004fc60003f66270 */
        /* <DEDUP_REMOVED lines=11> */
[C---:B------:R-:W-:Y:S02]  /*3ae30*/  ISETP.LT.AND P5, PT, R10.reuse, c[0x0][0x178], !P2 ;  /* 0x00005e000a007a0c */ /* 0x040fe400057a1270 */
[----:B------:R-:W-:Y:S01]  /*3ae40*/  ISETP.LT.AND P4, PT, R23, c[0x0][0x178], !P2 ;  /* 0x00005e0017007a0c */ /* 0x000fe20005781270 */
[----:B------:R1:W-:Y:S01]  /*3ae50*/  @P6 STG.E.U16 [R26.64], R11 ;  /* 0x0000000b1a006986 */ /* 0x0003e2000c101506 */
[----:B------:R-:W-:-:S02]  /*3ae60*/  ISETP.LT.AND P6, PT, R10, c[0x0][0x178], !P1 ;  /* 0x00005e000a007a0c */ /* 0x000fc40004fc1270 */
[----:B------:R-:W-:Y:S01]  /*3ae70*/  PRMT R20, R11, 0x7632, R20 ;  /* 0x000076320b147816 */ /* 0x000fe20000000014 */
[----:B------:R-:W5:Y:S01]  /*3ae80*/  LDL.LU R10, [R1+0x118c] ;  /* 0x00118c00010a7983 */ /* 0x000f620000300800 */
[C---:B0-----:R-:W-:Y:S01]  /*3ae90*/  IADD3 R8, R12.reuse, c[0x0][0x198], RZ ;  /* 0x000066000c087a10 */ /* 0x041fe20007ffe0ff */
[----:B------:R-:W-:-:S03]  /*3aea0*/  IMAD.WIDE R12, R12, 0x2, R24 ;  /* 0x000000020c0c7825 */ /* 0x000fc600078e0218 */
[C---:B------:R-:W-:Y:S01]  /*3aeb0*/  IADD3 R0, R8.reuse, c[0x0][0x198], RZ ;  /* 0x0000660008007a10 */ /* 0x040fe20007ffe0ff */
[----:B------:R-:W-:Y:S01]  /*3aec0*/  IMAD.WIDE R4, R8, 0x2, R2 ;  /* 0x0000000208047825 */ /* 0x000fe200078e0202 */
[----:B------:R-:W-:-:S03]  /*3aed0*/  PRMT R16, R17, 0x7632, R16 ;  /* 0x0000763211107816 */ /* 0x000fc60000000010 */
[----:B------:R-:W-:Y:S01]  /*3aee0*/  IMAD.WIDE R8, R8, 0x2, R24 ;  /* 0x0000000208087825 */ /* 0x000fe200078e0218 */
[----:B------:R0:W-:Y:S03]  /*3aef0*/  @P0 STG.E.U16 [R12.64], R17 ;  /* 0x000000110c000986 */ /* 0x0001e6000c101506 */
[----:B-1----:R-:W-:Y:S01]  /*3af00*/  IMAD.WIDE R26, R0, 0x2, R2 ;  /* 0x00000002001a7825 */ /* 0x002fe200078e0202 */
[----:B------:R-:W-:Y:S04]  /*3af10*/  @P5 STG.E.U16 [R4.64], R20 ;  /* 0x0000001404005986 */ /* 0x000fe8000c101506 */
[----:B------:R-:W-:Y:S01]  /*3af20*/  @P4 STG.E.U16 [R8.64], R16 ;  /* 0x0000001008004986 */ /* 0x000fe2000c101506 */
[----:B---3--:R-:W-:-:S03]  /*3af30*/  ISETP.GE.AND P2, PT, R28, c[0x0][0x17c], PT ;  /* 0x00005f001c007a0c */ /* 0x008fc60003f46270 */
[----:B------:R-:W3:Y:S04]  /*3af40*/  LDL.LU R28, [R1+0x48] ;  /* 0x00004800011c7983 */ /* 0x000ee80000300800 */
[----:B0-----:R-:W3:Y:S04]  /*3af50*/  LDL.LU R13, [R1+0x1104] ;  /* 0x00110400010d7983 */ /* 0x001ee80000300800 */
[----:B----4-:R0:W-:Y:S01]  /*3af60*/  @P6 STG.E.U16 [R26.64], R29 ;  /* 0x0000001d1a006986 */ /* 0x0101e2000c101506 */
[----:B--2---:R-:W-:-:S03]  /*3af70*/  ISETP.GE.AND P0, PT, R6, c[0x0][0x17c], PT ;  /* 0x00005f0006007a0c */ /* 0x004fc60003f06270 */
[----:B------:R-:W2:Y:S04]  /*3af80*/  LDL.LU R6, [R1+0x1108] ;  /* 0x0011080001067983 */ /* 0x000ea80000300800 */
[----:B------:R-:W4:Y:S04]  /*3af90*/  LDL.LU R11, [R1+0x28] ;  /* 0x00002800010b7983 */ /* 0x000f280000300800 */
[----:B0-----:R-:W2:Y:S01]  /*3afa0*/  LDL.LU R27, [R1+0x754] ;  /* 0x00075400011b7983 */ /* 0x001ea20000300800 */
[----:B------:R-:W-:Y:S01]  /*3afb0*/  ISETP.LT.AND P1, PT, R23, c[0x0][0x178], !P1 ;  /* 0x00005e0017007a0c */ /* 0x000fe20004f21270 */
[----:B------:R-:W-:Y:S01]  /*3afc0*/  IMAD.WIDE R4, R0, 0x2, R24 ;  /* 0x0000000200047825 */ /* 0x000fe200078e0218 */
[----:B------:R-:W-:-:S02]  /*3afd0*/  PRMT R26, R29, 0x7632, R26 ;  /* 0x000076321d1a7816 */ /* 0x000fc4000000001a */
[----:B------:R-:W-:Y:S01]  /*3afe0*/  IADD3 R12, R0, c[0x0][0x198], RZ ;  /* 0x00006600000c7a10 */ /* 0x000fe20007ffe0ff */
[----:B------:R-:W3:Y:S08]  /*3aff0*/  LDL.LU R29, [R1+0x58] ;  /* 0x00005800011d7983 */ /* 0x000ef00000300800 */
[----:B------:R0:W-:Y:S01]  /*3b000*/  @P1 STG.E.U16 [R4.64], R21 ;  /* 0x0000001504001986 */ /* 0x0001e2000c101506 */
[----:B------:R-:W-:-:S03]  /*3b010*/  IMAD.WIDE R8, R12, 0x2, R2 ;  /* 0x000000020c087825 */ /* 0x000fc600078e0202 */
[----:B0-----:R-:W3:Y:S01]  /*3b020*/  LDL.LU R5, [R1+0x110c] ;  /* 0x00110c0001057983 */ /* 0x001ee20000300800 */
[----:B--2---:R-:W-:Y:S02]  /*3b030*/  ISETP.LT.AND P5, PT, R27, c[0x0][0x178], !P3 ;  /* 0x00005e001b007a0c */ /* 0x004fe40005fa1270 */
[----:B------:R-:W-:Y:S02]  /*3b040*/  ISETP.GE.AND P1, PT, R6, c[0x0][0x17c], PT ;  /* 0x00005f0006007a0c */ /* 0x000fe40003f26270 */
[----:B------:R-:W2:Y:S09]  /*3b050*/  LDL.LU R6, [R1+0x38] ;  /* 0x0000380001067983 */ /* 0x000eb20000300800 */
[----:B------:R0:W-:Y:S04]  /*3b060*/  @P5 STG.E.U16 [R8.64], R26 ;  /* 0x0000001a08005986 */ /* 0x0001e8000c101506 */
[----:B0-----:R-:W5:Y:S01]  /*3b070*/  LDL.LU R26, [R1+0x1110] ;  /* 0x00111000011a7983 */ /* 0x001f620000300800 */
[----:B------:R-:W-:-:S02]  /*3b080*/  ISETP.LT.AND P4, PT, R23, c[0x0][0x178], !P3 ;  /* 0x00005e0017007a0c */ /* 0x000fc40005f81270 */
[----:B------:R-:W-:Y:S02]  /*3b090*/  ISETP.LT.AND P6, PT, R27, c[0x0][0x178], !P2 ;  /* 0x00005e001b007a0c */ /* 0x000fe400057c1270 */
[----:B------:R-:W-:Y:S02]  /*3b0a0*/  ISETP.LT.AND P2, PT, R23, c[0x0][0x178], !P2 ;  /* 0x00005e0017007a0c */ /* 0x000fe40005741270 */
[C---:B------:R-:W-:Y:S02]  /*3b0b0*/  IADD3 R20, R12.reuse, c[0x0][0x198], RZ ;  /* 0x000066000c147a10 */ /* 0x040fe40007ffe0ff */
[----:B---3--:R-:W-:Y:S01]  /*3b0c0*/  ISETP.GE.AND P3, PT, R13, c[0x0][0x17c], PT ;  /* 0x00005f000d007a0c */ /* 0x008fe20003f66270 */
[----:B------:R-:W-:Y:S01]  /*3b0d0*/  IMAD.WIDE R12, R12, 0x2, R24 ;  /* 0x000000020c0c7825 */ /* 0x000fe200078e0218 */
[----:B------:R-:W-:Y:S02]  /*3b0e0*/  PRMT R0, R21, 0x7632, R0 ;  /* 0x0000763215007816 */ /* 0x000fe40000000000 */
[C---:B------:R-:W-:Y:S01]  /*3b0f0*/  IADD3 R8, R20.reuse, c[0x0][0x198], RZ ;  /* 0x0000660014087a10 */ /* 0x040fe20007ffe0ff */
[C---:B------:R-:W-:Y:S01]  /*3b100*/  IMAD.WIDE R16, R20.reuse, 0x2, R2 ;  /* 0x0000000214107825 */ /* 0x040fe200078e0202 */
[----:B------:R-:W-:Y:S01]  /*3b110*/  ISETP.LT.AND P5, PT, R27, c[0x0][0x178], !P0 ;  /* 0x00005e001b007a0c */ /* 0x000fe200047a1270 */
[----:B------:R0:W-:Y:S02]  /*3b120*/  @P4 STG.E.U16 [R12.64], R0 ;  /* 0x000000000c004986 */ /* 0x0001e4000c101506 */
[----:B------:R-:W-:Y:S01]  /*3b130*/  IMAD.WIDE R20, R20, 0x2, R24 ;  /* 0x0000000214147825 */ /* 0x000fe200078e0218 */
[----:B------:R-:W-:Y:S01]  /*3b140*/  ISETP.LT.AND P4, PT, R23, c[0x0][0x178], !P0 ;  /* 0x00005e0017007a0c */ /* 0x000fe20004781270 */
[----:B------:R1:W-:Y:S01]  /*3b150*/  @P6 STG.E.U16 [R16.64], R28 ;  /* 0x0000001c10006986 */ /* 0x0003e2000c101506 */
[----:B------:R-:W-:-:S02]  /*3b160*/  ISETP.LT.AND P6, PT, R27, c[0x0][0x178], !P3 ;  /* 0x00005e001b007a0c */ /* 0x000fc40005fc1270 */
[----:B------:R-:W-:Y:S01]  /*3b170*/  ISETP.LT.AND P3, PT, R23, c[0x0][0x178], !P3 ;  /* 0x00005e0017007a0c */ /* 0x000fe20005f61270 */
[----:B----4-:R3:W-:Y:S01]  /*3b180*/  @P2 STG.E.U16 [R20.64], R11 ;  /* 0x0000000b14002986 */ /* 0x0107e2000c101506 */
[----:B------:R-:W-:Y:S01]  /*3b190*/  ISETP.GE.AND P0, PT, R5, c[0x0][0x17c], PT ;  /* 0x00005f0005007a0c */ /* 0x000fe20003f06270 */
[C---:B------:R-:W-:Y:S01]  /*3b1a0*/  IMAD.WIDE R4, R8.reuse, 0x2, R2 ;  /* 0x0000000208047825 */ /* 0x040fe200078e0202 */
[----:B0-----:R-:W-:Y:S02]  /*3b1b0*/  IADD3 R0, R8, c[0x0][0x198], RZ ;  /* 0x0000660008007a10 */ /* 0x001fe40007ffe0ff */
[----:B-1----:R-:W-:Y:S02]  /*3b1c0*/  PRMT R16, R28, 0x7632, R16 ;  /* 0x000076321c107816 */ /* 0x002fe40000000010 */
[----:B------:R-:W4:Y:S01]  /*3b1d0*/  LDL.LU R28, [R1+0x68] ;  /* 0x00006800011c7983 */ /* 0x000f220000300800 */
[----:B------:R-:W-:-:S03]  /*3b1e0*/  PRMT R17, R11, 0x7632, R17 ;  /* 0x000076320b117816 */ /* 0x000fc60000000011 */
[----:B---3--:R-:W3:Y:S04]  /*3b1f0*/  LDL.LU R11, [R1+0x1188] ;  /* 0x00118800010b7983 */ /* 0x008ee80000300800 */
[----:B------:R-:W3:Y:S01]  /*3b200*/  LDL.LU R20, [R1+0x1114] ;  /* 0x0011140001147983 */ /* 0x000ee20000300800 */
[----:B------:R-:W-:-:S03]  /*3b210*/  IMAD.WIDE R8, R8, 0x2, R24 ;  /* 0x0000000208087825 */ /* 0x000fc600078e0218 */
[----:B------:R0:W-:Y:S01]  /*3b220*/  @P5 STG.E.U16 [R4.64], R16 ;  /* 0x0000001004005986 */ /* 0x0001e2000c101506 */
[C---:B------:R-:W-:Y:S01]  /*3b230*/  IMAD.WIDE R12, R0.reuse, 0x2, R2 ;  /* 0x00000002000c7825 */ /* 0x040fe200078e0202 */
[----:B------:R-:W-:Y:S02]  /*3b240*/  PRMT R21, R29, 0x7632, R21 ;  /* 0x000076321d157816 */ /* 0x000fe40000000015 */
[----:B------:R-:W-:Y:S04]  /*3b250*/  @P4 STG.E.U16 [R8.64], R17 ;  /* 0x0000001108004986 */ /* 0x000fe8000c101506 */
[----:B------:R1:W-:Y:S01]  /*3b260*/  @P6 STG.E.U16 [R12.64], R29 ;  /* 0x0000001d0c006986 */ /* 0x0003e2000c101506 */
[C---:B0-----:R-:W-:Y:S01]  /*3b270*/  IMAD.WIDE R4, R0.reuse, 0x2, R24 ;  /* 0x0000000200047825 */ /* 0x041fe200078e0218 */
[----:B-1----:R-:W-:-:S02]  /*3b280*/  IADD3 R12, R0, c[0x0][0x198], RZ ;  /* 0x00006600000c7a10 */ /* 0x002fc40007ffe0ff */
[----:B--2---:R-:W-:Y:S02]  /*3b290*/  PRMT R0, R6, 0x7632, R0 ;  /* 0x0000763206007816 */ /* 0x004fe40000000000 */
[----:B------:R0:W-:Y:S01]  /*3b2a0*/  @P3 STG.E.U16 [R4.64], R6 ;  /* 0x0000000604003986 */ /* 0x0001e2000c101506 */
[----:B-----5:R-:W-:-:S03]  /*3b2b0*/  ISETP.GE.AND P2, PT, R26, c[0x0][0x17c], PT ;  /* 0x00005f001a007a0c */ /* 0x020fc60003f46270 */
[----:B------:R-:W2:Y:S04]  /*3b2c0*/  LDL.LU R26, [R1+0x1118] ;  /* 0x00111800011a7983 */ /* 0x000ea80000300800 */
[----:B------:R-:W5:Y:S04]  /*3b2d0*/  LDL.LU R29, [R1+0x88] ;  /* 0x00008800011d7983 */ /* 0x000f680000300800 */
[----:B0-----:R-:W5:Y:S01]  /*3b2e0*/  LDL.LU R6, [R1+0x1184] ;  /* 0x0011840001067983 */ /* 0x001f620000300800 */
[----:B------:R-:W-:Y:S02]  /*3b2f0*/  ISETP.LT.AND P5, PT, R27, c[0x0][0x178], !P1 ;  /* 0x00005e001b007a0c */ /* 0x000fe40004fa1270 */
[----:B------:R-:W-:-:S02]  /*3b300*/  ISETP.LT.AND P4, PT, R23, c[0x0][0x178], !P1 ;  /* 0x00005e0017007a0c */ /* 0x000fc40004f81270 */
[----:B------:R-:W-:Y:S01]  /*3b310*/  ISETP.LT.AND P6, PT, R27, c[0x0][0x178], !P0 ;  /* 0x00005e001b007a0c */ /* 0x000fe200047c1270 */
[----:B------:R-:W-:Y:S01]  /*3b320*/  IMAD.WIDE R8, R12, 0x2, R2 ;  /* 0x000000020c087825 */ /* 0x000fe200078e0202 */
[----:B------:R-:W-:Y:S01]  /*3b330*/  ISETP.LT.AND P0, PT, R23, c[0x0][0x178], !P0 ;  /* 0x00005e0017007a0c */ /* 0x000fe20004701270 */
[----:B------:R-:W5:Y:S06]  /*3b340*/  LDL.LU R5, [R1+0x111c] ;  /* 0x00111c0001057983 */ /* 0x000f6c0000300800 */
[----:B------:R0:W-:Y:S01]  /*3b350*/  @P5 STG.E.U16 [R8.64], R21 ;  /* 0x0000001508005986 */ /* 0x0001e2000c101506 */
[----:B---3--:R-:W-:-:S02]  /*3b360*/  ISETP.GE.AND P1, PT, R20, c[0x0][0x17c], PT ;  /* 0x00005f0014007a0c */ /* 0x008fc40003f26270 */
[C---:B------:R-:W-:Y:S01]  /*3b370*/  IADD3 R20, R12.reuse, c[0x0][0x198], RZ ;  /* 0x000066000c147a10 */ /* 0x040fe20007ffe0ff */
[----:B------:R-:W-:-:S03]  /*3b380*/  IMAD.WIDE R12, R12, 0x2, R24 ;  /* 0x000000020c0c7825 */ /* 0x000fc600078e0218 */
[C---:B0-----:R-:W-:Y:S01]  /*3b390*/  IADD3 R8, R20.reuse, c[0x0][0x198], RZ ;  /* 0x0000660014087a10 */ /* 0x041fe20007ffe0ff */
[C---:B------:R-:W-:Y:S01]  /*3b3a0*/  IMAD.WIDE R16, R20.reuse, 0x2, R2 ;  /* 0x0000000214107825 */ /* 0x040fe200078e0202 */
[----:B------:R-:W-:Y:S03]  /*3b3b0*/  @P4 STG.E.U16 [R12.64], R0 ;  /* 0x000000000c004986 */ /* 0x000fe6000c101506 */
[----:B------:R-:W-:Y:S01]  /*3b3c0*/  IMAD.WIDE R20, R20, 0x2, R24 ;  /* 0x0000000214147825 */ /* 0x000fe200078e0218 */
[----:B----4-:R0:W-:Y:S02]  /*3b3d0*/  @P6 STG.E.U16 [R16.64], R28 ;  /* 0x0000001c10006986 */ /* 0x0101e4000c101506 */
[----:B0-----:R-:W-:Y:S02]  /*3b3e0*/  PRMT R16, R28, 0x7632, R16 ;  /* 0x000076321c107816 */ /* 0x001fe40000000010 */
[----:B--2---:R-:W-:-:S02]  /*3b3f0*/  ISETP.GE.AND P3, PT, R26, c[0x0][0x17c], PT ;  /* 0x00005f001a007a0c */ /* 0x004fc40003f66270 */
[----:B------:R-:W2:Y:S04]  /*3b400*/  LDL.LU R26, [R1+0x1120] ;  /* 0x00112000011a7983 */ /* 0x000ea80000300800 */
[----:B------:R-:W3:Y:S04]  /*3b410*/  LDL.LU R28, [R1+0xa8] ;  /* 0x0000a800011c7983 */ /* 0x000ee80000300800 */
[----:B-----5:R0:W-:Y:S04]  /*3b420*/  @P0 STG.E.U16 [R20.64], R6 ;  /* 0x0000000614000986 */ /* 0x0201e8000c101506 */
[----:B0-----:R-:W4:Y:S01]  /*3b430*/  LDL.LU R21, [R1+0x1124] ;  /* 0x0011240001157983 */ /* 0x001f220000300800 */
[----:B------:R-:W-:-:S02]  /*3b440*/  ISETP.LT.AND P5, PT, R27, c[0x0][0x178], !P2 ;  /* 0x00005e001b007a0c */ /* 0x000fc400057a1270 */
[----:B------:R-:W-:Y:S02]  /*3b450*/  ISETP.LT.AND P4, PT, R23, c[0x0][0x178], !P2 ;  /* 0x00005e0017007a0c */ /* 0x000fe40005781270 */
[----:B------:R-:W-:Y:S01]  /*3b460*/  ISETP.GE.AND P2, PT, R5, c[0x0][0x17c], PT ;  /* 0x00005f0005007a0c */ /* 0x000fe20003f46270 */
[C---:B------:R-:W-:Y:S01]  /*3b470*/  IMAD.WIDE R4, R8.reuse, 0x2, R2 ;  /* 0x0000000208047825 */ /* 0x040fe200078e0202 */
[----:B------:R-:W-:Y:S02]  /*3b480*/  IADD3 R0, R8, c[0x0][0x198], RZ ;  /* 0x0000660008007a10 */ /* 0x000fe40007ffe0ff */
[----:B------:R-:W-:Y:S01]  /*3b490*/  PRMT R17, R6, 0x7632, R17 ;  /* 0x0000763206117816 */ /* 0x000fe20000000011 */
[----:B------:R-:W-:-:S04]  /*3b4a0*/  IMAD.WIDE R8, R8, 0x2, R24 ;  /* 0x0000000208087825 */ /* 0x000fc800078e0218 */
[----:B------:R0:W-:Y:S01]  /*3b4b0*/  @P5 STG.E.U16 [R4.64], R16 ;  /* 0x0000001004005986 */ /* 0x0001e2000c101506 */
[----:B------:R-:W-:-:S03]  /*3b4c0*/  ISETP.LT.AND P5, PT, R27, c[0x0][0x178], !P3 ;  /* 0x00005e001b007a0c */ /* 0x000fc60005fa1270 */
[----:B------:R-:W-:Y:S01]  /*3b4d0*/  @P4 STG.E.U16 [R8.64], R17 ;  /* 0x0000001108004986 */ /* 0x000fe2000c101506 */
[----:B------:R-:W-:Y:S02]  /*3b4e0*/  ISETP.LT.AND P4, PT, R23, c[0x0][0x178], !P3 ;  /* 0x00005e0017007a0c */ /* 0x000fe40005f81270 */
[----:B--2---:R-:W-:Y:S02]  /*3b4f0*/  ISETP.GE.AND P0, PT, R26, c[0x0][0x17c], PT ;  /* 0x00005f001a007a0c */ /* 0x004fe40003f06270 */
[----:B------:R-:W2:Y:S01]  /*3b500*/  LDL.LU R26, [R1+0x1128] ;  /* 0x00112800011a7983 */ /* 0x000ea20000300800 */
[----:B----4-:R-:W-:-:S03]  /*3b510*/  ISETP.GE.AND P3, PT, R21, c[0x0][0x17c], PT ;  /* 0x00005f0015007a0c */ /* 0x010fc60003f66270 */
[----:B------:R-:W4:Y:S01]  /*3b520*/  LDL.LU R21, [R1+0x112c] ;  /* 0x00112c0001157983 */ /* 0x000f220000300800 */
[----:B------:R-:W-:Y:S01]  /*3b530*/  ISETP.LT.AND P6, PT, R27, c[0x0][0x178], !P1 ;  /* 0x00005e001b007a0c */ /* 0x000fe20004fc1270 */
[C---:B------:R-:W-:Y:S01]  /*3b540*/  IMAD.WIDE R12, R0.reuse, 0x2, R2 ;  /* 0x00000002000c7825 */ /* 0x040fe200078e0202 */
[----:B------:R-:W-:Y:S02]  /*3b550*/  ISETP.LT.AND P1, PT, R23, c[0x0][0x178], !P1 ;  /* 0x00005e0017007a0c */ /* 0x000fe40004f21270 */
[----:B------:R-:W-:Y:S01]  /*3b560*/  PRMT R20, R29, 0x7632, R20 ;  /* 0x000076321d147816 */ /* 0x000fe20000000014 */
[----:B0-----:R-:W-:-:S08]  /*3b570*/  IMAD.WIDE R4, R0, 0x2, R24 ;  /* 0x0000000200047825 */ /* 0x001fd000078e0218 */
[----:B------:R0:W-:Y:S01]  /*3b580*/  @P6 STG.E.U16 [R12.64], R29 ;  /* 0x0000001d0c006986 */ /* 0x0001e2000c101506 */
[----:B------:R-:W-:Y:S02]  /*3b590*/  ISETP.LT.AND P6, PT, R27, c[0x0][0x178], !P2 ;  /* 0x00005e001b007a0c */ /* 0x000fe400057c1270 */
[----:B------:R-:W-:Y:S02]  /*3b5a0*/  ISETP.LT.AND P2, PT, R23, c[0x0][0x178], !P2 ;  /* 0x00005e0017007a0c */ /* 0x000fe40005741270 */
[----:B0-----:R-:W-:Y:S01]  /*3b5b0*/  IADD3 R12, R0, c[0x0][0x198], RZ ;  /* 0x00006600000c7a10 */ /* 0x001fe20007ffe0ff */
[----:B------:R-:W5:Y:S01]  /*3b5c0*/  LDL.LU R29, [R1+0xb8] ;  /* 0x0000b800011d7983 */ /* 0x000f620000300800 */
[----:B------:R-:W-:Y:S02]  /*3b5d0*/  PRMT R0, R10, 0x7632, R0 ;  /* 0x000076320a007816 */ /* 0x000fe40000000000 */
[C---:B------:R-:W-:Y:S01]  /*3b5e0*/  IADD3 R6, R12.reuse, c[0x0][0x198], RZ ;  /* 0x000066000c067a10 */ /* 0x040fe20007ffe0ff */
[C---:B------:R-:W-:Y:S01]  /*3b5f0*/  IMAD.WIDE R8, R12.reuse, 0x2, R2 ;  /* 0x000000020c087825 */ /* 0x040fe200078e0202 */
[----:B------:R0:W-:Y:S03]  /*3b600*/  @P1 STG.E.U16 [R4.64], R10 ;  /* 0x0000000a04001986 */ /* 0x0001e6000c101506 */
[----:B------:R-:W-:Y:S01]  /*3b610*/  IMAD.WIDE R12, R12, 0x2, R24 ;  /* 0x000000020c0c7825 */ /* 0x000fe200078e0218 */
[----:B------:R-:W-:Y:S03]  /*3b620*/  @P5 STG.E.U16 [R8.64], R20 ;  /* 0x0000001408005986 */ /* 0x000fe6000c101506 */
[----:B------:R-:W-:Y:S01]  /*3b630*/  IMAD.WIDE R16, R6, 0x2, R2 ;  /* 0x0000000206107825 */ /* 0x000fe200078e0202 */
[----:B------:R1:W-:Y:S01]  /*3b640*/  @P4 STG.E.U16 [R12.64], R0 ;  /* 0x000000000c004986 */ /* 0x0003e2000c101506 */
[----:B------:R-:W-:-:S02]  /*3b650*/  ISETP.LT.AND P5, PT, R27, c[0x0][0x178], !P0 ;  /* 0x00005e001b007a0c */ /* 0x000fc400047a1270 */
[----:B0-----:R-:W-:Y:S01]  /*3b660*/  IMAD.WIDE R4, R6, 0x2, R24 ;  /* 0x0000000206047825 */ /* 0x001fe200078e0218 */
[----:B------:R-:W-:Y:S01]  /*3b670*/  ISETP.LT.AND P4, PT, R23, c[0x0][0x178], !P0 ;  /* 0x00005e0017007a0c */ /* 0x000fe20004781270 */
[----:B---3--:R0:W-:Y:S01]  /*3b680*/  @P6 STG.E.U16 [R16.64], R28 ;  /* 0x0000001c10006986 */ /* 0x0081e2000c101506 */
[----:B------:R-:W-:-:S03]  /*3b690*/  PRMT R10, R28, 0x7632, R10 ;  /* 0x000076321c0a7816 */ /* 0x000fc6000000000a */
[----:B------:R3:W-:Y:S01]  /*3b6a0*/  @P2 STG.E.U16 [R4.64], R7 ;  /* 0x0000000704002986 */ /* 0x0007e2000c101506 */
[----:B-1----:R-:W-:Y:S02]  /*3b6b0*/  IADD3 R12, R6, c[0x0][0x198], RZ ;  /* 0x00006600060c7a10 */ /* 0x002fe40007ffe0ff */
[----:B------:R-:W-:Y:S02]  /*3b6c0*/  PRMT R6, R7, 0x7632, R6 ;  /* 0x0000763207067816 */ /* 0x000fe40000000006 */
[----:B--2---:R-:W-:Y:S02]  /*3b6d0*/  ISETP.GE.AND P1, PT, R26, c[0x0][0x17c], PT ;  /* 0x00005f001a007a0c */ /* 0x004fe40003f26270 */
[----:B------:R-:W2:Y:S01]  /*3b6e0*/  LDL.LU R26, [R1+0x1130] ;  /* 0x00113000011a7983 */ /* 0x000ea20000300800 */
[----:B----4-:R-:W-:-:S03]  /*3b6f0*/  ISETP.GE.AND P0, PT, R21, c[0x0][0x17c], PT ;  /* 0x00005f0015007a0c */ /* 0x010fc60003f06270 */
[----:B------:R-:W4:Y:S04]  /*3b700*/  LDL.LU R21, [R1+0x1134] ;  /* 0x0011340001157983 */ /* 0x000f280000300800 */
[----:B0-----:R-:W2:Y:S04]  /*3b710*/  LDL.LU R28, [R1+0x98] ;  /* 0x00009800011c7983 */ /* 0x001ea80000300800 */
[----:B---3--:R-:W3:Y:S04]  /*3b720*/  LDL.LU R7, [R1+0x1180] ;  /* 0x0011800001077983 */ /* 0x008ee80000300800 */
[----:B------:R-:W2:Y:S01]  /*3b730*/  LDL.LU R20, [R1+0x1138] ;  /* 0x0011380001147983 */ /* 0x000ea20000300800 */
[----:B------:R-:W-:-:S02]  /*3b740*/  ISETP.LT.AND P6, PT, R27, c[0x0][0x178], !P3 ;  /* 0x00005e001b007a0c */ /* 0x000fc40005fc1270 */
[----:B------:R-:W-:Y:S02]  /*3b750*/  ISETP.LT.AND P3, PT, R23, c[0x0][0x178], !P3 ;  /* 0x00005e0017007a0c */ /* 0x000fe40005f61270 */
[C---:B------:R-:W-:Y:S01]  /*3b760*/  IADD3 R0, R12.reuse, c[0x0][0x198], RZ ;  /* 0x000066000c007a10 */ /* 0x040fe20007ffe0ff */
[----:B------:R-:W-:-:S04]  /*3b770*/  IMAD.WIDE R8, R12, 0x2, R2 ;  /* 0x000000020c087825 */ /* 0x000fc800078e0202 */
[----:B------:R-:W-:Y:S01]  /*3b780*/  IMAD.WIDE R12, R12, 0x2, R24 ;  /* 0x000000020c0c7825 */ /* 0x000fe200078e0218 */
[----:B------:R0:W-:Y:S03]  /*3b790*/  @P5 STG.E.U16 [R8.64], R10 ;  /* 0x0000000a08005986 */ /* 0x0001e6000c101506 */
[C---:B------:R-:W-:Y:S01]  /*3b7a0*/  IMAD.WIDE R16, R0.reuse, 0x2, R2 ;  /* 0x0000000200107825 */ /* 0x040fe200078e0202 */
[----:B------:R-:W-:Y:S03]  /*3b7b0*/  @P4 STG.E.U16 [R12.64], R6 ;  /* 0x000000060c004986 */ /* 0x000fe6000c101506 */
[----:B------:R-:W-:Y:S01]  /*3b7c0*/  IMAD.WIDE R4, R0, 0x2, R24 ;  /* 0x0000000200047825 */ /* 0x000fe200078e0218 */
[----:B------:R-:W-:Y:S01]  /*3b7d0*/  ISETP.LT.AND P5, PT, R27, c[0x0][0x178], !P1 ;  /* 0x00005e001b007a0c */ /* 0x000fe20004fa1270 */
[----:B-----5:R1:W-:Y:S01]  /*3b7e0*/  @P6 STG.E.U16 [R16.64], R29 ;  /* 0x0000001d10006986 */ /* 0x0203e2000c101506 */
[----:B------:R-:W-:-:S02]  /*3b7f0*/  ISETP.LT.AND P4, PT, R23, c[0x0][0x178], !P1 ;  /* 0x00005e0017007a0c */ /* 0x000fc40004f81270 */
[----:B0-----:R-:W-:Y:S01]  /*3b800*/  PRMT R10, R29, 0x7632, R10 ;  /* 0x000076321d0a7816 */ /* 0x001fe2000000000a */
[----:B------:R0:W-:Y:S01]  /*3b810*/  @P3 STG.E.U16 [R4.64], R14 ;  /* 0x0000000e04003986 */ /* 0x0001e2000c101506 */
[----:B----4-:R-:W-:-:S03]  /*3b820*/  ISETP.GE.AND P1, PT, R21, c[0x0][0x17c], PT ;  /* 0x00005f0015007a0c */ /* 0x010fc60003f26270 */
[----:B------:R-:W4:Y:S04]  /*3b830*/  LDL.LU R21, [R1+0x113c] ;  /* 0x00113c0001157983 */ /* 0x000f280000300800 */
[----:B-1----:R-:W5:Y:S01]  /*3b840*/  LDL.LU R29, [R1+0x78] ;  /* 0x00007800011d7983 */ /* 0x002f620000300800 */
[----:B--2---:R-:W-:-:S03]  /*3b850*/  ISETP.GE.AND P3, PT, R20, c[0x0][0x17c], PT ;  /* 0x00005f0014007a0c */ /* 0x004fc60003f66270 */
        /* <DEDUP_REMOVED lines=8> */
[----:B------:R-:W-:-:S03]  /*3b8e0*/  ISETP.GE.AND P2, PT, R26, c[0x0][0x17c], PT ;  /* 0x00005f001a007a0c */ /* 0x000fc60003f46270 */
[C---:B------:R-:W-:Y:S01]  /*3b8f0*/  IMAD.WIDE R16, R6.reuse, 0x2, R2 ;  /* 0x0000000206107825 */ /* 0x040fe200078e0202 */
[----:B------:R1:W-:Y:S03]  /*3b900*/  @P5 STG.E.U16 [R8.64], R10 ;  /* 0x0000000a08005986 */ /* 0x0003e6000c101506 */
[----:B0-----:R-:W-:Y:S01]  /*3b910*/  IMAD.WIDE R4, R6, 0x2, R24 ;  /* 0x0000000206047825 */ /* 0x001fe200078e0218 */
[----:B------:R0:W-:Y:S01]  /*3b920*/  @P4 STG.E.U16 [R12.64], R0 ;  /* 0x000000000c004986 */ /* 0x0001e2000c101506 */
[----:B------:R-:W-:-:S03]  /*3b930*/  ISETP.LT.AND P5, PT, R27, c[0x0][0x178], !P2 ;  /* 0x00005e001b007a0c */ /* 0x000fc600057a1270 */
[----:B------:R3:W-:Y:S01]  /*3b940*/  @P6 STG.E.U16 [R16.64], R28 ;  /* 0x0000001c10006986 */ /* 0x0007e2000c101506 */
[----:B------:R-:W-:Y:S02]  /*3b950*/  ISETP.LT.AND P4, PT, R23, c[0x0][0x178], !P2 ;  /* 0x00005e0017007a0c */ /* 0x000fe40005781270 */
[----:B-1----:R-:W-:Y:S01]  /*3b960*/  PRMT R10, R28, 0x7632, R10 ;  /* 0x000076321c0a7816 */ /* 0x002fe2000000000a */
[----:B------:R-:W5:Y:S04]  /*3b970*/  LDL.LU R26, [R1+0x1144] ;  /* 0x00114400011a7983 */ /* 0x000f680000300800 */
[----:B------:R1:W-:Y:S01]  /*3b980*/  @P0 STG.E.U16 [R4.64], R18 ;  /* 0x0000001204000986 */ /* 0x0003e2000c101506 */
[----:B0-----:R-:W-:-:S03]  /*3b990*/  IADD3 R12, R6, c[0x0][0x198], RZ ;  /* 0x00006600060c7a10 */ /* 0x001fc60007ffe0ff */
[----:B---3--:R-:W3:Y:S01]  /*3b9a0*/  LDL.LU R28, [R1+0x4c] ;  /* 0x00004c00011c7983 */ /* 0x008ee20000300800 */
[----:B------:R-:W-:Y:S02]  /*3b9b0*/  PRMT R6, R18, 0x7632, R6 ;  /* 0x0000763212067816 */ /* 0x000fe40000000006 */
[----:B----4-:R-:W-:Y:S02]  /*3b9c0*/  ISETP.GE.AND P2, PT, R21, c[0x0][0x17c], PT ;  /* 0x00005f0015007a0c */ /* 0x010fe40003f46270 */
[----:B--2---:R-:W-:Y:S02]  /*3b9d0*/  ISETP.GE.AND P0, PT, R20, c[0x0][0x17c], PT ;  /* 0x00005f0014007a0c */ /* 0x004fe40003f06270 */
[----:B------:R-:W2:Y:S04]  /*3b9e0*/  LDL.LU R20, [R1+0x1148] ;  /* 0x0011480001147983 */ /* 0x000ea80000300800 */
[----:B------:R-:W4:Y:S04]  /*3b9f0*/  LDL.LU R21, [R1+0x2c] ;  /* 0x00002c0001157983 */ /* 0x000f280000300800 */
[----:B-1----:R-:W3:Y:S01]  /*3ba00*/  LDL.LU R18, [R1+0x114c] ;  /* 0x00114c0001127983 */ /* 0x002ee20000300800 */
[C---:B------:R-:W-:Y:S01]  /*3ba10*/  IADD3 R0, R12.reuse, c[0x0][0x198], RZ ;  /* 0x000066000c007a10 */ /* 0x040fe20007ffe0ff */
[----:B------:R-:W-:Y:S01]  /*3ba20*/  IMAD.WIDE R8, R12, 0x2, R2 ;  /* 0x000000020c087825 */ /* 0x000fe200078e0202 */
[----:B------:R-:W-:-:S03]  /*3ba30*/  ISETP.LT.AND P6, PT, R27, c[0x0][0x178], !P1 ;  /* 0x00005e001b007a0c */ /* 0x000fc60004fc1270 */
[----:B------:R-:W-:Y:S01]  /*3ba40*/  IMAD.WIDE R12, R12, 0x2, R24 ;  /* 0x000000020c0c7825 */ /* 0x000fe200078e0218 */
[----:B------:R-:W-:Y:S01]  /*3ba50*/  @P5 STG.E.U16 [R8.64], R10 ;  /* 0x0000000a08005986 */ /* 0x000fe2000c101506 */
[----:B------:R-:W-:Y:S02]  /*3ba60*/  ISETP.LT.AND P1, PT, R23, c[0x0][0x178], !P1 ;  /* 0x00005e0017007a0c */ /* 0x000fe40004f21270 */
[----:B------:R-:W-:Y:S01]  /*3ba70*/  ISETP.LT.AND P5, PT, R27, c[0x0][0x178], !P3 ;  /* 0x00005e001b007a0c */ /* 0x000fe20005fa1270 */
[----:B------:R0:W-:Y:S01]  /*3ba80*/  @P4 STG.E.U16 [R12.64], R6 ;  /* 0x000000060c004986 */ /* 0x0001e2000c101506 */
[----:B------:R-:W-:Y:S01]  /*3ba90*/  ISETP.LT.AND P4, PT, R23, c[0x0][0x178], !P3 ;  /* 0x00005e0017007a0c */ /* 0x000fe20005f81270 */
[----:B------:R-:W-:-:S04]  /*3baa0*/  IMAD.WIDE R16, R0, 0x2, R2 ;  /* 0x0000000200107825 */ /* 0x000fc800078e0202 */
[C---:B------:R-:W-:Y:S01]  /*3bab0*/  IMAD.WIDE R4, R0.reuse, 0x2, R24 ;  /* 0x0000000200047825 */ /* 0x040fe200078e0218 */
[----:B0-----:R-:W-:Y:S02]  /*3bac0*/  IADD3 R12, R0, c[0x0][0x198], RZ ;  /* 0x00006600000c7a10 */ /* 0x001fe40007ffe0ff */
[----:B-----5:R-:W-:Y:S02]  /*3bad0*/  PRMT R10, R29, 0x7632, R10 ;  /* 0x000076321d0a7816 */ /* 0x020fe4000000000a */
[C---:B------:R-:W-:Y:S01]  /*3bae0*/  IADD3 R6, R12.reuse, c[0x0][0x198], RZ ;  /* 0x000066000c067a10 */ /* 0x040fe20007ffe0ff */
[----:B------:R-:W-:Y:S01]  /*3baf0*/  IMAD.WIDE R8, R12, 0x2, R2 ;  /* 0x000000020c087825 */ /* 0x000fe200078e0202 */
[----:B------:R-:W-:Y:S01]  /*3bb00*/  PRMT R0, R22, 0x7632, R0 ;  /* 0x0000763216007816 */ /* 0x000fe20000000000 */
[----:B------:R0:W-:Y:S02]  /*3bb10*/  @P6 STG.E.U16 [R16.64], R29 ;  /* 0x0000001d10006986 */ /* 0x0001e4000c101506 */
[----:B------:R-:W-:-:S02]  /*3bb20*/  IMAD.WIDE R12, R12, 0x2, R24 ;  /* 0x000000020c0c7825 */ /* 0x000fc400078e0218 */
[----:B------:R-:W-:Y:S01]  /*3bb30*/  @P1 STG.E.U16 [R4.64], R22 ;  /* 0x0000001604001986 */ /* 0x000fe2000c101506 */
[----:B------:R-:W-:-:S03]  /*3bb40*/  ISETP.GE.AND P3, PT, R26, c[0x0][0x17c], PT ;  /* 0x00005f001a007a0c */ /* 0x000fc60003f66270 */
[----:B------:R-:W-:Y:S01]  /*3bb50*/  @P5 STG.E.U16 [R8.64], R10 ;  /* 0x0000000a08005986 */ /* 0x000fe2000c101506 */
[----:B------:R-:W-:-:S03]  /*3bb60*/  ISETP.LT.AND P5, PT, R27, c[0x0][0x178], !P0 ;  /* 0x00005e001b007a0c */ /* 0x000fc600047a1270 */
[----:B0-----:R-:W5:Y:S04]  /*3bb70*/  LDL.LU R29, [R1+0x5c] ;  /* 0x00005c00011d7983 */ /* 0x001f680000300800 */
[----:B------:R0:W-:Y:S01]  /*3bb80*/  @P4 STG.E.U16 [R12.64], R0 ;  /* 0x000000000c004986 */ /* 0x0001e2000c101506 */
[----:B------:R-:W-:Y:S02]  /*3bb90*/  ISETP.LT.AND P4, PT, R23, c[0x0][0x178], !P0 ;  /* 0x00005e0017007a0c */ /* 0x000fe40004781270 */
[----:B--2---:R-:W-:Y:S02]  /*3bba0*/  ISETP.GE.AND P1, PT, R20, c[0x0][0x17c], PT ;  /* 0x00005f0014007a0c */ /* 0x004fe40003f26270 */
[----:B------:R-:W2:Y:S04]  /*3bbb0*/  LDL.LU R20, [R1+0x1150] ;  /* 0x0011500001147983 */ /* 0x000ea80000300800 */
[----:B------:R-:W5:Y:S01]  /*3bbc0*/  LDL.LU R26, [R1+0x3c] ;  /* 0x00003c00011a7983 */ /* 0x000f620000300800 */
[----:B---3--:R-:W-:-:S03]  /*3bbd0*/  ISETP.GE.AND P0, PT, R18, c[0x0][0x17c], PT ;  /* 0x00005f0012007a0c */ /* 0x008fc60003f06270 */
[----:B------:R-:W3:Y:S01]  /*3bbe0*/  LDL.LU R18, [R1+0x1154] ;  /* 0x0011540001127983 */ /* 0x000ee20000300800 */
[----:B------:R-:W-:Y:S02]  /*3bbf0*/  ISETP.LT.AND P6, PT, R27, c[0x0][0x178], !P2 ;  /* 0x00005e001b007a0c */ /* 0x000fe400057c1270 */
[----:B------:R-:W-:Y:S02]  /*3bc00*/  ISETP.LT.AND P2, PT, R23, c[0x0][0x178], !P2 ;  /* 0x00005e0017007a0c */ /* 0x000fe40005741270 */
[C---:B0-----:R-:W-:Y:S01]  /*3bc10*/  IADD3 R12, R6.reuse, c[0x0][0x198], RZ ;  /* 0x00006600060c7a10 */ /* 0x041fe20007ffe0ff */
[----:B------:R-:W-:Y:S01]  /*3bc20*/  IMAD.WIDE R16, R6, 0x2, R2 ;  /* 0x0000000206107825 */ /* 0x000fe200078e0202 */
[----:B------:R-:W-:Y:S02]  /*3bc30*/  PRMT R10, R28, 0x7632, R10 ;  /* 0x000076321c0a7816 */ /* 0x000fe4000000000a */
[----:B------:R-:W-:Y:S01]  /*3bc40*/  IADD3 R0, R12, c[0x0][0x198], RZ ;  /* 0x000066000c007a10 */ /* 0x000fe20007ffe0ff */
[----:B------:R-:W-:Y:S01]  /*3bc50*/  IMAD.WIDE R4, R6, 0x2, R24 ;  /* 0x0000000206047825 */ /* 0x000fe200078e0218 */
[----:B----4-:R-:W-:-:S03]  /*3bc60*/  PRMT R6, R21, 0x7632, R6 ;  /* 0x0000763215067816 */ /* 0x010fc60000000006 */
[C---:B------:R-:W-:Y:S01]  /*3bc70*/  IMAD.WIDE R8, R12.reuse, 0x2, R2 ;  /* 0x000000020c087825 */ /* 0x040fe200078e0202 */
[----:B------:R0:W-:Y:S03]  /*3bc80*/  @P6 STG.E.U16 [R16.64], R28 ;  /* 0x0000001c10006986 */ /* 0x0001e6000c101506 */
[----:B------:R-:W-:Y:S01]  /*3bc90*/  IMAD.WIDE R12, R12, 0x2, R24 ;  /* 0x000000020c0c7825 */ /* 0x000fe200078e0218 */
[----:B------:R-:W-:Y:S04]  /*3bca0*/  @P2 STG.E.U16 [R4.64], R21 ;  /* 0x0000001504002986 */ /* 0x000fe8000c101506 */
[----:B------:R5:W-:Y:S01]  /*3bcb0*/  @P5 STG.E.U16 [R8.64], R10 ;  /* 0x0000000a08005986 */ /* 0x000be2000c101506 */
[----:B------:R-:W-:-:S03]  /*3bcc0*/  ISETP.LT.AND P5, PT, R27, c[0x0][0x178], !P1 ;  /* 0x00005e001b007a0c */ /* 0x000fc60004fa1270 */
[----:B------:R1:W-:Y:S01]  /*3bcd0*/  @P4 STG.E.U16 [R12.64], R6 ;  /* 0x000000060c004986 */ /* 0x0003e2000c101506 */
[----:B------:R-:W-:-:S03]  /*3bce0*/  ISETP.LT.AND P4, PT, R23, c[0x0][0x178], !P1 ;  /* 0x00005e0017007a0c */ /* 0x000fc60004f81270 */
[----:B0-----:R-:W4:Y:S01]  /*3bcf0*/  LDL.LU R28, [R1+0x6c] ;  /* 0x00006c00011c7983 */ /* 0x001f220000300800 */
[----:B--2---:R-:W-:-:S03]  /*3bd00*/  ISETP.GE.AND P2, PT, R20, c[0x0][0x17c], PT ;  /* 0x00005f0014007a0c */ /* 0x004fc60003f46270 */
[----:B------:R-:W2:Y:S01]  /*3bd10*/  LDL.LU R20, [R1+0x115c] ;  /* 0x00115c0001147983 */ /* 0x000ea20000300800 */
[----:B---3--:R-:W-:-:S03]  /*3bd20*/  ISETP.GE.AND P1, PT, R18, c[0x0][0x17c], PT ;  /* 0x00005f0012007a0c */ /* 0x008fc60003f26270 */
[----:B------:R-:W3:Y:S01]  /*3bd30*/  LDL.LU R18, [R1+0x1158] ;  /* 0x0011580001127983 */ /* 0x000ee20000300800 */
[----:B------:R-:W-:Y:S01]  /*3bd40*/  ISETP.LT.AND P6, PT, R27, c[0x0][0x178], !P3 ;  /* 0x00005e001b007a0c */ /* 0x000fe20005fc1270 */
[C---:B------:R-:W-:Y:S01]  /*3bd50*/  IMAD.WIDE R16, R0.reuse, 0x2, R2 ;  /* 0x0000000200107825 */ /* 0x040fe200078e0202 */
[----:B-----5:R-:W-:Y:S02]  /*3bd60*/  PRMT R10, R29, 0x7632, R10 ;  /* 0x000076321d0a7816 */ /* 0x020fe4000000000a */
[----:B------:R-:W-:Y:S02]  /*3bd70*/  ISETP.LT.AND P3, PT, R23, c[0x0][0x178], !P3 ;  /* 0x00005e0017007a0c */ /* 0x000fe40005f61270 */
[----:B-1----:R-:W-:-:S07]  /*3bd80*/  IADD3 R12, R0, c[0x0][0x198], RZ ;  /* 0x00006600000c7a10 */ /* 0x002fce0007ffe0ff */
[----:B------:R0:W-:Y:S01]  /*3bd90*/  @P6 STG.E.U16 [R16.64], R29 ;  /* 0x0000001d10006986 */ /* 0x0001e2000c101506 */
[----:B------:R-:W-:-:S03]  /*3bda0*/  IMAD.WIDE R4, R0, 0x2, R24 ;  /* 0x0000000200047825 */ /* 0x000fc600078e0218 */
[----:B0-----:R-:W5:Y:S01]  /*3bdb0*/  LDL.LU R29, [R1+0x8c] ;  /* 0x00008c00011d7983 */ /* 0x001f620000300800 */
[C---:B------:R-:W-:Y:S01]  /*3bdc0*/  IADD3 R6, R12.reuse, c[0x0][0x198], RZ ;  /* 0x000066000c067a10 */ /* 0x040fe20007ffe0ff */
[----:B------:R-:W-:Y:S01]  /*3bdd0*/  IMAD.WIDE R8, R12, 0x2, R2 ;  /* 0x000000020c087825 */ /* 0x000fe200078e0202 */
[----:B------:R-:W-:Y:S01]  /*3bde0*/  PRMT R0, R26, 0x7632, R0 ;  /* 0x000076321a007816 */ /* 0x000fe20000000000 */
[----:B------:R0:W-:Y:S02]  /*3bdf0*/  @P3 STG.E.U16 [R4.64], R26 ;  /* 0x0000001a04003986 */ /* 0x0001e4000c101506 */
[----:B------:R-:W-:Y:S02]  /*3be00*/  IMAD.WIDE R12, R12, 0x2, R24 ;  /* 0x000000020c0c7825 */ /* 0x000fe400078e0218 */
[----:B------:R-:W-:Y:S01]  /*3be10*/  @P5 STG.E.U16 [R8.64], R10 ;  /* 0x0000000a08005986 */ /* 0x000fe2000c101506 */
[----:B------:R-:W-:-:S03]  /*3be20*/  ISETP.LT.AND P5, PT, R27, c[0x0][0x178], !P2 ;  /* 0x00005e001b007a0c */ /* 0x000fc600057a1270 */
[----:B------:R1:W-:Y:S01]  /*3be30*/  @P4 STG.E.U16 [R12.64], R0 ;  /* 0x000000000c004986 */ /* 0x0003e2000c101506 */
[----:B------:R-:W-:-:S03]  /*3be40*/  ISETP.LT.AND P4, PT, R23, c[0x0][0x178], !P2 ;  /* 0x00005e0017007a0c */ /* 0x000fc60005781270 */
[----:B------:R-:W5:Y:S04]  /*3be50*/  LDL.LU R22, [R1+0x1164] ;  /* 0x0011640001167983 */ /* 0x000f680000300800 */
[----:B------:R-:W5:Y:S01]  /*3be60*/  LDL.LU R21, [R1+0x1160] ;  /* 0x0011600001157983 */ /* 0x000f620000300800 */
[----:B--2---:R-:W-:Y:S02]  /*3be70*/  ISETP.GE.AND P3, PT, R20, c[0x0][0x17c], PT ;  /* 0x00005f0014007a0c */ /* 0x004fe40003f66270 */
[----:B---3--:R-:W-:Y:S02]  /*3be80*/  ISETP.GE.AND P2, PT, R18, c[0x0][0x17c], PT ;  /* 0x00005f0012007a0c */ /* 0x008fe40003f46270 */
[----:B------:R-:W2:Y:S04]  /*3be90*/  LDL.LU R18, [R1+0x116c] ;  /* 0x00116c0001127983 */ /* 0x000ea80000300800 */
[----:B------:R-:W3:Y:S01]  /*3bea0*/  LDL.LU R20, [R1+0xac] ;  /* 0x0000ac0001147983 */ /* 0x000ee20000300800 */
[----:B------:R-:W-:Y:S01]  /*3beb0*/  ISETP.LT.AND P6, PT, R27, c[0x0][0x178], !P0 ;  /* 0x00005e001b007a0c */ /* 0x000fe200047c1270 */
[C---:B------:R-:W-:Y:S01]  /*3bec0*/  IMAD.WIDE R16, R6.reuse, 0x2, R2 ;  /* 0x0000000206107825 */ /* 0x040fe200078e0202 */
[----:B------:R-:W-:Y:S01]  /*3bed0*/  ISETP.LT.AND P0, PT, R23, c[0x0][0x178], !P0 ;  /* 0x00005e0017007a0c */ /* 0x000fe20004701270 */
[----:B0-----:R-:W3:Y:S01]  /*3bee0*/  LDL.LU R26, [R1+0xc] ;  /* 0x00000c00011a7983 */ /* 0x001ee20000300800 */
[C---:B-1----:R-:W-:Y:S01]  /*3bef0*/  IADD3 R12, R6.reuse, c[0x0][0x198], RZ ;  /* 0x00006600060c7a10 */ /* 0x042fe20007ffe0ff */
[----:B------:R-:W-:-:S03]  /*3bf00*/  IMAD.WIDE R4, R6, 0x2, R24 ;  /* 0x0000000206047825 */ /* 0x000fc600078e0218 */
[----:B------:R-:W-:-:S05]  /*3bf10*/  IADD3 R0, R12, c[0x0][0x198], RZ ;  /* 0x000066000c007a10 */ /* 0x000fca0007ffe0ff */
[----:B----4-:R0:W-:Y:S01]  /*3bf20*/  @P6 STG.E.U16 [R16.64], R28 ;  /* 0x0000001c10006986 */ /* 0x0101e2000c101506 */
[----:B------:R-:W-:Y:S01]  /*3bf30*/  ISETP.LT.AND P6, PT, R27, c[0x0][0x178], !P1 ;  /* 0x00005e001b007a0c */ /* 0x000fe20004fc1270 */
[----:B------:R-:W-:Y:S01]  /*3bf40*/  IMAD.WIDE R8, R12, 0x2, R2 ;  /* 0x000000020c087825 */ /* 0x000fe200078e0202 */
[----:B------:R-:W-:Y:S02]  /*3bf50*/  PRMT R10, R28, 0x7632, R10 ;  /* 0x000076321c0a7816 */ /* 0x000fe4000000000a */
[----:B------:R-:W-:Y:S01]  /*3bf60*/  PRMT R6, R7, 0x7632, R6 ;  /* 0x0000763207067816 */ /* 0x000fe20000000006 */
[----:B------:R-:W-:Y:S01]  /*3bf70*/  IMAD.WIDE R12, R12, 0x2, R24 ;  /* 0x000000020c0c7825 */ /* 0x000fe200078e0218 */
[----:B------:R-:W-:Y:S03]  /*3bf80*/  @P0 STG.E.U16 [R4.64], R7 ;  /* 0x0000000704000986 */ /* 0x000fe6000c101506 */
[----:B0-----:R-:W-:Y:S01]  /*3bf90*/  IMAD.WIDE R16, R0, 0x2, R2 ;  /* 0x0000000200107825 */ /* 0x001fe200078e0202 */
[----:B------:R-:W-:Y:S04]  /*3bfa0*/  @P5 STG.E.U16 [R8.64], R10 ;  /* 0x0000000a08005986 */ /* 0x000fe8000c101506 */
[----:B------:R-:W-:Y:S04]  /*3bfb0*/  @P4 STG.E.U16 [R12.64], R6 ;  /* 0x000000060c004986 */ /* 0x000fe8000c101506 */
[----:B-----5:R0:W-:Y:S01]  /*3bfc0*/  @P6 STG.E.U16 [R16.64], R29 ;  /* 0x0000001d10006986 */ /* 0x0201e2000c101506 */
[----:B------:R-:W-:-:S02]  /*3bfd0*/  ISETP.LT.AND P1, PT, R23, c[0x0][0x178], !P1 ;  /* 0x00005e0017007a0c */ /* 0x000fc40004f21270 */
[----:B------:R-:W-:Y:S02]  /*3bfe0*/  ISETP.LT.AND P5, PT, R27, c[0x0][0x178], !P3 ;  /* 0x00005e001b007a0c */ /* 0x000fe40005fa1270 */
[----:B------:R-:W-:Y:S01]  /*3bff0*/  ISETP.LT.AND P4, PT, R23, c[0x0][0x178], !P3 ;  /* 0x00005e0017007a0c */ /* 0x000fe20005f81270 */
[----:B0-----:R-:W4:Y:S01]  /*3c000*/  LDL.LU R17, [R1+0x1168] ;  /* 0x0011680001117983 */ /* 0x001f220000300800 */
[----:B------:R-:W-:Y:S02]  /*3c010*/  IADD3 R8, R0, c[0x0][0x198], RZ ;  /* 0x0000660000087a10 */ /* 0x000fe40007ffe0ff */
[----:B------:R-:W-:Y:S02]  /*3c020*/  ISETP.LT.AND P6, PT, R27, c[0x0][0x178], !P2 ;  /* 0x00005e001b007a0c */ /* 0x000fe400057c1270 */
[----:B------:R-:W-:Y:S02]  /*3c030*/  PRMT R14, R29, 0x7632, R14 ;  /* 0x000076321d0e7816 */ /* 0x000fe4000000000e */
[----:B------:R-:W-:Y:S01]  /*3c040*/  IADD3 R10, R8, c[0x0][0x198], RZ ;  /* 0x00006600080a7a10 */ /* 0x000fe20007ffe0ff */
[----:B------:R-:W5:Y:S01]  /*3c050*/  LDL.LU R29, [R1+0xbc] ;  /* 0x0000bc00011d7983 */ /* 0x000f620000300800 */
[----:B------:R-:W-:Y:S01]  /*3c060*/  IMAD.WIDE R4, R0, 0x2, R24 ;  /* 0x0000000200047825 */ /* 0x000fe200078e0218 */
[----:B------:R-:W-:-:S03]  /*3c070*/  PRMT R0, R11, 0x7632, R0 ;  /* 0x000076320b007816 */ /* 0x000fc60000000000 */
[C---:B------:R-:W-:Y:S01]  /*3c080*/  IMAD.WIDE R6, R8.reuse, 0x2, R2 ;  /* 0x0000000208067825 */ /* 0x040fe200078e0202 */
[----:B------:R-:W-:Y:S03]  /*3c090*/  @P1 STG.E.U16 [R4.64], R11 ;  /* 0x0000000b04001986 */ /* 0x000fe6000c101506 */
[----:B------:R-:W-:Y:S01]  /*3c0a0*/  IMAD.WIDE R8, R8, 0x2, R24 ;  /* 0x0000000208087825 */ /* 0x000fe200078e0218 */
[----:B------:R-:W-:-:S03]  /*3c0b0*/  ISETP.GE.AND P0, PT, R22, c[0x0][0x17c], PT ;  /* 0x00005f0016007a0c */ /* 0x000fc60003f06270 */
[----:B------:R-:W-:Y:S01]  /*3c0c0*/  IMAD.WIDE R12, R10, 0x2, R2 ;  /* 0x000000020a0c7825 */ /* 0x000fe200078e0202 */
[----:B------:R-:W-:Y:S04]  /*3c0d0*/  @P5 STG.E.U16 [R6.64], R14 ;  /* 0x0000000e06005986 */ /* 0x000fe8000c101506 */
[----:B------:R-:W5:Y:S04]  /*3c0e0*/  LDL.LU R22, [R1+0x1178] ;  /* 0x0011780001167983 */ /* 0x000f680000300800 */
[----:B------:R-:W-:Y:S04]  /*3c0f0*/  @P4 STG.E.U16 [R8.64], R0 ;  /* 0x0000000008004986 */ /* 0x000fe8000c101506 */
[----:B------:R-:W5:Y:S01]  /*3c100*/  LDL.LU R28, [R1+0x9c] ;  /* 0x00009c00011c7983 */ /* 0x000f620000300800 */
[----:B--2---:R-:W-:-:S03]  /*3c110*/  ISETP.GE.AND P1, PT, R18, c[0x0][0x17c], PT ;  /* 0x00005f0012007a0c */ /* 0x004fc60003f26270 */
[----:B---3--:R0:W-:Y:S01]  /*3c120*/  @P6 STG.E.U16 [R12.64], R20 ;  /* 0x000000140c006986 */ /* 0x0081e2000c101506 */
[----:B------:R-:W-:-:S03]  /*3c130*/  PRMT R16, R20, 0x7632, R16 ;  /* 0x0000763214107816 */ /* 0x000fc60000000010 */
[----:B0-----:R-:W2:Y:S04]  /*3c140*/  LDL.LU R20, [R1+0x1174] ;  /* 0x0011740001147983 */ /* 0x001ea80000300800 */
[----:B------:R-:W3:Y:S01]  /*3c150*/  LDL.LU R18, [R1+0x1170] ;  /* 0x0011700001127983 */ /* 0x000ee20000300800 */
[----:B------:R-:W-:Y:S02]  /*3c160*/  ISETP.GE.AND P3, PT, R21, c[0x0][0x17c], PT ;  /* 0x00005f0015007a0c */ /* 0x000fe40003f66270 */
[----:B------:R-:W-:Y:S02]  /*3c170*/  ISETP.LT.AND P2, PT, R23, c[0x0][0x178], !P2 ;  /* 0x00005e0017007a0c */ /* 0x000fe40005741270 */
[----:B------:R-:W-:Y:S02]  /*3c180*/  ISETP.LT.AND P5, PT, R27, c[0x0][0x178], !P0 ;  /* 0x00005e001b007a0c */ /* 0x000fe400047a1270 */
[----:B------:R-:W-:-:S02]  /*3c190*/  ISETP.LT.AND P4, PT, R23, c[0x0][0x178], !P0 ;  /* 0x00005e0017007a0c */ /* 0x000fc40004781270 */
[C---:B------:R-:W-:Y:S02]  /*3c1a0*/  IADD3 R21, R10.reuse, c[0x0][0x198], RZ ;  /* 0x000066000a157a10 */ /* 0x040fe40007ffe0ff */
[----:B------:R-:W-:Y:S01]  /*3c1b0*/  ISETP.LT.AND P6, PT, R27, c[0x0][0x178], !P3 ;  /* 0x00005e001b007a0c */ /* 0x000fe20005fc1270 */
[----:B------:R-:W-:Y:S01]  /*3c1c0*/  IMAD.WIDE R4, R10, 0x2, R24 ;  /* 0x000000020a047825 */ /* 0x000fe200078e0218 */
[----:B------:R-:W-:-:S03]  /*3c1d0*/  PRMT R0, R26, 0x7632, R0 ;  /* 0x000076321a007816 */ /* 0x000fc60000000000 */
[C---:B------:R-:W-:Y:S01]  /*3c1e0*/  IMAD.WIDE R6, R21.reuse, 0x2, R2 ;  /* 0x0000000215067825 */ /* 0x040fe200078e0202 */
[----:B------:R0:W-:Y:S03]  /*3c1f0*/  @P2 STG.E.U16 [R4.64], R26 ;  /* 0x0000001a04002986 */ /* 0x0001e6000c101506 */
[----:B------:R-:W-:Y:S01]  /*3c200*/  IMAD.WIDE R8, R21, 0x2, R24 ;  /* 0x0000000215087825 */ /* 0x000fe200078e0218 */
[----:B------:R-:W-:Y:S01]  /*3c210*/  ISETP.LT.AND P3, PT, R23, c[0x0][0x178], !P3 ;  /* 0x00005e0017007a0c */ /* 0x000fe20005f61270 */
[----:B------:R1:W-:Y:S01]  /*3c220*/  @P5 STG.E.U16 [R6.64], R16 ;  /* 0x0000001006005986 */ /* 0x0003e2000c101506 */
[----:B----4-:R-:W-:Y:S02]  /*3c230*/  ISETP.GE.AND P0, PT, R17, c[0x0][0x17c], PT ;  /* 0x00005f0011007a0c */ /* 0x010fe40003f06270 */
[----:B------:R-:W-:Y:S01]  /*3c240*/  IADD3 R17, R21, c[0x0][0x198], RZ ;  /* 0x0000660015117a10 */ /* 0x000fe20007ffe0ff */
[----:B------:R4:W-:Y:S04]  /*3c250*/  @P4 STG.E.U16 [R8.64], R0 ;  /* 0x0000000008004986 */ /* 0x0009e8000c101506 */
[----:B------:R-:W-:Y:S01]  /*3c260*/  IMAD.WIDE R10, R17, 0x2, R2 ;  /* 0x00000002110a7825 */ /* 0x000fe200078e0202 */
[----:B------:R-:W-:-:S02]  /*3c270*/  ISETP.LT.AND P5, PT, R27, c[0x0][0x178], !P1 ;  /* 0x00005e001b007a0c */ /* 0x000fc40004fa1270 */
[----:B------:R-:W-:Y:S02]  /*3c280*/  ISETP.LT.AND P4, PT, R23, c[0x0][0x178], !P1 ;  /* 0x00005e0017007a0c */ /* 0x000fe40004f81270 */
[----:B-----5:R5:W-:Y:S01]  /*3c290*/  @P6 STG.E.U16 [R10.64], R29 ;  /* 0x0000001d0a006986 */ /* 0x020be2000c101506 */
[----:B------:R-:W-:Y:S02]  /*3c2a0*/  IADD3 R13, R17, c[0x0][0x198], RZ ;  /* 0x00006600110d7a10 */ /* 0x000fe40007ffe0ff */
[----:B------:R-:W-:Y:S01]  /*3c2b0*/  ISETP.LT.AND P6, PT, R27, c[0x0][0x178], !P0 ;  /* 0x00005e001b007a0c */ /* 0x000fe200047c1270 */
[----:B0-----:R-:W-:Y:S01]  /*3c2c0*/  IMAD.WIDE R4, R17, 0x2, R24 ;  /* 0x0000000211047825 */ /* 0x001fe200078e0218 */
[----:B------:R-:W-:Y:S02]  /*3c2d0*/  IADD3 R21, R13, c[0x0][0x198], RZ ;  /* 0x000066000d157a10 */ /* 0x000fe40007ffe0ff */
[----:B------:R-:W-:Y:S01]  /*3c2e0*/  PRMT R12, R29, 0x7632, R12 ;  /* 0x000076321d0c7816 */ /* 0x000fe2000000000c */
[----:B-1----:R-:W-:Y:S01]  /*3c2f0*/  IMAD.WIDE R6, R13, 0x2, R2 ;  /* 0x000000020d067825 */ /* 0x002fe200078e0202 */
[----:B----4-:R-:W-:Y:S01]  /*3c300*/  PRMT R0, R15, 0x7632, R0 ;  /* 0x000076320f007816 */ /* 0x010fe20000000000 */
[----:B------:R0:W-:Y:S02]  /*3c310*/  @P3 STG.E.U16 [R4.64], R15 ;  /* 0x0000000f04003986 */ /* 0x0001e4000c101506 */
[----:B------:R-:W-:Y:S01]  /*3c320*/  IMAD.WIDE R8, R13, 0x2, R24 ;  /* 0x000000020d087825 */ /* 0x000fe200078e0218 */
[----:B------:R-:W-:-:S03]  /*3c330*/  ISETP.GE.AND P2, PT, R22, c[0x0][0x17c], PT ;  /* 0x00005f0016007a0c */ /* 0x000fc60003f46270 */
[----:B-----5:R-:W-:Y:S01]  /*3c340*/  IMAD.WIDE R10, R21, 0x2, R2 ;  /* 0x00000002150a7825 */ /* 0x020fe200078e0202 */
[----:B------:R1:W-:Y:S01]  /*3c350*/  @P5 STG.E.U16 [R6.64], R12 ;  /* 0x0000000c06005986 */ /* 0x0003e2000c101506 */
[----:B------:R-:W-:-:S03]  /*3c360*/  ISETP.LT.AND P0, PT, R23, c[0x0][0x178], !P0 ;  /* 0x00005e0017007a0c */ /* 0x000fc60004701270 */
[----:B------:R-:W4:Y:S04]  /*3c370*/  LDL.LU R29, [R1+0x7c] ;  /* 0x00007c00011d7983 */ /* 0x000f280000300800 */
[----:B------:R5:W-:Y:S04]  /*3c380*/  @P4 STG.E.U16 [R8.64], R0 ;  /* 0x0000000008004986 */ /* 0x000be8000c101506 */
[----:B------:R0:W-:Y:S01]  /*3c390*/  @P6 STG.E.U16 [R10.64], R28 ;  /* 0x0000001c0a006986 */ /* 0x0001e2000c101506 */
[----:B------:R-:W-:Y:S02]  /*3c3a0*/  ISETP.LT.AND P6, PT, R27, c[0x0][0x178], !P2 ;  /* 0x00005e001b007a0c */ /* 0x000fe400057c1270 */
[----:B------:R-:W-:-:S02]  /*3c3b0*/  ISETP.LT.AND P2, PT, R23, c[0x0][0x178], !P2 ;  /* 0x00005e0017007a0c */ /* 0x000fc40005741270 */
[----:B--2---:R-:W-:Y:S02]  /*3c3c0*/  ISETP.GE.AND P1, PT, R20, c[0x0][0x17c], PT ;  /* 0x00005f0014007a0c */ /* 0x004fe40003f26270 */
[----:B---3--:R-:W-:Y:S02]  /*3c3d0*/  ISETP.GE.AND P3, PT, R18, c[0x0][0x17c], PT ;  /* 0x00005f0012007a0c */ /* 0x008fe40003f66270 */
[C---:B------:R-:W-:Y:S02]  /*3c3e0*/  ISETP.LT.AND P5, PT, R27.reuse, c[0x0][0x178], !P1 ;  /* 0x00005e001b007a0c */ /* 0x040fe40004fa1270 */
[----:B------:R-:W-:Y:S02]  /*3c3f0*/  ISETP.LT.AND P4, PT, R27, c[0x0][0x178], !P3 ;  /* 0x00005e001b007a0c */ /* 0x000fe40005f81270 */
[C---:B------:R-:W-:Y:S02]  /*3c400*/  ISETP.LT.AND P3, PT, R23.reuse, c[0x0][0x178], !P3 ;  /* 0x00005e0017007a0c */ /* 0x040fe40005f61270 */
[----:B------:R-:W-:-:S02]  /*3c410*/  ISETP.LT.AND P1, PT, R23, c[0x0][0x178], !P1 ;  /* 0x00005e0017007a0c */ /* 0x000fc40004f21270 */
[----:B------:R-:W2:Y:S01]  /*3c420*/  LDL.LU R23, [R1+0x117c] ;  /* 0x00117c0001177983 */ /* 0x000ea20000300800 */
[C---:B------:R-:W-:Y:S01]  /*3c430*/  IADD3 R13, R21.reuse, c[0x0][0x198], RZ ;  /* 0x00006600150d7a10 */ /* 0x040fe20007ffe0ff */
[----:B0-----:R-:W-:-:S03]  /*3c440*/  IMAD.WIDE R4, R21, 0x2, R24 ;  /* 0x0000000215047825 */ /* 0x001fc600078e0218 */
[C---:B------:R-:W-:Y:S01]  /*3c450*/  IADD3 R15, R13.reuse, c[0x0][0x198], RZ ;  /* 0x000066000d0f7a10 */ /* 0x040fe20007ffe0ff */
[----:B-1----:R-:W-:Y:S01]  /*3c460*/  IMAD.WIDE R6, R13, 0x2, R2 ;  /* 0x000000020d067825 */ /* 0x002fe200078e0202 */
[----:B-----5:R-:W-:Y:S02]  /*3c470*/  PRMT R0, R28, 0x7632, R0 ;  /* 0x000076321c007816 */ /* 0x020fe40000000000 */
[----:B------:R-:W-:Y:S01]  /*3c480*/  IADD3 R17, R15, c[0x0][0x198], RZ ;  /* 0x000066000f117a10 */ /* 0x000fe20007ffe0ff */
[----:B------:R-:W-:Y:S01]  /*3c490*/  IMAD.WIDE R8, R13, 0x2, R24 ;  /* 0x000000020d087825 */ /* 0x000fe200078e0218 */
[----:B------:R-:W-:Y:S01]  /*3c4a0*/  PRMT R14, R19, 0x7632, R14 ;  /* 0x00007632130e7816 */ /* 0x000fe2000000000e */
[----:B------:R4:W-:Y:S02]  /*3c4b0*/  @P0 STG.E.U16 [R4.64], R19 ;  /* 0x0000001304000986 */ /* 0x0009e4000c101506 */
[C---:B------:R-:W-:Y:S02]  /*3c4c0*/  IMAD.WIDE R10, R15.reuse, 0x2, R2 ;  /* 0x000000020f0a7825 */ /* 0x040fe400078e0202 */
[----:B------:R0:W-:Y:S02]  /*3c4d0*/  @P6 STG.E.U16 [R6.64], R0 ;  /* 0x0000000006006986 */ /* 0x0001e4000c101506 */
[----:B------:R-:W-:-:S02]  /*3c4e0*/  IMAD.WIDE R12, R15, 0x2, R24 ;  /* 0x000000020f0c7825 */ /* 0x000fc400078e0218 */
[----:B------:R0:W-:Y:S02]  /*3c4f0*/  @P2 STG.E.U16 [R8.64], R14 ;  /* 0x0000000e08002986 */ /* 0x0001e4000c101506 */
[----:B------:R-:W-:-:S04]  /*3c500*/  IMAD.WIDE R2, R17, 0x2, R2 ;  /* 0x0000000211027825 */ /* 0x000fc800078e0202 */
[----:B------:R-:W-:Y:S01]  /*3c510*/  IMAD.WIDE R24, R17, 0x2, R24 ;  /* 0x0000000211187825 */ /* 0x000fe200078e0218 */
[----:B----4-:R-:W-:Y:S01]  /*3c520*/  PRMT R5, R29, 0x7632, R5 ;  /* 0x000076321d057816 */ /* 0x010fe20000000005 */
[----:B------:R0:W-:Y:S04]  /*3c530*/  @P5 STG.E.U16 [R10.64], R29 ;  /* 0x0000001d0a005986 */ /* 0x0001e8000c101506 */
[----:B--2---:R0:W-:Y:S04]  /*3c540*/  @P1 STG.E.U16 [R12.64], R23 ;  /* 0x000000170c001986 */ /* 0x0041e8000c101506 */
[----:B------:R0:W-:Y:S01]  /*3c550*/  @P4 STG.E.U16 [R2.64], R5 ;  /* 0x0000000502004986 */ /* 0x0001e2000c101506 */
[----:B------:R-:W-:Y:S05]  /*3c560*/  @!P3 EXIT ;  /* 0x000000000000b94d */ /* 0x000fea0003800000 */
[----:B0-----:R-:W-:-:S05]  /*3c570*/  PRMT R12, R23, 0x7632, R12 ;  /* 0x00007632170c7816 */ /* 0x001fca000000000c */
[----:B------:R-:W-:Y:S01]  /*3c580*/  STG.E.U16 [R24.64], R12 ;  /* 0x0000000c18007986 */ /* 0x000fe2000c101506 */
[----:B------:R-:W-:Y:S05]  /*3c590*/  EXIT ;  /* 0x000000000000794d */ /* 0x000fea0003800000 */
.L_x_4:
[----:B------:R-:W-:-:S00]  /*3c5a0*/  BRA `(.L_x_4) ;  /* 0xfffffff000007947 */ /* 0x000fc0000383ffff */
[----:B------:R-:W-:-:S00]  /*3c5b0*/  NOP ;  /* 0x0000000000007918 */ /* 0x000fc00000000000 */
        /* <DEDUP_REMOVED lines=12> */
.L_x_5:


//--------------------- .nv.shared.matmul_kernel  --------------------------
	.section	.nv.shared.matmul_kernel,"aw",@nobits
	.sectionflags	@""
	.align	16
